def matmul_kernel(
    a_ptr,
    b_ptr,
    c_ptr,
    M,
    N,
    K,
    stride_am,
    stride_ak,
    stride_bk,
    stride_bn,
    stride_cm,
    stride_cn,
    BLOCK_M: tl.constexpr,
    BLOCK_N: tl.constexpr,
    BLOCK_K: tl.constexpr,
    GROUP_M: tl.constexpr,
):
    pid = tl.program_id(axis=0)
    num_pid_m = tl.cdiv(M, BLOCK_M)
    num_pid_n = tl.cdiv(N, BLOCK_N)
    num_pid_in_group = GROUP_M * num_pid_n
    group_id = pid // num_pid_in_group
    first_pid_m = group_id * GROUP_M
    group_size_m = min(num_pid_m - first_pid_m, GROUP_M)
    pid_m = first_pid_m + ((pid % num_pid_in_group) % group_size_m)
    pid_n = (pid % num_pid_in_group) // group_size_m

    offs_am = (pid_m * BLOCK_M + tl.arange(0, BLOCK_M)) % M
    offs_bn = (pid_n * BLOCK_N + tl.arange(0, BLOCK_N)) % N
    offs_k = tl.arange(0, BLOCK_K)
    a_ptrs = a_ptr + offs_am[:, None] * stride_am + offs_k[None, :] * stride_ak
    b_ptrs = b_ptr + offs_k[:, None] * stride_bk + offs_bn[None, :] * stride_bn

    acc = tl.zeros((BLOCK_M, BLOCK_N), dtype=tl.float32)
    for kk in range(0, tl.cdiv(K, BLOCK_K)):
        a = tl.load(a_ptrs, mask=offs_k[None, :] < K - kk * BLOCK_K, other=0.0)
        b = tl.load(b_ptrs, mask=offs_k[:, None] < K - kk * BLOCK_K, other=0.0)
        acc = tl.dot(a, b, acc)
        a_ptrs += BLOCK_K * stride_ak
        b_ptrs += BLOCK_K * stride_bk

    c = acc.to(c_ptr.dtype.element_ty)
    offs_cm = pid_m * BLOCK_M + tl.arange(0, BLOCK_M)
    offs_cn = pid_n * BLOCK_N + tl.arange(0, BLOCK_N)
    c_ptrs = c_ptr + offs_cm[:, None] * stride_cm + offs_cn[None, :] * stride_cn
    mask = (offs_cm[:, None] < M) & (offs_cn[None, :] < N)
    tl.store(c_ptrs, c, mask=mask)

# config = {"BLOCK_K": 64, "BLOCK_M": 512, "BLOCK_N": 64, "GROUP_M": 8, "arch": "sm_100", "dtype": "fp8e5m2", "num_ctas": 1, "num_stages": 3, "num_warps": 4}
# arch = sm_100


// ===== COMPILED SASS (sm_100a) =====

	.target	sm_100a

	.elftype	@"ET_EXEC"


//--------------------- .note.nv.tkinfo           --------------------------
	.section	.note.nv.tkinfo,"",@"SHT_NOTE"
	.sectionflags	@"SHF_NOTE_NV_TKINFO"
	.tkinfo
        /*0018*/ 	.word	0x00000081
        /*0030*/ 	.string	""
        /*0030*/ 	.string	"ptxas-blackwell"
        /*0030*/ 	.string	"Cuda compilation tools, release 12.9, V12.9.86"
        /*0030*/ 	.string	"Build cuda_12.9.r12.9/compiler.36037853_0"
        /*0030*/ 	.string	"-v  -suppress-debug-info  -lineinfo  -arch sm_100a "



//--------------------- .note.nv.cuver            --------------------------
	.section	.note.nv.cuver,"",@"SHT_NOTE"
	.sectionflags	@"SHF_NOTE_NV_CUVER"
        /*0018*/ 	.short	0x0001
        /*001a*/ 	.short	0x0064
        /*001c*/ 	.short	0x0001
        /*001e*/ 	.short	0x0000
        /*0020*/ 	.short	0x0001
        /*0022*/ 	.short	0x0000


//--------------------- .nv.info                  --------------------------
	.section	.nv.info,"",@"SHT_CUDA_INFO"
	.align	4


	//----- nvinfo : EIATTR_REGCOUNT
	.align		4
        /*0000*/ 	.byte	0x04, 0x2f
        /*0002*/ 	.short	(.L_4 - .L_3)
	.align		4
.L_3:
        /*0004*/ 	.word	index@(matmul_kernel)
        /*0008*/ 	.word	0x00000060


	//----- nvinfo : EIATTR_FRAME_SIZE
	.align		4
.L_4:
        /*000c*/ 	.byte	0x04, 0x11
        /*000e*/ 	.short	(.L_6 - .L_5)
	.align		4
.L_5:
        /*0010*/ 	.word	index@($__internal_2_$__cuda_sm10x_tcgen05_guardrail_trap_unallocated_columns_being_dealloced)
        /*0014*/ 	.word	0x00000e68


	//----- nvinfo : EIATTR_FRAME_SIZE
	.align		4
.L_6:
        /*0018*/ 	.byte	0x04, 0x11
        /*001a*/ 	.short	(.L_8 - .L_7)
	.align		4
.L_7:
        /*001c*/ 	.word	index@($__internal_1_$__cuda_sm10x_tcgen05_guardrail_trap_phase_invalid_during_alloc)
        /*0020*/ 	.word	0x00000e68


	//----- nvinfo : EIATTR_FRAME_SIZE
	.align		4
.L_8:
        /*0024*/ 	.byte	0x04, 0x11
        /*0026*/ 	.short	(.L_10 - .L_9)
	.align		4
.L_9:
        /*0028*/ 	.word	index@($__internal_0_$__cuda_sm10x_tcgen05_guardrail_trap_col_being_dealloced_not_returned_by_alloc)
        /*002c*/ 	.word	0x00000e68


	//----- nvinfo : EIATTR_FRAME_SIZE
	.align		4
.L_10:
        /*0030*/ 	.byte	0x04, 0x11
        /*0032*/ 	.short	(.L_12 - .L_11)
	.align		4
.L_11:
        /*0034*/ 	.word	index@(matmul_kernel)
        /*0038*/ 	.word	0x00000e68


	//----- nvinfo : EIATTR_MIN_STACK_SIZE
	.align		4
.L_12:
        /*003c*/ 	.byte	0x04, 0x12
        /*003e*/ 	.short	(.L_14 - .L_13)
	.align		4
.L_13:
        /*0040*/ 	.word	index@(matmul_kernel)
        /*0044*/ 	.word	0x00000e68
.L_14:


//--------------------- .nv.info.matmul_kernel    --------------------------
	.section	.nv.info.matmul_kernel,"",@"SHT_CUDA_INFO"
	.sectionflags	@""
	.align	4


	//----- nvinfo : EIATTR_CUDA_API_VERSION
	.align		4
        /*0000*/ 	.byte	0x04, 0x37
        /*0002*/ 	.short	(.L_16 - .L_15)
.L_15:
        /*0004*/ 	.word	0x00000081


	//----- nvinfo : EIATTR_KPARAM_INFO
	.align		4
.L_16:
        /*0008*/ 	.byte	0x04, 0x17
        /*000a*/ 	.short	(.L_18 - .L_17)
.L_17:
        /*000c*/ 	.word	0x00000000
        /*0010*/ 	.short	0x000d
        /*0012*/ 	.short	0x0048
        /*0014*/ 	.byte	0x00, 0xf4, 0x21, 0x00


	//----- nvinfo : EIATTR_KPARAM_INFO
	.align		4
.L_18:
        /*0018*/ 	.byte	0x04, 0x17
        /*001a*/ 	.short	(.L_20 - .L_19)
.L_19:
        /*001c*/ 	.word	0x00000000
        /*0020*/ 	.short	0x000c
        /*0022*/ 	.short	0x0040
        /*0024*/ 	.byte	0x00, 0xf4, 0x21, 0x00


	//----- nvinfo : EIATTR_KPARAM_INFO
	.align		4
.L_20:
        /*0028*/ 	.byte	0x04, 0x17
        /*002a*/ 	.short	(.L_22 - .L_21)
.L_21:
        /*002c*/ 	.word	0x00000000
        /*0030*/ 	.short	0x000b
        /*0032*/ 	.short	0x0038
        /*0034*/ 	.byte	0x00, 0xf0, 0x11, 0x00


	//----- nvinfo : EIATTR_KPARAM_INFO
	.align		4
.L_22:
        /*0038*/ 	.byte	0x04, 0x17
        /*003a*/ 	.short	(.L_24 - .L_23)
.L_23:
        /*003c*/ 	.word	0x00000000
        /*0040*/ 	.short	0x000a
        /*0042*/ 	.short	0x0034
        /*0044*/ 	.byte	0x00, 0xf0, 0x11, 0x00


	//----- nvinfo : EIATTR_KPARAM_INFO
	.align		4
.L_24:
        /*0048*/ 	.byte	0x04, 0x17
        /*004a*/ 	.short	(.L_26 - .L_25)
.L_25:
        /*004c*/ 	.word	0x00000000
        /*0050*/ 	.short	0x0009
        /*0052*/ 	.short	0x0030
        /*0054*/ 	.byte	0x00, 0xf0, 0x11, 0x00


	//----- nvinfo : EIATTR_KPARAM_INFO
	.align		4
.L_26:
        /*0058*/ 	.byte	0x04, 0x17
        /*005a*/ 	.short	(.L_28 - .L_27)
.L_27:
        /*005c*/ 	.word	0x00000000
        /*0060*/ 	.short	0x0008
        /*0062*/ 	.short	0x002c
        /*0064*/ 	.byte	0x00, 0xf0, 0x11, 0x00


	//----- nvinfo : EIATTR_KPARAM_INFO
	.align		4
.L_28:
        /*0068*/ 	.byte	0x04, 0x17
        /*006a*/ 	.short	(.L_30 - .L_29)
.L_29:
        /*006c*/ 	.word	0x00000000
        /*0070*/ 	.short	0x0007
        /*0072*/ 	.short	0x0028
        /*0074*/ 	.byte	0x00, 0xf0, 0x11, 0x00


	//----- nvinfo : EIATTR_KPARAM_INFO
	.align		4
.L_30:
        /*0078*/ 	.byte	0x04, 0x17
        /*007a*/ 	.short	(.L_32 - .L_31)
.L_31:
        /*007c*/ 	.word	0x00000000
        /*0080*/ 	.short	0x0006
        /*0082*/ 	.short	0x0024
        /*0084*/ 	.byte	0x00, 0xf0, 0x11, 0x00


	//----- nvinfo : EIATTR_KPARAM_INFO
	.align		4
.L_32:
        /*0088*/ 	.byte	0x04, 0x17
        /*008a*/ 	.short	(.L_34 - .L_33)
.L_33:
        /*008c*/ 	.word	0x00000000
        /*0090*/ 	.short	0x0005
        /*0092*/ 	.short	0x0020
        /*0094*/ 	.byte	0x00, 0xf0, 0x11, 0x00


	//----- nvinfo : EIATTR_KPARAM_INFO
	.align		4
.L_34:
        /*0098*/ 	.byte	0x04, 0x17
        /*009a*/ 	.short	(.L_36 - .L_35)
.L_35:
        /*009c*/ 	.word	0x00000000
        /*00a0*/ 	.short	0x0004
        /*00a2*/ 	.short	0x001c
        /*00a4*/ 	.byte	0x00, 0xf0, 0x11, 0x00


	//----- nvinfo : EIATTR_KPARAM_INFO
	.align		4
.L_36:
        /*00a8*/ 	.byte	0x04, 0x17
        /*00aa*/ 	.short	(.L_38 - .L_37)
.L_37:
        /*00ac*/ 	.word	0x00000000
        /*00b0*/ 	.short	0x0003
        /*00b2*/ 	.short	0x0018
        /*00b4*/ 	.byte	0x00, 0xf0, 0x11, 0x00


	//----- nvinfo : EIATTR_KPARAM_INFO
	.align		4
.L_38:
        /*00b8*/ 	.byte	0x04, 0x17
        /*00ba*/ 	.short	(.L_40 - .L_39)
.L_39:
        /*00bc*/ 	.word	0x00000000
        /*00c0*/ 	.short	0x0002
        /*00c2*/ 	.short	0x0010
        /*00c4*/ 	.byte	0x00, 0xf4, 0x21, 0x00


	//----- nvinfo : EIATTR_KPARAM_INFO
	.align		4
.L_40:
        /*00c8*/ 	.byte	0x04, 0x17
        /*00ca*/ 	.short	(.L_42 - .L_41)
.L_41:
        /*00cc*/ 	.word	0x00000000
        /*00d0*/ 	.short	0x0001
        /*00d2*/ 	.short	0x0008
        /*00d4*/ 	.byte	0x00, 0xf4, 0x21, 0x00


	//----- nvinfo : EIATTR_KPARAM_INFO
	.align		4
.L_42:
        /*00d8*/ 	.byte	0x04, 0x17
        /*00da*/ 	.short	(.L_44 - .L_43)
.L_43:
        /*00dc*/ 	.word	0x00000000
        /*00e0*/ 	.short	0x0000
        /*00e2*/ 	.short	0x0000
        /*00e4*/ 	.byte	0x00, 0xf4, 0x21, 0x00


	//----- nvinfo : EIATTR_AT_ENTRY_FRAGMENTS
	.align		4
.L_44:
        /*00e8*/ 	.byte	0x04, 0x4f
        /*00ea*/ 	.short	(.L_46 - .L_45)


	//   ....[0]....
.L_45:
        /*00ec*/ 	.word	0x00000004


	//----- nvinfo : EIATTR_RESERVED_SMEM_USED
	.align		4
.L_46:
        /*00f0*/ 	.byte	0x01, 0x41
	.zero		2


	//----- nvinfo : EIATTR_SPARSE_MMA_MASK
	.align		4
        /*00f4*/ 	.byte	0x03, 0x50
        /*00f6*/ 	.short	0x0000


	//----- nvinfo : EIATTR_TCGEN05_1CTA_USED
	.align		4
        /*00f8*/ 	.byte	0x01, 0x51
	.zero		2


	//----- nvinfo : EIATTR_MAXREG_COUNT
	.align		4
        /*00fc*/ 	.byte	0x03, 0x1b
        /*00fe*/ 	.short	0x00ff


	//----- nvinfo : EIATTR_NUM_BARRIERS
	.align		4
        /*0100*/ 	.byte	0x02, 0x4c
        /*0102*/ 	.byte	0x01
	.zero		1


	//----- nvinfo : EIATTR_ANNOTATIONS
	.align		4
        /*0104*/ 	.byte	0x04, 0x55
        /*0106*/ 	.short	(.L_48 - .L_47)


	//   ....[0]....
.L_47:
        /*0108*/ 	.word	0x00000001
        /*010c*/ 	.byte	0xd0, 0x09, 0x00, 0x00, 0x01, 0x00, 0x00, 0x00, 0x60, 0x0a, 0x00, 0x00, 0x01, 0x00, 0x00, 0x00
        /* <DEDUP_REMOVED lines=1928> */
        /*799c*/ 	.byte	0xd0, 0xd1, 0x02, 0x00, 0x01, 0x00, 0x00, 0x00, 0xe0, 0xd1, 0x02, 0x00


	//----- nvinfo : EIATTR_INT_WARP_WIDE_INSTR_OFFSETS
	.align		4
.L_48:
        /*79a8*/ 	.byte	0x04, 0x31
        /*79aa*/ 	.short	(.L_50 - .L_49)


	//   ....[0]....
.L_49:
        /*79ac*/ 	.word	0x00001bc0


	//   ....[1]....
        /*79b0*/ 	.word	0x00001bd0


	//   ....[2]....
        /*79b4*/ 	.word	0x0000a2d0


	//   ....[3]....
        /*79b8*/ 	.word	0x0002d650


	//   ....[4]....
        /*79bc*/ 	.word	0x0002d6a0


	//----- nvinfo : EIATTR_COOP_GROUP_MASK_REGIDS
	.align		4
.L_50:
        /*79c0*/ 	.byte	0x04, 0x29
        /*79c2*/ 	.short	(.L_52 - .L_51)


	//   ....[0]....
.L_51:
        /*79c4*/ 	.word	0xffffffff


	//   ....[1]....
        /*79c8*/ 	.word	0xffffffff


	//   ....[2]....
        /*79cc*/ 	.word	0xffffffff


	//   ....[3]....
        /*79d0*/ 	.word	0xffffffff


	//----- nvinfo : EIATTR_COOP_GROUP_INSTR_OFFSETS
	.align		4
.L_52:
        /*79d4*/ 	.byte	0x04, 0x28
        /*79d6*/ 	.short	(.L_54 - .L_53)


	//   ....[0]....
.L_53:
        /*79d8*/ 	.word	0x00000070


	//   ....[1]....
        /*79dc*/ 	.word	0x00000330


	//   ....[2]....
        /*79e0*/ 	.word	0x0002d4e0


	//   ....[3]....
        /*79e4*/ 	.word	0x0002d750


	//----- nvinfo : EIATTR_VRC_CTA_INIT_COUNT
	.align		4
.L_54:
        /*79e8*/ 	.byte	0x02, 0x4a
        /*79ea*/ 	.byte	0x80
	.zero		1


	//----- nvinfo : EIATTR_MBARRIER_INSTR_OFFSETS
	.align		4
        /*79ec*/ 	.byte	0x04, 0x39
        /*79ee*/ 	.short	(.L_56 - .L_55)


	//   ....[0]....
.L_55:
        /*79f0*/ 	.word	0x00002350
        /*79f4*/ 	.word	0x000000ff
        /*79f8*/ 	.word	0x00000000
        /*79fc*/ 	.short	0x0100
        /*79fe*/ 	.byte	0x0b
	.zero		1


	//   ....[1]....
        /*7a00*/ 	.word	0x0000a340
        /*7a04*/ 	.word	0x000000ff
        /*7a08*/ 	.word	0x00012008
        /*7a0c*/ 	.short	0x0100
        /*7a0e*/ 	.byte	0x09
	.zero		1


	//   ....[2]....
        /*7a10*/ 	.word	0x00018770
        /*7a14*/ 	.word	0x000000ff
        /*7a18*/ 	.word	0x00000000
        /*7a1c*/ 	.short	0x010a
        /*7a1e*/ 	.byte	0x0b
	.zero		1


	//   ....[3]....
        /*7a20*/ 	.word	0x000240a0
        /*7a24*/ 	.word	0x000000ff
        /*7a28*/ 	.word	0x00000000
        /*7a2c*/ 	.short	0x010a
        /*7a2e*/ 	.byte	0x0b
	.zero		1


	//   ....[4]....
        /*7a30*/ 	.word	0x00024160
        /*7a34*/ 	.word	0x000000ff
        /*7a38*/ 	.word	0x00012000
        /*7a3c*/ 	.short	0x0108
        /*7a3e*/ 	.byte	0x09
	.zero		1


	//   ....[5]....
        /*7a40*/ 	.word	0x000241d0
        /*7a44*/ 	.word	0x000000ff
        /*7a48*/ 	.word	0x00012008
        /*7a4c*/ 	.short	0x0108
        /*7a4e*/ 	.byte	0x09
	.zero		1


	//   ....[6]....
        /*7a50*/ 	.word	0x0002d770
        /*7a54*/ 	.word	0x000000ff
        /*7a58*/ 	.word	0x00000000
        /*7a5c*/ 	.short	0x010a
        /*7a5e*/ 	.byte	0x0b
	.zero		1


	//   ....[7]....
        /*7a60*/ 	.word	0x0002d7a0
        /*7a64*/ 	.word	0x000000ff
        /*7a68*/ 	.word	0x00000000
        /*7a6c*/ 	.short	0x010a
        /*7a6e*/ 	.byte	0x0b
	.zero		1


	//----- nvinfo : EIATTR_NUM_MBARRIERS
	.align		4
.L_56:
        /*7a70*/ 	.byte	0x03, 0x38
        /*7a72*/ 	.short	0x0002


	//----- nvinfo : EIATTR_EXIT_INSTR_OFFSETS
	.align		4
        /*7a74*/ 	.byte	0x04, 0x1c
        /*7a76*/ 	.short	(.L_58 - .L_57)


	//   ....[0]....
.L_57:
        /*7a78*/ 	.word	0x0002d760


	//----- nvinfo : EIATTR_REQNTID
	.align		4
.L_58:
        /*7a7c*/ 	.byte	0x04, 0x10
        /*7a7e*/ 	.short	(.L_60 - .L_59)
.L_59:
        /*7a80*/ 	.word	0x00000080
        /*7a84*/ 	.word	0x00000001
        /*7a88*/ 	.word	0x00000001


	//----- nvinfo : EIATTR_CRS_STACK_SIZE
	.align		4
.L_60:
        /*7a8c*/ 	.byte	0x04, 0x1e
        /*7a8e*/ 	.short	(.L_62 - .L_61)
.L_61:
        /*7a90*/ 	.word	0x00000000


	//----- nvinfo : EIATTR_CBANK_PARAM_SIZE
	.align		4
.L_62:
        /*7a94*/ 	.byte	0x03, 0x19
        /*7a96*/ 	.short	0x0050


	//----- nvinfo : EIATTR_PARAM_CBANK
	.align		4
        /*7a98*/ 	.byte	0x04, 0x0a
        /*7a9a*/ 	.short	(.L_64 - .L_63)
	.align		4
.L_63:
        /*7a9c*/ 	.word	index@(.nv.constant0.matmul_kernel)
        /*7aa0*/ 	.short	0x0380
        /*7aa2*/ 	.short	0x0050


	//----- nvinfo : EIATTR_SW_WAR
	.align		4
.L_64:
        /*7aa4*/ 	.byte	0x04, 0x36
        /*7aa6*/ 	.short	(.L_66 - .L_65)
.L_65:
        /*7aa8*/ 	.word	0x00000008
.L_66:


//--------------------- .nv.compat                --------------------------
	.section	.nv.compat,"",@"SHT_CUDA_COMPAT_INFO"
	.align	4
        /*0000*/ 	.byte	0x02, 0x02, 0x02, 0x00, 0x02, 0x05, 0x05, 0x00, 0x02, 0x03, 0x00, 0x00, 0x02, 0x06, 0x01, 0x00


//--------------------- .nv.callgraph             --------------------------
	.section	.nv.callgraph,"",@"SHT_CUDA_CALLGRAPH"
	.align	4
	.sectionentsize	8
	.align		4
        /*0000*/ 	.word	0x00000000
	.align		4
        /*0004*/ 	.word	0xffffffff
	.align		4
        /*0008*/ 	.word	0x00000000
	.align		4
        /*000c*/ 	.word	0xfffffffe
	.align		4
        /*0010*/ 	.word	0x00000000
	.align		4
        /*0014*/ 	.word	0xfffffffd
	.align		4
        /*0018*/ 	.word	0x00000000
	.align		4
        /*001c*/ 	.word	0xfffffffc


//--------------------- .text.matmul_kernel       --------------------------
	.section	.text.matmul_kernel,"ax",@progbits
	.align	128
        .global         matmul_kernel
        .type           matmul_kernel,@function
        .size           matmul_kernel,(.L_x_20 - matmul_kernel)
        .other          matmul_kernel,@"STO_CUDA_ENTRY STV_DEFAULT"
matmul_kernel:
.text.matmul_kernel:
[----:B------:R-:W0:Y:S01]  /*0000*/  LDC R1, c[0x0][0x37c] ;  /* 0x0000df00ff017b82 */ /* 0x000e220000000800 */
[----:B------:R-:W1:Y:S01]  /*0010*/  S2R R0, SR_TID.X ;  /* 0x0000000000007919 */ /* 0x000e620000002100 */
[----:B0-----:R-:W-:Y:S01]  /*0020*/  VIADD R1, R1, 0xfffff198 ;  /* 0xfffff19801017836 */ /* 0x001fe20000000000 */
[----:B-1----:R-:W-:-:S13]  /*0030*/  ISETP.GE.U32.AND P0, PT, R0, 0x20, PT ;  /* 0x000000200000780c */ /* 0x002fda0003f06070 */
[----:B------:R-:W-:Y:S02]  /*0040*/  VOTEU.ANY UP0, P0 ;  /* 0x0000000000ff7886 */ /* 0x000fe40000000100 */
[----:B------:R-:W-:Y:S05]  /*0050*/  BRA.U UP0, `(.L_x_0) ;  /* 0x0000000100b87547 */ /* 0x000fea000b800000 */
[----:B------:R-:W0:Y:S01]  /*0060*/  S2UR UR6, SR_CgaCtaId ;  /* 0x00000000000679c3 */ /* 0x000e220000008800 */
[----:B------:R-:W-:Y:S01]  /*0070*/  NOP ;  /* 0x0000000000007918 */ /* 0x000fe20000000000 */
[----:B------:R-:W-:Y:S02]  /*0080*/  UMOV UR4, 0x40 ;  /* 0x0000004000047882 */ /* 0x000fe40000000000 */
[----:B0-----:R-:W-:-:S09]  /*0090*/  ULEA UR4, UR6, UR4, 0x18 ;  /* 0x0000000406047291 */ /* 0x001fd2000f8ec0ff */
[----:B------:R-:W0:Y:S01]  /*00a0*/  LDS.U8 R0, [UR4] ;  /* 0x00000004ff007984 */ /* 0x000e220008000000 */
[----:B------:R-:W-:Y:S02]  /*00b0*/  UMOV UR4, 0x400 ;  /* 0x0000040000047882 */ /* 0x000fe40000000000 */
[----:B------:R-:W-:Y:S01]  /*00c0*/  ULEA UR4, UR6, UR4, 0x18 ;  /* 0x0000000406047291 */ /* 0x000fe2000f8ec0ff */
[----:B0-----:R-:W-:-:S13]  /*00d0*/  ISETP.NE.AND P0, PT, R0, RZ, PT ;  /* 0x000000ff0000720c */ /* 0x001fda0003f05270 */
[----:B------:R-:W-:Y:S05]  /*00e0*/  @P0 BRA `(.L_x_1) ;  /* 0x00000000007c0947 */ /* 0x000fea0003800000 */
[----:B------:R-:W-:-:S13]  /*00f0*/  ELECT P0, URZ, PT ;  /* 0x0000000000ff782f */ /* 0x000fda0003800000 */
[----:B------:R-:W-:Y:S05]  /*0100*/  @!P0 BRA `(.L_x_2) ;  /* 0x0000000000848947 */ /* 0x000fea0003800000 */
[----:B------:R-:W-:Y:S01]  /*0110*/  UMOV UR5, 0x8 ;  /* 0x0000000800057882 */ /* 0x000fe20000000000 */
[----:B------:R-:W-:Y:S02]  /*0120*/  IMAD.MOV.U32 R4, RZ, RZ, 0x1 ;  /* 0x00000001ff047424 */ /* 0x000fe400078e00ff */
[----:B------:R-:W-:Y:S02]  /*0130*/  IMAD.MOV.U32 R5, RZ, RZ, 0xff ;  /* 0x000000ffff057424 */ /* 0x000fe400078e00ff */
[----:B------:R-:W-:Y:S04]  /*0140*/  DEPBAR.LE SB0, 0x36 ;  /* 0x00008d800000791a */ /* 0x000fe80000000000 */
[----:B------:R-:W0:Y:S02]  /*0150*/  UTCATOMSWS.FIND_AND_SET.ALIGN UP1, UR5, UR5 ;  /* 0x00000005000575e3 */ /* 0x000e240008020800 */
[----:B0-----:R-:W-:-:S04]  /*0160*/  PLOP3.LUT P0, PT, PT, PT, UP1, 0x80, 0x8 ;  /* 0x000000000008781c */ /* 0x001fc80003f0f018 */
[----:B------:R-:W-:-:S04]  /*0170*/  SEL R0, RZ, 0xffffffff, !P0 ;  /* 0xffffffffff007807 */ /* 0x000fc80004000000 */
[----:B------:R-:W-:Y:S01]  /*0180*/  ISETP.NE.AND P0, PT, R0, RZ, PT ;  /* 0x000000ff0000720c */ /* 0x000fe20003f05270 */
[----:B------:R-:W-:-:S12]  /*0190*/  IMAD.U32 R0, RZ, RZ, UR5 ;  /* 0x00000005ff007e24 */ /* 0x000fd8000f8e00ff */
[----:B------:R-:W-:Y:S05]  /*01a0*/  @P0 BRA `(.L_x_3) ;  /* 0x0000000000240947 */ /* 0x000fea0003800000 */
.L_x_4:
[----:B------:R-:W-:Y:S05]  /*01b0*/  NANOSLEEP 0x64 ;  /* 0x000000640000795d */ /* 0x000fea0003800000 */
[----:B------:R-:W-:-:S05]  /*01c0*/  UMOV UR5, 0x8 ;  /* 0x0000000800057882 */ /* 0x000fca0000000000 */
[----:B------:R-:W-:Y:S04]  /*01d0*/  DEPBAR.LE SB0, 0x36 ;  /* 0x00008d800000791a */ /* 0x000fe80000000000 */
[----:B------:R-:W0:Y:S02]  /*01e0*/  UTCATOMSWS.FIND_AND_SET.ALIGN UP1, UR5, UR5 ;  /* 0x00000005000575e3 */ /* 0x000e240008020800 */
[----:B0-----:R-:W-:-:S04]  /*01f0*/  PLOP3.LUT P0, PT, PT, PT, UP1, 0x80, 0x8 ;  /* 0x000000000008781c */ /* 0x001fc80003f0f018 */
[----:B------:R-:W-:-:S04]  /*0200*/  SEL R0, RZ, 0xffffffff, !P0 ;  /* 0xffffffffff007807 */ /* 0x000fc80004000000 */
[----:B------:R-:W-:Y:S01]  /*0210*/  ISETP.NE.AND P0, PT, R0, RZ, PT ;  /* 0x000000ff0000720c */ /* 0x000fe20003f05270 */
[----:B------:R-:W-:-:S12]  /*0220*/  IMAD.U32 R0, RZ, RZ, UR5 ;  /* 0x00000005ff007e24 */ /* 0x000fd8000f8e00ff */
[----:B------:R-:W-:Y:S05]  /*0230*/  @!P0 BRA `(.L_x_4) ;  /* 0xfffffffc00dc8947 */ /* 0x000fea000383ffff */
.L_x_3:
[C---:B------:R-:W-:Y:S01]  /*0240*/  VIADD R3, R0.reuse, 0x10 ;  /* 0x0000001000037836 */ /* 0x040fe20000000000 */
[----:B------:R-:W-:Y:S01]  /*0250*/  UMOV UR5, 0x50 ;  /* 0x0000005000057882 */ /* 0x000fe20000000000 */
[----:B------:R-:W-:Y:S01]  /*0260*/  SHF.L.U32 R2, R5, R0, RZ ;  /* 0x0000000005027219 */ /* 0x000fe200000006ff */
[----:B------:R-:W-:Y:S01]  /*0270*/  ULEA UR5, UR6, UR5, 0x18 ;  /* 0x0000000506057291 */ /* 0x000fe2000f8ec0ff */
[----:B------:R-:W-:Y:S01]  /*0280*/  IMAD.SHL.U32 R0, R0, 0x20, RZ ;  /* 0x0000002000007824 */ /* 0x000fe200078e00ff */
[----:B------:R-:W-:-:S04]  /*0290*/  SHF.L.U32 R3, R4, R3, RZ ;  /* 0x0000000304037219 */ /* 0x000fc800000006ff */
[----:B------:R-:W-:-:S05]  /*02a0*/  LOP3.LUT R2, R3, R2, RZ, 0xfc, !PT ;  /* 0x0000000203027212 */ /* 0x000fca00078efcff */
[----:B------:R0:W-:Y:S04]  /*02b0*/  ATOMS.OR RZ, [UR5], R2 ;  /* 0x00000002ffff798c */ /* 0x0001e8000b000005 */
[----:B------:R0:W-:Y:S01]  /*02c0*/  STS [UR4], R0 ;  /* 0x00000000ff007988 */ /* 0x0001e20008000804 */
[----:B------:R-:W-:Y:S05]  /*02d0*/  BRA `(.L_x_2) ;  /* 0x0000000000107947 */ /* 0x000fea0003800000 */
.L_x_1:
[----:B------:R-:W-:Y:S01]  /*02e0*/  IMAD.MOV.U32 R0, RZ, RZ, -0x1 ;  /* 0xffffffffff007424 */ /* 0x000fe200078e00ff */
[----:B------:R-:W-:-:S04]  /*02f0*/  MOV R2, 0x320 ;  /* 0x0000032000027802 */ /* 0x000fc80000000f00 */
[----:B------:R0:W-:Y:S03]  /*0300*/  STS [UR4], R0 ;  /* 0x00000000ff007988 */ /* 0x0001e60008000804 */
[----:B0-----:R-:W-:Y:S05]  /*0310*/  CALL.REL.NOINC `($__internal_1_$__cuda_sm10x_tcgen05_guardrail_trap_phase_invalid_during_alloc) ;  /* 0x000002d400387944 */ /* 0x001fea0003c00000 */
.L_x_2:
[----:B------:R-:W-:Y:S05]  /*0320*/  WARPSYNC.ALL ;  /* 0x0000000000007948 */ /* 0x000fea0003800000 */
[----:B------:R-:W-:Y:S01]  /*0330*/  NOP ;  /* 0x0000000000007918 */ /* 0x000fe20000000000 */
.L_x_0:
[----:B------:R-:W1:Y:S01]  /*0340*/  LDC.64 R16, c[0x0][0x398] ;  /* 0x0000e600ff107b82 */ /* 0x000e620000000a00 */
[----:B------:R-:W2:Y:S01]  /*0350*/  S2R R5, SR_CTAID.X ;  /* 0x0000000000057919 */ /* 0x000ea20000002500 */
[----:B------:R-:W-:Y:S01]  /*0360*/  UMOV UR9, 0x400 ;  /* 0x0000040000097882 */ /* 0x000fe20000000000 */
[----:B------:R-:W3:Y:S01]  /*0370*/  LDCU UR20, c[0x0][0x3a4] ;  /* 0x00007480ff1477ac */ /* 0x000ee20008000800 */
[----:B------:R-:W4:Y:S01]  /*0380*/  S2R R22, SR_TID.X ;  /* 0x0000000000167919 */ /* 0x000f220000002100 */
[----:B------:R-:W0:Y:S03]  /*0390*/  LDCU.64 UR24, c[0x0][0x358] ;  /* 0x00006b00ff1877ac */ /* 0x000e260008000a00 */
[----:B------:R-:W5:Y:S01]  /*03a0*/  LDC R54, c[0x0][0x3a0] ;  /* 0x0000e800ff367b82 */ /* 0x000f620000000800 */
[----:B------:R-:W0:Y:S07]  /*03b0*/  LDCU.128 UR16, c[0x0][0x380] ;  /* 0x00007000ff1077ac */ /* 0x000e2e0008000c00 */
[----:B------:R-:W0:Y:S02]  /*03c0*/  S2UR UR5, SR_CgaCtaId ;  /* 0x00000000000579c3 */ /* 0x000e240000008800 */
[----:B01----:R-:W-:Y:S01]  /*03d0*/  VIADD R0, R17, 0x3f ;  /* 0x0000003f11007836 */ /* 0x003fe20000000000 */
[----:B------:R-:W-:-:S04]  /*03e0*/  IABS R14, R17 ;  /* 0x00000011000e7213 */ /* 0x000fc80000000000 */
[----:B------:R-:W-:Y:S01]  /*03f0*/  SHF.R.S32.HI R3, RZ, 0x1f, R0 ;  /* 0x0000001fff037819 */ /* 0x000fe20000011400 */
[----:B-----5:R-:W-:-:S03]  /*0400*/  VIADD R50, R54, 0xffffffd6 ;  /* 0xffffffd636327836 */ /* 0x020fc60000000000 */
[----:B------:R-:W-:Y:S01]  /*0410*/  LEA.HI R3, R3, R0, RZ, 0x6 ;  /* 0x0000000003037211 */ /* 0x000fe200078f30ff */
[C---:B------:R-:W-:Y:S01]  /*0420*/  VIADD R52, R54.reuse, 0xffffffd2 ;  /* 0xffffffd236347836 */ /* 0x040fe20000000000 */
[----:B--2---:R-:W-:Y:S01]  /*0430*/  IABS R8, R5 ;  /* 0x0000000500087213 */ /* 0x004fe20000000000 */
[----:B------:R-:W-:Y:S01]  /*0440*/  VIADD R55, R54, 0xffffffd3 ;  /* 0xffffffd336377836 */ /* 0x000fe20000000000 */
[----:B------:R-:W-:Y:S02]  /*0450*/  SHF.R.S32.HI R3, RZ, 0x6, R3 ;  /* 0x00000006ff037819 */ /* 0x000fe40000011403 */
[----:B----4-:R-:W-:Y:S01]  /*0460*/  LOP3.LUT R56, R22, 0x7f, RZ, 0xc0, !PT ;  /* 0x0000007f16387812 */ /* 0x010fe200078ec0ff */
[----:B------:R-:W-:Y:S01]  /*0470*/  ULEA UR9, UR5, UR9, 0x18 ;  /* 0x0000000905097291 */ /* 0x000fe2000f8ec0ff */
[----:B------:R-:W-:Y:S01]  /*0480*/  SHF.R.U32.HI R13, RZ, 0x6, R22 ;  /* 0x00000006ff0d7819 */ /* 0x000fe20000011616 */
[----:B------:R-:W-:Y:S02]  /*0490*/  IMAD.SHL.U32 R4, R3, 0x8, RZ ;  /* 0x0000000803047824 */ /* 0x000fe400078e00ff */
[----:B------:R-:W-:Y:S01]  /*04a0*/  UIADD3 UR11, UPT, UPT, UR9, 0x12000, URZ ;  /* 0x00012000090b7890 */ /* 0x000fe2000fffe0ff */
[----:B------:R-:W-:-:S02]  /*04b0*/  SGXT.U32 R13, R13, 0x1 ;  /* 0x000000010d0d781a */ /* 0x000fc40000000000 */
[-C--:B------:R-:W-:Y:S02]  /*04c0*/  IABS R7, R4.reuse ;  /* 0x0000000400077213 */ /* 0x080fe40000000000 */
[----:B------:R-:W-:Y:S02]  /*04d0*/  IABS R10, R4 ;  /* 0x00000004000a7213 */ /* 0x000fe40000000000 */
[----:B------:R-:W0:Y:S08]  /*04e0*/  I2F.RP R0, R7 ;  /* 0x0000000700007306 */ /* 0x000e300000209400 */
[----:B0-----:R-:W0:Y:S02]  /*04f0*/  MUFU.RCP R0, R0 ;  /* 0x0000000000007308 */ /* 0x001e240000001000 */
[----:B0-----:R-:W-:-:S02]  /*0500*/  VIADD R2, R0, 0xffffffe ;  /* 0x0ffffffe00027836 */ /* 0x001fc40000000000 */
[----:B------:R-:W-:-:S04]  /*0510*/  IMAD.MOV R0, RZ, RZ, -R10 ;  /* 0x000000ffff007224 */ /* 0x000fc800078e0a0a */
[----:B------:R0:W1:Y:S02]  /*0520*/  F2I.FTZ.U32.TRUNC.NTZ R3, R2 ;  /* 0x0000000200037305 */ /* 0x000064000021f000 */
[----:B0-----:R-:W-:Y:S02]  /*0530*/  IMAD.MOV.U32 R2, RZ, RZ, RZ ;  /* 0x000000ffff027224 */ /* 0x001fe400078e00ff */
[----:B-1----:R-:W-:-:S04]  /*0540*/  IMAD.MOV R6, RZ, RZ, -R3 ;  /* 0x000000ffff067224 */ /* 0x002fc800078e0a03 */
[----:B------:R-:W-:Y:S02]  /*0550*/  IMAD R9, R6, R7, RZ ;  /* 0x0000000706097224 */ /* 0x000fe400078e02ff */
[----:B------:R-:W-:Y:S02]  /*0560*/  IMAD.MOV.U32 R6, RZ, RZ, R8 ;  /* 0x000000ffff067224 */ /* 0x000fe400078e0008 */
[----:B------:R-:W-:Y:S01]  /*0570*/  IMAD.HI.U32 R3, R3, R9, R2 ;  /* 0x0000000903037227 */ /* 0x000fe200078e0002 */
[----:B------:R-:W-:-:S05]  /*0580*/  IABS R9, R16 ;  /* 0x0000001000097213 */ /* 0x000fca0000000000 */
[----:B------:R-:W-:-:S04]  /*0590*/  IMAD.HI.U32 R3, R3, R6, RZ ;  /* 0x0000000603037227 */ /* 0x000fc800078e00ff */
[----:B------:R-:W-:Y:S01]  /*05a0*/  IMAD R0, R3, R0, R6 ;  /* 0x0000000003007224 */ /* 0x000fe200078e0206 */
[----:B------:R-:W-:Y:S04]  /*05b0*/  BAR.SYNC.DEFER_BLOCKING 0x0 ;  /* 0x0000000000007b1d */ /* 0x000fe80000010000 */
[----:B------:R-:W-:-:S13]  /*05c0*/  ISETP.GT.U32.AND P1, PT, R7, R0, PT ;  /* 0x000000000700720c */ /* 0x000fda0003f24070 */
[----:B------:R-:W-:Y:S02]  /*05d0*/  @!P1 IMAD.IADD R0, R0, 0x1, -R7 ;  /* 0x0000000100009824 */ /* 0x000fe400078e0a07 */
[----:B------:R-:W-:Y:S01]  /*05e0*/  @!P1 VIADD R3, R3, 0x1 ;  /* 0x0000000103039836 */ /* 0x000fe20000000000 */
[----:B------:R-:W-:Y:S02]  /*05f0*/  ISETP.NE.AND P1, PT, R4, RZ, PT ;  /* 0x000000ff0400720c */ /* 0x000fe40003f25270 */
[----:B------:R-:W-:Y:S02]  /*0600*/  ISETP.GE.U32.AND P0, PT, R0, R7, PT ;  /* 0x000000070000720c */ /* 0x000fe40003f06070 */
[----:B------:R-:W-:-:S04]  /*0610*/  LOP3.LUT R0, R5, R4, RZ, 0x3c, !PT ;  /* 0x0000000405007212 */ /* 0x000fc800078e3cff */
[----:B------:R-:W-:Y:S01]  /*0620*/  ISETP.GE.AND P2, PT, R0, RZ, PT ;  /* 0x000000ff0000720c */ /* 0x000fe20003f46270 */
[----:B------:R-:W-:-:S06]  /*0630*/  VIADD R0, R16, 0x1ff ;  /* 0x000001ff10007836 */ /* 0x000fcc0000000000 */
[----:B------:R-:W-:-:S04]  /*0640*/  @P0 VIADD R3, R3, 0x1 ;  /* 0x0000000103030836 */ /* 0x000fc80000000000 */
[----:B------:R-:W-:Y:S01]  /*0650*/  IMAD.MOV.U32 R2, RZ, RZ, R3 ;  /* 0x000000ffff027224 */ /* 0x000fe200078e0003 */
[----:B------:R-:W-:-:S03]  /*0660*/  SHF.R.S32.HI R3, RZ, 0x1f, R0 ;  /* 0x0000001fff037819 */ /* 0x000fc60000011400 */
[----:B------:R-:W-:Y:S01]  /*0670*/  @!P2 IMAD.MOV R2, RZ, RZ, -R2 ;  /* 0x000000ffff02a224 */ /* 0x000fe200078e0a02 */
[----:B------:R-:W-:Y:S02]  /*0680*/  @!P1 LOP3.LUT R2, RZ, R4, RZ, 0x33, !PT ;  /* 0x00000004ff029212 */ /* 0x000fe400078e33ff */
[----:B------:R-:W-:-:S03]  /*0690*/  LEA.HI R3, R3, R0, RZ, 0x9 ;  /* 0x0000000003037211 */ /* 0x000fc600078f48ff */
[----:B------:R-:W-:Y:S02]  /*06a0*/  IMAD.SHL.U32 R6, R2, 0x8, RZ ;  /* 0x0000000802067824 */ /* 0x000fe400078e00ff */
[----:B------:R-:W-:-:S03]  /*06b0*/  IMAD.MOV R2, RZ, RZ, -R2 ;  /* 0x000000ffff027224 */ /* 0x000fc600078e0a02 */
[----:B------:R-:W-:Y:S01]  /*06c0*/  LEA.HI.SX32 R3, R3, -R6, 0x17 ;  /* 0x8000000603037211 */ /* 0x000fe200078fbaff */
[----:B------:R-:W-:Y:S02]  /*06d0*/  IMAD R8, R4, R2, R5 ;  /* 0x0000000204087224 */ /* 0x000fe400078e0205 */
[----:B------:R-:W-:Y:S01]  /*06e0*/  IMAD.MOV.U32 R2, RZ, RZ, RZ ;  /* 0x000000ffff027224 */ /* 0x000fe200078e00ff */
[----:B------:R-:W-:Y:S02]  /*06f0*/  VIMNMX R11, PT, PT, R3, 0x8, PT ;  /* 0x00000008030b7848 */ /* 0x000fe40003fe0100 */
[----:B------:R-:W-:Y:S02]  /*0700*/  IABS R4, R8 ;  /* 0x0000000800047213 */ /* 0x000fe40000000000 */
[----:B------:R-:W-:-:S04]  /*0710*/  IABS R7, R11 ;  /* 0x0000000b00077213 */ /* 0x000fc80000000000 */
[----:B------:R-:W0:Y:S08]  /*0720*/  I2F.RP R0, R7 ;  /* 0x0000000700007306 */ /* 0x000e300000209400 */
[----:B0-----:R-:W0:Y:S02]  /*0730*/  MUFU.RCP R0, R0 ;  /* 0x0000000000007308 */ /* 0x001e240000001000 */
[----:B0-----:R-:W-:-:S06]  /*0740*/  VIADD R3, R0, 0xffffffe ;  /* 0x0ffffffe00037836 */ /* 0x001fcc0000000000 */
[----:B------:R-:W0:Y:S02]  /*0750*/  F2I.FTZ.U32.TRUNC.NTZ R3, R3 ;  /* 0x0000000300037305 */ /* 0x000e24000021f000 */
[----:B0-----:R-:W-:-:S04]  /*0760*/  IMAD.MOV R10, RZ, RZ, -R3 ;  /* 0x000000ffff0a7224 */ /* 0x001fc800078e0a03 */
[----:B------:R-:W-:Y:S01]  /*0770*/  IMAD R5, R10, R7, RZ ;  /* 0x000000070a057224 */ /* 0x000fe200078e02ff */
[----:B------:R-:W-:-:S03]  /*0780*/  IABS R10, R11 ;  /* 0x0000000b000a7213 */ /* 0x000fc60000000000 */
[----:B------:R-:W-:Y:S02]  /*0790*/  IMAD.HI.U32 R2, R3, R5, R2 ;  /* 0x0000000503027227 */ /* 0x000fe400078e0002 */
[----:B------:R-:W0:Y:S02]  /*07a0*/  I2F.RP R5, R14 ;  /* 0x0000000e00057306 */ /* 0x000e240000209400 */
[----:B------:R-:W-:Y:S02]  /*07b0*/  IMAD.MOV.U32 R3, RZ, RZ, R4 ;  /* 0x000000ffff037224 */ /* 0x000fe400078e0004 */
[----:B------:R-:W-:Y:S02]  /*07c0*/  IMAD.MOV R0, RZ, RZ, -R10 ;  /* 0x000000ffff007224 */ /* 0x000fe400078e0a0a */
[----:B------:R-:W-:Y:S02]  /*07d0*/  IMAD.HI.U32 R2, R2, R3, RZ ;  /* 0x0000000302027227 */ /* 0x000fe400078e00ff */
[----:B------:R-:W1:Y:S02]  /*07e0*/  I2F.RP R4, R9 ;  /* 0x0000000900047306 */ /* 0x000e640000209400 */
[----:B------:R-:W-:-:S05]  /*07f0*/  IMAD R0, R2, R0, R3 ;  /* 0x0000000002007224 */ /* 0x000fca00078e0203 */
[----:B------:R-:W-:Y:S01]  /*0800*/  ISETP.GT.U32.AND P1, PT, R7, R0, PT ;  /* 0x000000000700720c */ /* 0x000fe20003f24070 */
[----:B0-----:R-:W-:Y:S08]  /*0810*/  MUFU.RCP R5, R5 ;  /* 0x0000000500057308 */ /* 0x001ff00000001000 */
[----:B-1----:R-:W0:Y:S04]  /*0820*/  MUFU.RCP R4, R4 ;  /* 0x0000000400047308 */ /* 0x002e280000001000 */
[----:B------:R-:W-:-:S02]  /*0830*/  @!P1 IMAD.IADD R0, R0, 0x1, -R7 ;  /* 0x0000000100009824 */ /* 0x000fc400078e0a07 */
[----:B------:R-:W-:Y:S01]  /*0840*/  @!P1 VIADD R2, R2, 0x1 ;  /* 0x0000000102029836 */ /* 0x000fe20000000000 */
[----:B------:R-:W-:Y:S02]  /*0850*/  ISETP.NE.AND P1, PT, R11, RZ, PT ;  /* 0x000000ff0b00720c */ /* 0x000fe40003f25270 */
[----:B------:R-:W-:Y:S02]  /*0860*/  ISETP.GE.U32.AND P0, PT, R0, R7, PT ;  /* 0x000000070000720c */ /* 0x000fe40003f06070 */
[----:B------:R-:W-:-:S04]  /*0870*/  LOP3.LUT R0, R8, R11, RZ, 0x3c, !PT ;  /* 0x0000000b08007212 */ /* 0x000fc800078e3cff */
[----:B------:R-:W-:Y:S01]  /*0880*/  ISETP.GE.AND P2, PT, R0, RZ, PT ;  /* 0x000000ff0000720c */ /* 0x000fe20003f46270 */
[----:B0-----:R-:W-:Y:S02]  /*0890*/  VIADD R3, R4, 0xffffffe ;  /* 0x0ffffffe04037836 */ /* 0x001fe40000000000 */
[----:B------:R-:W-:-:S04]  /*08a0*/  VIADD R4, R5, 0xffffffe ;  /* 0x0ffffffe05047836 */ /* 0x000fc80000000000 */
[----:B------:R-:W-:Y:S01]  /*08b0*/  @P0 VIADD R2, R2, 0x1 ;  /* 0x0000000102020836 */ /* 0x000fe20000000000 */
[----:B------:R-:W0:Y:S03]  /*08c0*/  F2I.FTZ.U32.TRUNC.NTZ R3, R3 ;  /* 0x0000000300037305 */ /* 0x000e26000021f000 */
[----:B------:R-:W-:-:S04]  /*08d0*/  IMAD.MOV.U32 R12, RZ, RZ, R2 ;  /* 0x000000ffff0c7224 */ /* 0x000fc800078e0002 */
[----:B------:R-:W-:Y:S01]  /*08e0*/  @!P2 IMAD.MOV R12, RZ, RZ, -R12 ;  /* 0x000000ffff0ca224 */ /* 0x000fe200078e0a0c */
[----:B------:R-:W1:Y:S01]  /*08f0*/  F2I.FTZ.U32.TRUNC.NTZ R5, R4 ;  /* 0x0000000400057305 */ /* 0x000e62000021f000 */
[----:B------:R-:W-:-:S05]  /*0900*/  @!P1 LOP3.LUT R12, RZ, R11, RZ, 0x33, !PT ;  /* 0x0000000bff0c9212 */ /* 0x000fca00078e33ff */
[----:B------:R-:W-:Y:S02]  /*0910*/  IMAD.MOV R0, RZ, RZ, -R12 ;  /* 0x000000ffff007224 */ /* 0x000fe400078e0a0c */
[----:B0-----:R-:W-:Y:S02]  /*0920*/  IMAD.MOV R2, RZ, RZ, -R3 ;  /* 0x000000ffff027224 */ /* 0x001fe400078e0a03 */
[----:B------:R-:W-:Y:S02]  /*0930*/  IMAD R0, R11, R0, R8 ;  /* 0x000000000b007224 */ /* 0x000fe400078e0208 */
[----:B------:R-:W-:Y:S01]  /*0940*/  IMAD R7, R2, R9, RZ ;  /* 0x0000000902077224 */ /* 0x000fe200078e02ff */
[----:B------:R-:W0:Y:S01]  /*0950*/  LDS R11, [UR9] ;  /* 0x00000009ff0b7984 */ /* 0x000e220008000800 */
[----:B------:R-:W-:Y:S02]  /*0960*/  IMAD.IADD R0, R6, 0x1, R0 ;  /* 0x0000000106007824 */ /* 0x000fe400078e0200 */
[----:B-1----:R-:W-:-:S02]  /*0970*/  IMAD.MOV R15, RZ, RZ, -R5 ;  /* 0x000000ffff0f7224 */ /* 0x002fc400078e0a05 */
[----:B------:R-:W-:Y:S02]  /*0980*/  IMAD.MOV.U32 R2, RZ, RZ, RZ ;  /* 0x000000ffff027224 */ /* 0x000fe400078e00ff */
[----:B------:R-:W-:Y:S02]  /*0990*/  IMAD R15, R15, R14, RZ ;  /* 0x0000000e0f0f7224 */ /* 0x000fe400078e02ff */
[----:B------:R-:W-:Y:S02]  /*09a0*/  IMAD.MOV.U32 R4, RZ, RZ, RZ ;  /* 0x000000ffff047224 */ /* 0x000fe400078e00ff */
[----:B------:R-:W-:Y:S02]  /*09b0*/  IMAD R21, R0, 0x200, R56 ;  /* 0x0000020000157824 */ /* 0x000fe400078e0238 */
[----:B------:R-:W-:-:S03]  /*09c0*/  IMAD.HI.U32 R2, R3, R7, R2 ;  /* 0x0000000703027227 */ /* 0x000fc600078e0002 */
[----:B------:R-:W-:Y:S01]  /*09d0*/  STL [R1+0x304], R21 ;  /* 0x0003041501007387 */ /* 0x000fe20000100800 */
[----:B------:R-:W-:Y:S01]  /*09e0*/  IMAD.HI.U32 R15, R5, R15, R4 ;  /* 0x0000000f050f7227 */ /* 0x000fe200078e0004 */
[----:B------:R-:W-:-:S03]  /*09f0*/  IABS R5, R21 ;  /* 0x0000001500057213 */ /* 0x000fc60000000000 */
[C---:B------:R-:W-:Y:S02]  /*0a00*/  VIADD R20, R21.reuse, 0x80 ;  /* 0x0000008015147836 */ /* 0x040fe40000000000 */
[C---:B------:R-:W-:Y:S02]  /*0a10*/  VIADD R18, R21.reuse, 0x100 ;  /* 0x0000010015127836 */ /* 0x040fe40000000000 */
[----:B------:R-:W-:Y:S01]  /*0a20*/  VIADD R19, R21, 0x180 ;  /* 0x0000018015137836 */ /* 0x000fe20000000000 */
[----:B------:R-:W-:Y:S01]  /*0a30*/  IABS R6, R20 ;  /* 0x0000001400067213 */ /* 0x000fe20000000000 */
[----:B------:R-:W-:Y:S01]  /*0a40*/  IMAD.HI.U32 R0, R2, R5, RZ ;  /* 0x0000000502007227 */ /* 0x000fe200078e00ff */
[----:B------:R-:W-:Y:S01]  /*0a50*/  IABS R8, R18 ;  /* 0x0000001200087213 */ /* 0x000fe20000000000 */
[----:B------:R-:W-:Y:S01]  /*0a60*/  STL [R1+0xb8c], R20 ;  /* 0x000b8c1401007387 */ /* 0x000fe20000100800 */
[----:B------:R-:W-:Y:S01]  /*0a70*/  IABS R10, R19 ;  /* 0x00000013000a7213 */ /* 0x000fe20000000000 */
[----:B------:R-:W-:Y:S01]  /*0a80*/  IMAD.MOV R0, RZ, RZ, -R0 ;  /* 0x000000ffff007224 */ /* 0x000fe200078e0a00 */
[----:B------:R-:W-:Y:S01]  /*0a90*/  ISETP.GE.AND P4, PT, R20, RZ, PT ;  /* 0x000000ff1400720c */ /* 0x000fe20003f86270 */
[C---:B------:R-:W-:Y:S01]  /*0aa0*/  IMAD.HI.U32 R3, R2.reuse, R6, RZ ;  /* 0x0000000602037227 */ /* 0x040fe200078e00ff */
[----:B------:R-:W-:Y:S01]  /*0ab0*/  STL [R1+0xb64], R18 ;  /* 0x000b641201007387 */ /* 0x000fe20000100800 */
[----:B------:R-:W-:Y:S02]  /*0ac0*/  BAR.SYNC.DEFER_BLOCKING 0x0 ;  /* 0x0000000000007b1d */ /* 0x000fe40000010000 */
[----:B------:R-:W-:Y:S01]  /*0ad0*/  IMAD R0, R9, R0, R5 ;  /* 0x0000000009007224 */ /* 0x000fe200078e0205 */
[----:B------:R-:W-:Y:S01]  /*0ae0*/  ISETP.GE.AND P5, PT, R19, RZ, PT ;  /* 0x000000ff1300720c */ /* 0x000fe20003fa6270 */
[----:B------:R-:W-:Y:S01]  /*0af0*/  IMAD.MOV R7, RZ, RZ, -R3 ;  /* 0x000000ffff077224 */ /* 0x000fe200078e0a03 */
[----:B0-----:R-:W-:Y:S01]  /*0b00*/  R2UR UR8, R11 ;  /* 0x000000000b0872ca */ /* 0x001fe200000e0000 */
[C---:B------:R-:W-:Y:S01]  /*0b10*/  IMAD.HI.U32 R3, R2.reuse, R8, RZ ;  /* 0x0000000802037227 */ /* 0x040fe200078e00ff */
[----:B------:R-:W-:Y:S01]  /*0b20*/  ISETP.GT.U32.AND P0, PT, R9, R0, PT ;  /* 0x000000000900720c */ /* 0x000fe20003f04070 */
[----:B------:R-:W-:Y:S02]  /*0b30*/  STL [R1+0xb30], R19 ;  /* 0x000b301301007387 */ /* 0x000fe40000100800 */
[----:B------:R-:W-:-:S04]  /*0b40*/  IMAD.HI.U32 R4, R2, R10, RZ ;  /* 0x0000000a02047227 */ /* 0x000fc800078e00ff */
[----:B------:R-:W-:Y:S02]  /*0b50*/  IMAD.MOV R3, RZ, RZ, -R3 ;  /* 0x000000ffff037224 */ /* 0x000fe400078e0a03 */
[----:B------:R-:W-:Y:S02]  /*0b60*/  IMAD.MOV R4, RZ, RZ, -R4 ;  /* 0x000000ffff047224 */ /* 0x000fe400078e0a04 */
[C---:B------:R-:W-:Y:S01]  /*0b70*/  IMAD R2, R9.reuse, R7, R6 ;  /* 0x0000000709027224 */ /* 0x040fe200078e0206 */
[----:B------:R-:W-:Y:S01]  /*0b80*/  SHF.R.U32.HI R7, RZ, 0x5, R22 ;  /* 0x00000005ff077819 */ /* 0x000fe20000011616 */
[C---:B------:R-:W-:Y:S02]  /*0b90*/  IMAD R3, R9.reuse, R3, R8 ;  /* 0x0000000309037224 */ /* 0x040fe400078e0208 */
[C---:B------:R-:W-:Y:S01]  /*0ba0*/  IMAD R4, R9.reuse, R4, R10 ;  /* 0x0000000409047224 */ /* 0x040fe200078e020a */
[C---:B------:R-:W-:Y:S01]  /*0bb0*/  ISETP.GT.U32.AND P1, PT, R9.reuse, R2, PT ;  /* 0x000000020900720c */ /* 0x040fe20003f24070 */
[----:B------:R-:W-:Y:S01]  /*0bc0*/  @!P0 IMAD.IADD R0, R0, 0x1, -R9 ;  /* 0x0000000100008824 */ /* 0x000fe200078e0a09 */
[C---:B------:R-:W-:Y:S01]  /*0bd0*/  ISETP.GT.U32.AND P2, PT, R9.reuse, R3, PT ;  /* 0x000000030900720c */ /* 0x040fe20003f44070 */
[----:B------:R-:W-:Y:S01]  /*0be0*/  IMAD.SHL.U32 R23, R12, 0x40, RZ ;  /* 0x000000400c177824 */ /* 0x000fe200078e00ff */
[C---:B------:R-:W-:Y:S01]  /*0bf0*/  ISETP.GT.U32.AND P3, PT, R9.reuse, R4, PT ;  /* 0x000000040900720c */ /* 0x040fe20003f64070 */
[----:B------:R-:W-:Y:S01]  /*0c00*/  VIADD R8, R54, 0xfffffff7 ;  /* 0xfffffff736087836 */ /* 0x000fe20000000000 */
[----:B------:R-:W-:-:S02]  /*0c10*/  ISETP.GT.U32.AND P6, PT, R9, R0, PT ;  /* 0x000000000900720c */ /* 0x000fc40003fc4070 */
[----:B------:R-:W-:Y:S01]  /*0c20*/  LOP3.LUT R13, R23, R13, RZ, 0xfc, !PT ;  /* 0x0000000d170d7212 */ /* 0x000fe200078efcff */
[----:B------:R-:W-:Y:S01]  /*0c30*/  STL [R1+0x300], R23 ;  /* 0x0003001701007387 */ /* 0x000fe20000100800 */
[----:B------:R-:W-:Y:S01]  /*0c40*/  R2UR UR7, R7 ;  /* 0x00000000070772ca */ /* 0x000fe200000e0000 */
[----:B------:R-:W-:Y:S01]  /*0c50*/  VIADD R7, R54, 0xffffffff ;  /* 0xffffffff36077836 */ /* 0x000fe20000000000 */
[----:B------:R-:W-:Y:S01]  /*0c60*/  LOP3.LUT R5, R13, 0x2, RZ, 0xfc, !PT ;  /* 0x000000020d057812 */ /* 0x000fe200078efcff */
[--C-:B------:R-:W-:Y:S01]  /*0c70*/  @!P1 IMAD.IADD R2, R2, 0x1, -R9.reuse ;  /* 0x0000000102029824 */ /* 0x100fe200078e0a09 */
[----:B------:R-:W-:Y:S01]  /*0c80*/  IABS R47, R13 ;  /* 0x0000000d002f7213 */ /* 0x000fe20000000000 */
[--C-:B------:R-:W-:Y:S01]  /*0c90*/  @!P2 IMAD.IADD R3, R3, 0x1, -R9.reuse ;  /* 0x000000010303a824 */ /* 0x100fe200078e0a09 */
[----:B------:R-:W-:Y:S01]  /*0ca0*/  IABS R46, R5 ;  /* 0x00000005002e7213 */ /* 0x000fe20000000000 */
[--C-:B------:R-:W-:Y:S01]  /*0cb0*/  @!P3 IMAD.IADD R4, R4, 0x1, -R9.reuse ;  /* 0x000000010404b824 */ /* 0x100fe200078e0a09 */
[C---:B------:R-:W-:Y:S01]  /*0cc0*/  ISETP.GT.U32.AND P0, PT, R9.reuse, R2, PT ;  /* 0x000000020900720c */ /* 0x040fe20003f04070 */
[----:B------:R0:W-:Y:S01]  /*0cd0*/  STL [R1+0x264], R5 ;  /* 0x0002640501007387 */ /* 0x0001e20000100800 */
[C---:B------:R-:W-:Y:S01]  /*0ce0*/  ISETP.GT.U32.AND P1, PT, R9.reuse, R3, PT ;  /* 0x000000030900720c */ /* 0x040fe20003f24070 */
[----:B------:R-:W-:Y:S01]  /*0cf0*/  @!P6 IMAD.IADD R0, R0, 0x1, -R9 ;  /* 0x000000010000e824 */ /* 0x000fe200078e0a09 */
[----:B------:R-:W-:Y:S01]  /*0d00*/  ISETP.GT.U32.AND P2, PT, R9, R4, PT ;  /* 0x000000040900720c */ /* 0x000fe20003f44070 */
[----:B------:R-:W-:Y:S01]  /*0d10*/  USHF.L.U32 UR4, UR7, 0x15, URZ ;  /* 0x0000001507047899 */ /* 0x000fe200080006ff */
[----:B------:R-:W-:-:S02]  /*0d20*/  ISETP.GE.AND P3, PT, R21, RZ, PT ;  /* 0x000000ff1500720c */ /* 0x000fc40003f66270 */
[----:B------:R-:W-:Y:S01]  /*0d30*/  ISETP.GE.AND P6, PT, R18, RZ, PT ;  /* 0x000000ff1200720c */ /* 0x000fe20003fc6270 */
[----:B------:R-:W-:Y:S01]  /*0d40*/  ULOP3.LUT UR4, UR4, 0x600000, URZ, 0xc0, !UPT ;  /* 0x0060000004047892 */ /* 0x000fe2000f8ec0ff */
[----:B0-----:R-:W-:-:S03]  /*0d50*/  IMAD.HI.U32 R5, R15, R47, RZ ;  /* 0x0000002f0f057227 */ /* 0x001fc600078e00ff */
[----:B------:R-:W-:Y:S01]  /*0d60*/  UIADD3 UR10, UPT, UPT, UR8, UR4, URZ ;  /* 0x00000004080a7290 */ /* 0x000fe2000fffe0ff */
[----:B------:R-:W-:Y:S02]  /*0d70*/  IMAD.MOV R6, RZ, RZ, -R5 ;  /* 0x000000ffff067224 */ /* 0x000fe400078e0a05 */
[----:B------:R-:W-:Y:S01]  /*0d80*/  UMOV UR4, 0x1 ;  /* 0x0000000100047882 */ /* 0x000fe20000000000 */
[----:B------:R-:W-:-:S04]  /*0d90*/  IMAD.HI.U32 R5, R15, R46, RZ ;  /* 0x0000002e0f057227 */ /* 0x000fc800078e00ff */
[----:B------:R-:W-:Y:S02]  /*0da0*/  IMAD.MOV R5, RZ, RZ, -R5 ;  /* 0x000000ffff057224 */ /* 0x000fe400078e0a05 */
[--C-:B------:R-:W-:Y:S01]  /*0db0*/  @!P0 IMAD.IADD R2, R2, 0x1, -R9.reuse ;  /* 0x0000000102028824 */ /* 0x100fe200078e0a09 */
[----:B------:R-:W-:Y:S01]  /*0dc0*/  ISETP.NE.AND P0, PT, R16, RZ, PT ;  /* 0x000000ff1000720c */ /* 0x000fe20003f05270 */
[--C-:B------:R-:W-:Y:S02]  /*0dd0*/  @!P1 IMAD.IADD R3, R3, 0x1, -R9.reuse ;  /* 0x0000000103039824 */ /* 0x100fe400078e0a09 */
[----:B------:R-:W-:Y:S01]  /*0de0*/  @!P2 IMAD.IADD R4, R4, 0x1, -R9 ;  /* 0x000000010404a824 */ /* 0x000fe200078e0a09 */
[----:B------:R-:W-:Y:S01]  /*0df0*/  ISETP.GE.U32.AND P2, PT, R8, 0x7fffffb8, PT ;  /* 0x7fffffb80800780c */ /* 0x000fe20003f46070 */
[----:B------:R-:W-:Y:S01]  /*0e00*/  IMAD R46, R14, R5, R46 ;  /* 0x000000050e2e7224 */ /* 0x000fe200078e022e */
[----:B------:R-:W-:Y:S01]  /*0e10*/  LOP3.LUT R5, RZ, R16, RZ, 0x33, !PT ;  /* 0x00000010ff057212 */ /* 0x000fe200078e33ff */
[----:B------:R-:W-:-:S02]  /*0e20*/  @!P3 IMAD.MOV R0, RZ, RZ, -R0 ;  /* 0x000000ffff00b224 */ /* 0x000fc400078e0a00 */
[----:B------:R-:W-:Y:S02]  /*0e30*/  @!P4 IMAD.MOV R2, RZ, RZ, -R2 ;  /* 0x000000ffff02c224 */ /* 0x000fe400078e0a02 */
[----:B------:R-:W-:Y:S01]  /*0e40*/  @!P6 IMAD.MOV R3, RZ, RZ, -R3 ;  /* 0x000000ffff03e224 */ /* 0x000fe200078e0a03 */
[C---:B------:R-:W-:Y:S01]  /*0e50*/  SEL R0, R5.reuse, R0, !P0 ;  /* 0x0000000005007207 */ /* 0x040fe20004000000 */
[----:B------:R-:W-:Y:S01]  /*0e60*/  @!P5 IMAD.MOV R4, RZ, RZ, -R4 ;  /* 0x000000ffff04d224 */ /* 0x000fe200078e0a04 */
[C---:B------:R-:W-:Y:S01]  /*0e70*/  SEL R2, R5.reuse, R2, !P0 ;  /* 0x0000000205027207 */ /* 0x040fe20004000000 */
[----:B------:R-:W-:Y:S01]  /*0e80*/  IMAD R47, R14, R6, R47 ;  /* 0x000000060e2f7224 */ /* 0x000fe200078e022f */
[C---:B------:R-:W-:Y:S01]  /*0e90*/  SEL R3, R5.reuse, R3, !P0 ;  /* 0x0000000305037207 */ /* 0x040fe20004000000 */
[C---:B------:R-:W-:Y:S01]  /*0ea0*/  VIADD R8, R54.reuse, 0xffffffee ;  /* 0xffffffee36087836 */ /* 0x040fe20000000000 */
[----:B------:R-:W-:Y:S01]  /*0eb0*/  SEL R6, R5, R4, !P0 ;  /* 0x0000000405067207 */ /* 0x000fe20004000000 */
[C---:B------:R-:W-:Y:S01]  /*0ec0*/  VIADD R5, R54.reuse, 0xffffffec ;  /* 0xffffffec36057836 */ /* 0x040fe20000000000 */
[----:B------:R-:W-:Y:S01]  /*0ed0*/  ISETP.GE.U32.AND P6, PT, R7, 0x7fffffc0, PT ;  /* 0x7fffffc00700780c */ /* 0x000fe20003fc6070 */
[----:B------:R-:W-:Y:S01]  /*0ee0*/  VIADD R4, R54, 0xffffffed ;  /* 0xffffffed36047836 */ /* 0x000fe20000000000 */
[----:B------:R-:W-:Y:S01]  /*0ef0*/  ISETP.GE.U32.AND P0, PT, R8, 0x7fffffaf, PT ;  /* 0x7fffffaf0800780c */ /* 0x000fe20003f06070 */
[C---:B------:R-:W-:Y:S01]  /*0f00*/  VIADD R7, R54.reuse, 0xffffffef ;  /* 0xffffffef36077836 */ /* 0x040fe20000000000 */
[----:B------:R-:W-:Y:S01]  /*0f10*/  ISETP.GE.U32.AND P3, PT, R5, 0x7fffffad, PT ;  /* 0x7fffffad0500780c */ /* 0x000fe20003f66070 */
[----:B------:R-:W-:Y:S01]  /*0f20*/  VIADD R5, R54, 0xffffffe8 ;  /* 0xffffffe836057836 */ /* 0x000fe20000000000 */
[----:B------:R-:W-:Y:S01]  /*0f30*/  ISETP.GE.U32.AND P5, PT, R4, 0x7fffffae, PT ;  /* 0x7fffffae0400780c */ /* 0x000fe20003fa6070 */
[----:B------:R-:W-:Y:S01]  /*0f40*/  VIADD R4, R54, 0xffffffe9 ;  /* 0xffffffe936047836 */ /* 0x000fe20000000000 */
[----:B------:R-:W-:-:S02]  /*0f50*/  SEL R30, RZ, 0x1, P3 ;  /* 0x00000001ff1e7807 */ /* 0x000fc40001800000 */
[----:B------:R-:W-:Y:S01]  /*0f60*/  ISETP.GE.U32.AND P4, PT, R5, 0x7fffffa9, PT ;  /* 0x7fffffa90500780c */ /* 0x000fe20003f86070 */
[----:B------:R-:W-:Y:S01]  /*0f70*/  VIADD R5, R54, 0xffffffea ;  /* 0xffffffea36057836 */ /* 0x000fe20000000000 */
[----:B------:R-:W-:Y:S01]  /*0f80*/  ISETP.GE.U32.AND P3, PT, R4, 0x7fffffaa, PT ;  /* 0x7fffffaa0400780c */ /* 0x000fe20003f66070 */
[C---:B------:R-:W-:Y:S01]  /*0f90*/  VIADD R4, R54.reuse, 0xffffffeb ;  /* 0xffffffeb36047836 */ /* 0x040fe20000000000 */
[----:B------:R-:W-:Y:S02]  /*0fa0*/  SEL R33, RZ, 0x1fffe, P5 ;  /* 0x0001fffeff217807 */ /* 0x000fe40002800000 */
[----:B------:R-:W-:Y:S01]  /*0fb0*/  ISETP.GE.U32.AND P5, PT, R5, 0x7fffffab, PT ;  /* 0x7fffffab0500780c */ /* 0x000fe20003fa6070 */
[C---:B------:R-:W-:Y:S01]  /*0fc0*/  VIADD R5, R54.reuse, 0xffffffe4 ;  /* 0xffffffe436057836 */ /* 0x040fe20000000000 */
[----:B------:R-:W-:Y:S01]  /*0fd0*/  ISETP.GE.U32.AND P1, PT, R7, 0x7fffffb0, PT ;  /* 0x7fffffb00700780c */ /* 0x000fe20003f26070 */
[----:B------:R-:W-:Y:S01]  /*0fe0*/  VIADD R7, R54, 0xffffffe6 ;  /* 0xffffffe636077836 */ /* 0x000fe20000000000 */
[----:B------:R-:W-:Y:S01]  /*0ff0*/  SEL R18, RZ, 0x4, P0 ;  /* 0x00000004ff127807 */ /* 0x000fe20000000000 */
[----:B------:R-:W-:Y:S01]  /*1000*/  IMAD.IADD R33, R30, 0x1, R33 ;  /* 0x000000011e217824 */ /* 0x000fe200078e0221 */
[----:B------:R-:W-:Y:S01]  /*1010*/  ISETP.GE.U32.AND P0, PT, R4, 0x7fffffac, PT ;  /* 0x7fffffac0400780c */ /* 0x000fe20003f06070 */
[----:B------:R-:W-:Y:S01]  /*1020*/  VIADD R4, R54, 0xffffffe5 ;  /* 0xffffffe536047836 */ /* 0x000fe20000000000 */
[----:B------:R-:W-:-:S02]  /*1030*/  SEL R25, RZ, 0x7fff8, P1 ;  /* 0x0007fff8ff197807 */ /* 0x000fc40000800000 */
[----:B------:R-:W-:Y:S01]  /*1040*/  ISETP.GE.U32.AND P1, PT, R5, 0x7fffffa5, PT ;  /* 0x7fffffa50500780c */ /* 0x000fe20003f26070 */
[----:B------:R-:W-:Y:S01]  /*1050*/  VIADD R5, R54, 0xffffffe7 ;  /* 0xffffffe736057836 */ /* 0x000fe20000000000 */
[----:B------:R-:W-:Y:S02]  /*1060*/  SEL R32, RZ, 0x1, P4 ;  /* 0x00000001ff207807 */ /* 0x000fe40002000000 */
[----:B------:R-:W-:Y:S01]  /*1070*/  ISETP.GE.U32.AND P4, PT, R4, 0x7fffffa6, PT ;  /* 0x7fffffa60400780c */ /* 0x000fe20003f86070 */
[C---:B------:R-:W-:Y:S01]  /*1080*/  VIADD R4, R54.reuse, 0xffffffe1 ;  /* 0xffffffe136047836 */ /* 0x040fe20000000000 */
[----:B------:R-:W-:Y:S02]  /*1090*/  SEL R28, RZ, 0x4, P5 ;  /* 0x00000004ff1c7807 */ /* 0x000fe40002800000 */
[----:B------:R-:W-:Y:S01]  /*10a0*/  ISETP.GE.U32.AND P5, PT, R5, 0x7fffffa8, PT ;  /* 0x7fffffa80500780c */ /* 0x000fe20003fa6070 */
[----:B------:R-:W-:Y:S01]  /*10b0*/  VIADD R5, R54, 0xffffffe0 ;  /* 0xffffffe036057836 */ /* 0x000fe20000000000 */
[----:B------:R-:W-:-:S02]  /*10c0*/  SEL R31, RZ, 0x7fff8, P0 ;  /* 0x0007fff8ff1f7807 */ /* 0x000fc40000000000 */
        /* <DEDUP_REMOVED lines=11> */
[C---:B------:R-:W-:Y:S01]  /*1180*/  VIADD R4, R54.reuse, 0xffffffcd ;  /* 0xffffffcd36047836 */ /* 0x040fe20000000000 */
[----:B------:R-:W-:Y:S02]  /*1190*/  SEL R29, RZ, 0x7fff8, P5 ;  /* 0x0007fff8ff1d7807 */ /* 0x000fe40002800000 */
        /* <DEDUP_REMOVED lines=19> */
[----:B------:R-:W-:Y:S01]  /*12d0*/  ISETP.GE.U32.AND P0, PT, R4, 0x7fffff8a, PT ;  /* 0x7fffff8a0400780c */ /* 0x000fe20003f06070 */
[----:B------:R-:W-:Y:S01]  /*12e0*/  VIADD R4, R54, 0xffffffcb ;  /* 0xffffffcb36047836 */ /* 0x000fe20000000000 */
[----:B------:R-:W-:Y:S01]  /*12f0*/  SEL R22, RZ, 0x4, P4 ;  /* 0x00000004ff167807 */ /* 0x000fe20002000000 */
[----:B------:R-:W-:Y:S01]  /*1300*/  IMAD.IADD R36, R36, 0x1, R39 ;  /* 0x0000000124247824 */ /* 0x000fe200078e0227 */
[----:B------:R-:W-:Y:S01]  /*1310*/  ISETP.GE.U32.AND P4, PT, R5, 0x7fffff8b, PT ;  /* 0x7fffff8b0500780c */ /* 0x000fe20003f86070 */
[----:B------:R-:W-:Y:S01]  /*1320*/  VIADD R5, R54, 0xffffffc4 ;  /* 0xffffffc436057836 */ /* 0x000fe20000000000 */
[----:B------:R-:W-:Y:S02]  /*1330*/  SEL R23, RZ, 0x7fff8, P3 ;  /* 0x0007fff8ff177807 */ /* 0x000fe40001800000 */
[----:B------:R-:W-:Y:S01]  /*1340*/  ISETP.GE.U32.AND P3, PT, R4, 0x7fffff8c, PT ;  /* 0x7fffff8c0400780c */ /* 0x000fe20003f66070 */
[----:B------:R-:W-:Y:S01]  /*1350*/  VIADD R4, R54, 0xffffffc5 ;  /* 0xffffffc536047836 */ /* 0x000fe20000000000 */
[----:B------:R-:W-:-:S02]  /*1360*/  SEL R34, RZ, 0x1, P5 ;  /* 0x00000001ff227807 */ /* 0x000fc40002800000 */
[----:B------:R-:W-:Y:S01]  /*1370*/  ISETP.GE.U32.AND P5, PT, R5, 0x7fffff85, PT ;  /* 0x7fffff850500780c */ /* 0x000fe20003fa6070 */
[----:B------:R-:W-:Y:S01]  /*1380*/  VIADD R5, R54, 0xffffffc7 ;  /* 0xffffffc736057836 */ /* 0x000fe20000000000 */
[----:B------:R-:W-:Y:S02]  /*1390*/  SEL R41, RZ, 0x1fffe, P0 ;  /* 0x0001fffeff297807 */ /* 0x000fe40000000000 */
[----:B------:R-:W-:Y:S01]  /*13a0*/  ISETP.GE.U32.AND P0, PT, R4, 0x7fffff86, PT ;  /* 0x7fffff860400780c */ /* 0x000fe20003f06070 */
[----:B------:R-:W-:Y:S01]  /*13b0*/  VIADD R4, R54, 0xffffffc1 ;  /* 0xffffffc136047836 */ /* 0x000fe20000000000 */
[----:B------:R-:W-:Y:S01]  /*13c0*/  SEL R21, RZ, 0x7fff8, P3 ;  /* 0x0007fff8ff157807 */ /* 0x000fe20001800000 */
[----:B------:R-:W-:Y:S01]  /*13d0*/  IMAD.IADD R34, R34, 0x1, R41 ;  /* 0x0000000122227824 */ /* 0x000fe200078e0229 */
[----:B------:R-:W-:Y:S01]  /*13e0*/  ISETP.GE.U32.AND P3, PT, R5, 0x7fffff88, PT ;  /* 0x7fffff880500780c */ /* 0x000fe20003f66070 */
[----:B------:R-:W-:Y:S01]  /*13f0*/  VIADD R5, R54, 0xffffffc0 ;  /* 0xffffffc036057836 */ /* 0x000fe20000000000 */
[----:B------:R-:W-:-:S02]  /*1400*/  SEL R42, RZ, 0x1, P5 ;  /* 0x00000001ff2a7807 */ /* 0x000fc40002800000 */
[----:B------:R-:W-:Y:S02]  /*1410*/  SEL R20, RZ, 0x4, P4 ;  /* 0x00000004ff147807 */ /* 0x000fe40002000000 */
[----:B------:R-:W-:Y:S01]  /*1420*/  ISETP.GE.U32.AND P5, PT, R4, 0x7fffff82, PT ;  /* 0x7fffff820400780c */ /* 0x000fe20003fa6070 */
[C---:B------:R-:W-:Y:S01]  /*1430*/  VIADD R4, R54.reuse, 0xffffffc3 ;  /* 0xffffffc336047836 */ /* 0x040fe20000000000 */
[----:B------:R-:W-:Y:S01]  /*1440*/  ISETP.GE.U32.AND P4, PT, R7, 0x7fffff87, PT ;  /* 0x7fffff870700780c */ /* 0x000fe20003f86070 */
[C---:B------:R-:W-:Y:S01]  /*1450*/  VIADD R7, R54.reuse, 0xffffffc2 ;  /* 0xffffffc236077836 */ /* 0x040fe20000000000 */
[----:B------:R-:W-:Y:S02]  /*1460*/  SEL R43, RZ, 0x1fffe, P0 ;  /* 0x0001fffeff2b7807 */ /* 0x000fe40000000000 */
[----:B------:R-:W-:Y:S01]  /*1470*/  ISETP.GE.U32.AND P0, PT, R5, 0x7fffff81, PT ;  /* 0x7fffff810500780c */ /* 0x000fe20003f06070 */
[----:B------:R-:W-:Y:S01]  /*1480*/  VIADD R5, R54, 0xffffffdc ;  /* 0xffffffdc36057836 */ /* 0x000fe20000000000 */
[----:B------:R-:W-:Y:S01]  /*1490*/  SEL R19, RZ, 0x7fff8, P3 ;  /* 0x0007fff8ff137807 */ /* 0x000fe20001800000 */
[----:B------:R-:W-:Y:S01]  /*14a0*/  IMAD.IADD R42, R42, 0x1, R43 ;  /* 0x000000012a2a7824 */ /* 0x000fe200078e022b */
[----:B------:R-:W-:-:S02]  /*14b0*/  SEL R16, RZ, 0x4, P4 ;  /* 0x00000004ff107807 */ /* 0x000fc40002000000 */
[----:B------:R-:W-:Y:S01]  /*14c0*/  ISETP.GE.U32.AND P3, PT, R4, 0x7fffff84, PT ;  /* 0x7fffff840400780c */ /* 0x000fe20003f66070 */
[C---:B------:R-:W-:Y:S01]  /*14d0*/  VIADD R4, R54.reuse, 0xffffffdd ;  /* 0xffffffdd36047836 */ /* 0x040fe20000000000 */
[----:B------:R-:W-:Y:S02]  /*14e0*/  ISETP.GE.U32.AND P4, PT, R7, 0x7fffff83, PT ;  /* 0x7fffff830700780c */ /* 0x000fe40003f86070 */
[----:B------:R-:W-:Y:S02]  /*14f0*/  SEL R45, RZ, 0x1fffe, P5 ;  /* 0x0001fffeff2d7807 */ /* 0x000fe40002800000 */
        /* <DEDUP_REMOVED lines=31> */
[----:B------:R-:W-:Y:S01]  /*16f0*/  VIADD R4, R54, 0xffffffd0 ;  /* 0xffffffd036047836 */ /* 0x000fe20000000000 */
[----:B------:R-:W-:Y:S02]  /*1700*/  ISETP.GE.U32.AND P4, PT, R50, 0x7fffff97, PT ;  /* 0x7fffff973200780c */ /* 0x000fe40003f86070 */
[----:B------:R-:W-:Y:S02]  /*1710*/  SEL R50, RZ, 0x1, P3 ;  /* 0x00000001ff327807 */ /* 0x000fe40001800000 */
[----:B------:R-:W-:Y:S01]  /*1720*/  ISETP.GE.U32.AND P3, PT, R5, 0x7fffff98, PT ;  /* 0x7fffff980500780c */ /* 0x000fe20003f66070 */
[C---:B------:R-:W-:Y:S01]  /*1730*/  VIADD R5, R54.reuse, 0xffffffd1 ;  /* 0xffffffd136057836 */ /* 0x040fe20000000000 */
[----:B------:R-:W-:Y:S01]  /*1740*/  SEL R53, RZ, 0x1fffe, P5 ;  /* 0x0001fffeff357807 */ /* 0x000fe20002800000 */
[----:B------:R-:W-:Y:S01]  /*1750*/  VIADD R54, R54, 0xfffffffe ;  /* 0xfffffffe36367836 */ /* 0x000fe20000000000 */
[----:B------:R-:W-:-:S02]  /*1760*/  ISETP.GE.U32.AND P5, PT, R4, 0x7fffff91, PT ;  /* 0x7fffff910400780c */ /* 0x000fc40003fa6070 */
[----:B------:R-:W-:Y:S01]  /*1770*/  SEL R4, RZ, 0x4, P4 ;  /* 0x00000004ff047807 */ /* 0x000fe20002000000 */
[----:B------:R-:W-:Y:S01]  /*1780*/  IMAD.IADD R50, R50, 0x1, R53 ;  /* 0x0000000132327824 */ /* 0x000fe200078e0235 */
[----:B------:R-:W-:Y:S02]  /*1790*/  ISETP.GE.U32.AND P4, PT, R5, 0x7fffff92, PT ;  /* 0x7fffff920500780c */ /* 0x000fe40003f86070 */
[----:B------:R-:W-:Y:S02]  /*17a0*/  SEL R5, RZ, 0x7fff8, P3 ;  /* 0x0007fff8ff057807 */ /* 0x000fe40001800000 */
[----:B------:R-:W-:Y:S02]  /*17b0*/  ISETP.GE.U32.AND P3, PT, R52, 0x7fffff93, PT ;  /* 0x7fffff933400780c */ /* 0x000fe40003f66070 */
[----:B------:R-:W-:Y:S02]  /*17c0*/  SEL R52, RZ, 0x1, P5 ;  /* 0x00000001ff347807 */ /* 0x000fe40002800000 */
[----:B------:R-:W-:-:S02]  /*17d0*/  ISETP.GE.U32.AND P5, PT, R55, 0x7fffff94, PT ;  /* 0x7fffff943700780c */ /* 0x000fc40003fa6070 */
[----:B------:R-:W-:Y:S02]  /*17e0*/  SEL R55, RZ, 0x1fffe, P4 ;  /* 0x0001fffeff377807 */ /* 0x000fe40002000000 */
[----:B------:R-:W-:Y:S02]  /*17f0*/  SEL R30, RZ, 0x1, P0 ;  /* 0x00000001ff1e7807 */ /* 0x000fe40000000000 */
[----:B------:R-:W-:Y:S01]  /*1800*/  SEL R57, RZ, 0x1, P1 ;  /* 0x00000001ff397807 */ /* 0x000fe20000800000 */
[----:B------:R-:W-:Y:S01]  /*1810*/  IMAD.IADD R52, R52, 0x1, R55 ;  /* 0x0000000134347824 */ /* 0x000fe200078e0237 */
[----:B------:R-:W-:Y:S01]  /*1820*/  LOP3.LUT R42, R42, 0x3, RZ, 0xc0, !PT ;  /* 0x000000032a2a7812 */ /* 0x000fe200078ec0ff */
[----:B------:R-:W-:Y:S01]  /*1830*/  IMAD.IADD R30, R30, 0x1, R45 ;  /* 0x000000011e1e7824 */ /* 0x000fe200078e022d */
[----:B------:R-:W-:Y:S01]  /*1840*/  LOP3.LUT R48, R48, 0x3, RZ, 0xc0, !PT ;  /* 0x0000000330307812 */ /* 0x000fe200078ec0ff */
[----:B------:R-:W-:Y:S01]  /*1850*/  IMAD.IADD R40, R57, 0x1, R40 ;  /* 0x0000000139287824 */ /* 0x000fe200078e0228 */
[----:B------:R-:W-:-:S02]  /*1860*/  IADD3 R16, PT, PT, R42, R19, R16 ;  /* 0x000000132a107210 */ /* 0x000fc40007ffe010 */
[----:B------:R-:W-:Y:S02]  /*1870*/  IADD3 R7, PT, PT, R48, R8, R7 ;  /* 0x0000000830077210 */ /* 0x000fe40007ffe007 */
[----:B------:R-:W-:Y:S02]  /*1880*/  LOP3.LUT R34, R34, 0x3, RZ, 0xc0, !PT ;  /* 0x0000000322227812 */ /* 0x000fe400078ec0ff */
[----:B------:R-:W-:Y:S02]  /*1890*/  LOP3.LUT R30, R30, 0x3, RZ, 0xc0, !PT ;  /* 0x000000031e1e7812 */ /* 0x000fe400078ec0ff */
[----:B------:R-:W-:Y:S02]  /*18a0*/  SEL R8, RZ, 0x4, P3 ;  /* 0x00000004ff087807 */ /* 0x000fe40001800000 */
[----:B------:R-:W-:Y:S02]  /*18b0*/  SEL R19, RZ, 0x7fff8, P5 ;  /* 0x0007fff8ff137807 */ /* 0x000fe40002800000 */
[----:B------:R-:W-:-:S02]  /*18c0*/  LOP3.LUT R52, R52, 0x3, RZ, 0xc0, !PT ;  /* 0x0000000334347812 */ /* 0x000fc400078ec0ff */
[----:B------:R-:W-:Y:S02]  /*18d0*/  LOP3.LUT R50, R50, 0x3, RZ, 0xc0, !PT ;  /* 0x0000000332327812 */ /* 0x000fe400078ec0ff */
[----:B------:R-:W-:Y:S02]  /*18e0*/  LOP3.LUT R32, R32, 0x3, RZ, 0xc0, !PT ;  /* 0x0000000320207812 */ /* 0x000fe400078ec0ff */
[----:B------:R-:W-:Y:S02]  /*18f0*/  IADD3 R20, PT, PT, R34, R21, R20 ;  /* 0x0000001522147210 */ /* 0x000fe40007ffe014 */
[----:B------:R-:W-:Y:S02]  /*1900*/  IADD3 R11, PT, PT, R30, R12, R11 ;  /* 0x0000000c1e0b7210 */ /* 0x000fe40007ffe00b */
[----:B------:R-:W-:Y:S02]  /*1910*/  IADD3 R8, PT, PT, R52, R19, R8 ;  /* 0x0000001334087210 */ /* 0x000fe40007ffe008 */
[----:B------:R-:W-:-:S02]  /*1920*/  LOP3.LUT R40, R40, 0x3, RZ, 0xc0, !PT ;  /* 0x0000000328287812 */ /* 0x000fc400078ec0ff */
[----:B------:R-:W-:Y:S01]  /*1930*/  IADD3 R50, PT, PT, R50, R5, R4 ;  /* 0x0000000532327210 */ /* 0x000fe20007ffe004 */
[----:B------:R-:W-:Y:S01]  /*1940*/  IMAD.SHL.U32 R4, R7, 0x100, RZ ;  /* 0x0000010007047824 */ /* 0x000fe200078e00ff */
[----:B------:R-:W-:Y:S01]  /*1950*/  IADD3 R28, PT, PT, R32, R31, R28 ;  /* 0x0000001f201c7210 */ /* 0x000fe20007ffe01c */
[----:B------:R-:W-:Y:S01]  /*1960*/  IMAD.SHL.U32 R5, R20, 0x100, RZ ;  /* 0x0000010014057824 */ /* 0x000fe200078e00ff */
[----:B------:R-:W-:Y:S02]  /*1970*/  LOP3.LUT R44, R44, 0x3, RZ, 0xc0, !PT ;  /* 0x000000032c2c7812 */ /* 0x000fe400078ec0ff */
[----:B------:R-:W-:Y:S01]  /*1980*/  LOP3.LUT R11, R11, 0xf, RZ, 0xc0, !PT ;  /* 0x0000000f0b0b7812 */ /* 0x000fe200078ec0ff */
[----:B------:R-:W-:Y:S01]  /*1990*/  IMAD.SHL.U32 R19, R28, 0x100, RZ ;  /* 0x000001001c137824 */ /* 0x000fe200078e00ff */
[----:B------:R-:W-:Y:S02]  /*19a0*/  LOP3.LUT R7, R8, 0xf, RZ, 0xc0, !PT ;  /* 0x0000000f08077812 */ /* 0x000fe400078ec0ff */
[----:B------:R-:W-:Y:S01]  /*19b0*/  LOP3.LUT R37, R37, 0x3, RZ, 0xc0, !PT ;  /* 0x0000000325257812 */ /* 0x000fe200078ec0ff */
[----:B------:R-:W-:Y:S01]  /*19c0*/  IMAD R11, R16, 0x10, R11 ;  /* 0x00000010100b7824 */ /* 0x000fe200078e020b */
[----:B------:R-:W-:Y:S01]  /*19d0*/  IADD3 R24, PT, PT, R40, R27, R24 ;  /* 0x0000001b28187210 */ /* 0x000fe20007ffe018 */
[----:B------:R-:W-:Y:S01]  /*19e0*/  IMAD R7, R50, 0x10, R7 ;  /* 0x0000001032077824 */ /* 0x000fe200078e0207 */
[----:B------:R-:W-:-:S02]  /*19f0*/  LOP3.LUT R36, R36, 0x3, RZ, 0xc0, !PT ;  /* 0x0000000324247812 */ /* 0x000fc400078ec0ff */
[----:B------:R-:W-:Y:S02]  /*1a00*/  IADD3 R9, PT, PT, R44, R10, R9 ;  /* 0x0000000a2c097210 */ /* 0x000fe40007ffe009 */
[----:B------:R-:W-:Y:S02]  /*1a10*/  LOP3.LUT R4, R4, 0xf00, RZ, 0xe2, !PT ;  /* 0x00000f0004047812 */ /* 0x000fe400078ee2ff */
[----:B------:R-:W-:Y:S02]  /*1a20*/  IADD3 R26, PT, PT, R37, R29, R26 ;  /* 0x0000001d251a7210 */ /* 0x000fe40007ffe01a */
[----:B------:R-:W-:Y:S01]  /*1a30*/  LOP3.LUT R21, R24, 0xf, RZ, 0xc0, !PT ;  /* 0x0000000f18157812 */ /* 0x000fe200078ec0ff */
[----:B------:R-:W-:Y:S01]  /*1a40*/  IMAD R9, R9, 0x1000, R4 ;  /* 0x0000100009097824 */ /* 0x000fe200078e0204 */
[----:B------:R-:W-:Y:S02]  /*1a50*/  LOP3.LUT R33, R33, 0x3, RZ, 0xc0, !PT ;  /* 0x0000000321217812 */ /* 0x000fe400078ec0ff */
[----:B------:R-:W-:Y:S01]  /*1a60*/  IADD3 R22, PT, PT, R36, R23, R22 ;  /* 0x0000001724167210 */ /* 0x000fe20007ffe016 */
[----:B------:R-:W-:Y:S01]  /*1a70*/  IMAD R21, R26, 0x10, R21 ;  /* 0x000000101a157824 */ /* 0x000fe200078e0215 */
[----:B------:R-:W-:-:S02]  /*1a80*/  LOP3.LUT R5, R5, 0xf00, RZ, 0xe2, !PT ;  /* 0x00000f0005057812 */ /* 0x000fc400078ee2ff */
[----:B------:R-:W-:Y:S02]  /*1a90*/  IADD3 R18, PT, PT, R33, R25, R18 ;  /* 0x0000001921127210 */ /* 0x000fe40007ffe012 */
[----:B------:R-:W-:Y:S01]  /*1aa0*/  LOP3.LUT R19, R19, 0xf00, RZ, 0xe2, !PT ;  /* 0x00000f0013137812 */ /* 0x000fe200078ee2ff */
[----:B------:R-:W-:Y:S01]  /*1ab0*/  IMAD R5, R22, 0x1000, R5 ;  /* 0x0000100016057824 */ /* 0x000fe200078e0205 */
[----:B------:R-:W-:Y:S02]  /*1ac0*/  LOP3.LUT R4, R11, 0xff, RZ, 0xc0, !PT ;  /* 0x000000ff0b047812 */ /* 0x000fe400078ec0ff */
[----:B------:R-:W-:Y:S01]  /*1ad0*/  LOP3.LUT R8, R7, 0xff, RZ, 0xc0, !PT ;  /* 0x000000ff07087812 */ /* 0x000fe200078ec0ff */
[----:B------:R-:W-:Y:S01]  /*1ae0*/  IMAD R18, R18, 0x1000, R19 ;  /* 0x0000100012127824 */ /* 0x000fe200078e0213 */
[----:B------:R-:W-:Y:S01]  /*1af0*/  ISETP.GE.U32.AND P4, PT, R54, 0x7fffffbf, PT ;  /* 0x7fffffbf3600780c */ /* 0x000fe20003f86070 */
[----:B------:R-:W-:Y:S01]  /*1b00*/  IMAD.IADD R4, R5, 0x1, R4 ;  /* 0x0000000105047824 */ /* 0x000fe200078e0204 */
[----:B------:R-:W-:Y:S01]  /*1b10*/  ISETP.NE.U32.AND P3, PT, R56, RZ, PT ;  /* 0x000000ff3800720c */ /* 0x000fe20003f65070 */
[----:B------:R-:W-:Y:S01]  /*1b20*/  IMAD.IADD R9, R9, 0x1, R8 ;  /* 0x0000000109097824 */ /* 0x000fe200078e0208 */
[----:B------:R-:W-:Y:S01]  /*1b30*/  LOP3.LUT R21, R21, 0xff, RZ, 0xc0, !PT ;  /* 0x000000ff15157812 */ /* 0x000fe200078ec0ff */
[----:B---3--:R-:W-:Y:S10]  /*1b40*/  BRA.U UP0, `(.L_x_5) ;  /* 0x0000000100187547 */ /* 0x008ff4000b800000 */
[----:B------:R-:W-:Y:S01]  /*1b50*/  ELECT P5, URZ, PT ;  /* 0x0000000000ff782f */ /* 0x000fe200038a0000 */
[----:B------:R-:W-:Y:S01]  /*1b60*/  IMAD.MOV.U32 R5, RZ, RZ, 0x1 ;  /* 0x00000001ff057424 */ /* 0x000fe200078e00ff */
[----:B------:R-:W-:Y:S01]  /*1b70*/  UMOV UR6, 0x40 ;  /* 0x0000004000067882 */ /* 0x000fe20000000000 */
[----:B------:R-:W-:Y:S01]  /*1b80*/  UVIRTCOUNT.DEALLOC.SMPOOL 0x80 ;  /* 0x000000800000784c */ /* 0x000fe20000000000 */
[----:B------:R-:W-:-:S09]  /*1b90*/  ULEA UR6, UR5, UR6, 0x18 ;  /* 0x0000000605067291 */ /* 0x000fd2000f8ec0ff */
[----:B------:R0:W-:Y:S03]  /*1ba0*/  @P5 STS.U8 [UR6], R5 ;  /* 0x00000005ff005988 */ /* 0x0001e60008000006 */
.L_x_5:
[----:B------:R-:W2:Y:S01]  /*1bb0*/  LDL R22, [R1+0x300] ;  /* 0x0003000001167983 */ /* 0x000ea20000100800 */
[----:B------:R-:W-:Y:S01]  /*1bc0*/  VOTEU.ALL UP1, P3 ;  /* 0x0000000000ff7886 */ /* 0x000fe20001820000 */
[----:B------:R-:W-:Y:S01]  /*1bd0*/  VOTEU.ALL UP2, P3 ;  /* 0x0000000000ff7886 */ /* 0x000fe20001840000 */
[----:B------:R-:W-:Y:S01]  /*1be0*/  PRMT R12, R4, 0x5410, R9 ;  /* 0x00005410040c7816 */ /* 0x000fe20000000009 */
[----:B------:R-:W-:Y:S01]  /*1bf0*/  STL [R1+0xe48], R53 ;  /* 0x000e483501007387 */ /* 0x000fe20000100800 */
[----:B------:R-:W-:Y:S01]  /*1c00*/  IMAD R4, R0, UR20, RZ ;  /* 0x0000001400047c24 */ /* 0x000fe2000f8e02ff */
[----:B------:R-:W-:-:S04]  /*1c10*/  @!UP1 UIADD3 UR14, UPT, UPT, -UR4, 0x100000, URZ ;  /* 0x00100000040e9890 */ /* 0x000fc8000fffe1ff */
[----:B------:R-:W-:Y:S02]  /*1c20*/  @!UP1 USHF.L.U32 UR15, UR14, 0xb, URZ ;  /* 0x0000000b0e0f9899 */ /* 0x000fe400080006ff */
[----:B------:R-:W-:Y:S01]  /*1c30*/  @!UP1 USHF.L.U32 UR14, UR14, 0x1, URZ ;  /* 0x000000010e0e9899 */ /* 0x000fe200080006ff */
[----:B0-----:R-:W-:Y:S01]  /*1c40*/  IMAD R5, R2, UR20, RZ ;  /* 0x0000001402057c24 */ /* 0x001fe2000f8e02ff */
[----:B------:R-:W-:Y:S01]  /*1c50*/  STL [R1+0xe44], R38 ;  /* 0x000e442601007387 */ /* 0x000fe20000100800 */
[----:B------:R-:W-:Y:S01]  /*1c60*/  IMAD R7, R3, UR20, RZ ;  /* 0x0000001403077c24 */ /* 0x000fe2000f8e02ff */
[----:B------:R-:W-:Y:S01]  /*1c70*/  IADD3 R0, P5, PT, R4, UR16, RZ ;  /* 0x0000001004007c10 */ /* 0x000fe2000ffbe0ff */
[----:B------:R-:W0:Y:S01]  /*1c80*/  LDCU.64 UR12, c[0x0][0x3a8] ;  /* 0x00007500ff0c77ac */ /* 0x000e220008000a00 */
[----:B------:R1:W-:Y:S01]  /*1c90*/  STL [R1+0xe3c], R54 ;  /* 0x000e3c3601007387 */ /* 0x0003e20000100800 */
[----:B------:R-:W-:Y:S01]  /*1ca0*/  PRMT R39, RZ, 0x7610, R39 ;  /* 0x00007610ff277816 */ /* 0x000fe20000000027 */
[----:B------:R-:W-:Y:S01]  /*1cb0*/  IMAD.IADD R18, R18, 0x1, R21 ;  /* 0x0000000112127824 */ /* 0x000fe200078e0215 */
[----:B------:R-:W-:Y:S01]  /*1cc0*/  LEA.HI.X.SX32 R2, R4, UR17, 0x1, P5 ;  /* 0x0000001104027c11 */ /* 0x000fe2000a8f0eff */
[----:B------:R-:W-:Y:S01]  /*1cd0*/  STL [R1+0xd68], R19 ;  /* 0x000d681301007387 */ /* 0x000fe20000100800 */
[C---:B------:R-:W-:Y:S01]  /*1ce0*/  IADD3 R3, P5, PT, R5.reuse, UR16, RZ ;  /* 0x0000001005037c10 */ /* 0x040fe2000ffbe0ff */
[----:B------:R-:W-:Y:S02]  /*1cf0*/  STTM.x64 tmem[UR10], RZ ;  /* 0x000000ff000079ed */ /* 0x000fe4000834000a */
[----:B------:R-:W-:Y:S01]  /*1d00*/  STL [R1+0xd74], R19 ;  /* 0x000d741301007387 */ /* 0x000fe20000100800 */
[----:B------:R-:W-:Y:S01]  /*1d10*/  IMAD R16, R6, UR20, RZ ;  /* 0x0000001406107c24 */ /* 0x000fe2000f8e02ff */
[----:B------:R-:W-:Y:S01]  /*1d20*/  LEA.HI.X.SX32 R4, R5, UR17, 0x1, P5 ;  /* 0x0000001105047c11 */ /* 0x000fe2000a8f0eff */
[----:B------:R-:W-:Y:S01]  /*1d30*/  @!P6 IMAD.MOV.U32 R10, RZ, RZ, R3 ;  /* 0x000000ffff0ae224 */ /* 0x000fe200078e0003 */
[----:B------:R-:W-:Y:S01]  /*1d40*/  STL [R1+0xd8c], R19 ;  /* 0x000d8c1301007387 */ /* 0x000fe20000100800 */
[----:B------:R-:W-:Y:S01]  /*1d50*/  PRMT R43, RZ, 0x7610, R43 ;  /* 0x00007610ff2b7816 */ /* 0x000fe2000000002b */
[----:B------:R-:W-:Y:S01]  /*1d60*/  @!P6 IMAD.MOV.U32 R8, RZ, RZ, R0 ;  /* 0x000000ffff08e224 */ /* 0x000fe200078e0000 */
[----:B------:R-:W-:Y:S01]  /*1d70*/  PRMT R42, RZ, 0x7610, R42 ;  /* 0x00007610ff2a7816 */ /* 0x000fe2000000002a */
[----:B------:R-:W-:Y:S01]  /*1d80*/  STL [R1+0xd90], R19 ;  /* 0x000d901301007387 */ /* 0x000fe20000100800 */
[----:B------:R-:W-:Y:S01]  /*1d90*/  @!P6 IMAD.MOV.U32 R9, RZ, RZ, R2 ;  /* 0x000000ffff09e224 */ /* 0x000fe200078e0002 */
[----:B0-----:R-:W-:-:S02]  /*1da0*/  USHF.L.U32 UR5, UR12, 0x3, URZ ;  /* 0x000000030c057899 */ /* 0x001fc400080006ff */
[----:B------:R-:W-:Y:S01]  /*1db0*/  STL [R1+0xda8], R19 ;  /* 0x000da81301007387 */ /* 0x000fe20000100800 */
[----:B------:R-:W-:Y:S02]  /*1dc0*/  PRMT R40, RZ, 0x7610, R40 ;  /* 0x00007610ff287816 */ /* 0x000fe40000000028 */
[----:B------:R-:W-:Y:S01]  /*1dd0*/  PRMT R48, RZ, 0x7610, R48 ;  /* 0x00007610ff307816 */ /* 0x000fe20000000030 */
[----:B------:R-:W-:Y:S01]  /*1de0*/  STL [R1+0xdac], R19 ;  /* 0x000dac1301007387 */ /* 0x000fe20000100800 */
[----:B------:R-:W-:Y:S02]  /*1df0*/  PRMT R45, RZ, 0x7610, R45 ;  /* 0x00007610ff2d7816 */ /* 0x000fe4000000002d */
[----:B------:R-:W-:Y:S01]  /*1e00*/  PRMT R44, RZ, 0x7610, R44 ;  /* 0x00007610ff2c7816 */ /* 0x000fe2000000002c */
[----:B------:R-:W-:Y:S01]  /*1e10*/  STL [R1+0xdb8], R19 ;  /* 0x000db81301007387 */ /* 0x000fe20000100800 */
[----:B------:R-:W-:Y:S01]  /*1e20*/  USHF.L.U32 UR6, UR12, 0x4, URZ ;  /* 0x000000040c067899 */ /* 0x000fe200080006ff */
[----:B------:R-:W-:Y:S01]  /*1e30*/  PRMT R36, RZ, 0x7610, R36 ;  /* 0x00007610ff247816 */ /* 0x000fe20000000024 */
[----:B------:R-:W0:Y:S01]  /*1e40*/  LDCU UR28, c[0x0][0x3b0] ;  /* 0x00007600ff1c77ac */ /* 0x000e220008000800 */
[----:B------:R-:W-:Y:S01]  /*1e50*/  STL [R1+0xdbc], R19 ;  /* 0x000dbc1301007387 */ /* 0x000fe20000100800 */
[----:B------:R-:W-:-:S02]  /*1e60*/  PRMT R51, RZ, 0x7610, R51 ;  /* 0x00007610ff337816 */ /* 0x000fc40000000033 */
[----:B-1----:R-:W-:Y:S01]  /*1e70*/  PRMT R54, RZ, 0x7610, R54 ;  /* 0x00007610ff367816 */ /* 0x002fe20000000036 */
[----:B------:R-:W-:Y:S01]  /*1e80*/  STL [R1+0xdd4], R19 ;  /* 0x000dd41301007387 */ /* 0x000fe20000100800 */
[----:B------:R-:W-:Y:S01]  /*1e90*/  PRMT R34, RZ, 0x7610, R34 ;  /* 0x00007610ff227816 */ /* 0x000fe20000000022 */
[----:B------:R-:W1:Y:S02]  /*1ea0*/  LDCU UR20, c[0x0][0x3b0] ;  /* 0x00007600ff1477ac */ /* 0x000e640008000800 */
[----:B------:R-:W-:Y:S01]  /*1eb0*/  STL [R1+0xdd8], R19 ;  /* 0x000dd81301007387 */ /* 0x000fe20000100800 */
[----:B------:R-:W-:Y:S01]  /*1ec0*/  PRMT R35, RZ, 0x7610, R35 ;  /* 0x00007610ff237816 */ /* 0x000fe20000000023 */
[----:B------:R-:W3:Y:S02]  /*1ed0*/  LDCU UR21, c[0x0][0x3b0] ;  /* 0x00007600ff1577ac */ /* 0x000ee40008000800 */
[----:B------:R-:W-:Y:S01]  /*1ee0*/  STL [R1+0xde4], R19 ;  /* 0x000de41301007387 */ /* 0x000fe20000100800 */
[----:B------:R-:W-:Y:S01]  /*1ef0*/  PRMT R27, RZ, 0x7610, R27 ;  /* 0x00007610ff1b7816 */ /* 0x000fe2000000001b */
[----:B------:R-:W4:Y:S02]  /*1f00*/  LDCU UR22, c[0x0][0x3b0] ;  /* 0x00007600ff1677ac */ /* 0x000f240008000800 */
[----:B------:R-:W-:Y:S01]  /*1f10*/  STL [R1+0xde8], R19 ;  /* 0x000de81301007387 */ /* 0x000fe20000100800 */
[----:B------:R-:W-:Y:S01]  /*1f20*/  PRMT R37, RZ, 0x7610, R37 ;  /* 0x00007610ff257816 */ /* 0x000fe20000000025 */
[----:B------:R-:W0:Y:S02]  /*1f30*/  LDCU UR23, c[0x0][0x3b0] ;  /* 0x00007600ff1777ac */ /* 0x000e240008000800 */
        /* <DEDUP_REMOVED lines=43> */
[----:B------:R-:W0:Y:S03]  /*21f0*/  LDCU UR41, c[0x0][0x3b0] ;  /* 0x00007600ff2977ac */ /* 0x000e260008000800 */
[----:B------:R-:W-:Y:S01]  /*2200*/  STL [R1+0xe18], R93 ;  /* 0x000e185d01007387 */ /* 0x000fe20000100800 */
[----:B------:R-:W0:Y:S03]  /*2210*/  LDCU UR43, c[0x0][0x3b0] ;  /* 0x00007600ff2b77ac */ /* 0x000e260008000800 */
[----:B------:R-:W-:Y:S01]  /*2220*/  STL [R1+0xe24], R93 ;  /* 0x000e245d01007387 */ /* 0x000fe20000100800 */
[----:B------:R-:W0:Y:S01]  /*2230*/  LDCU UR42, c[0x0][0x3b0] ;  /* 0x00007600ff2a77ac */ /* 0x000e220008000800 */
[----:B------:R-:W-:Y:S02]  /*2240*/  STTM.x64 tmem[UR10+0x40], RZ ;  /* 0x000040ff000079ed */ /* 0x000fe4000834000a */
[----:B------:R-:W-:Y:S01]  /*2250*/  STL [R1+0xd60], R92 ;  /* 0x000d605c01007387 */ /* 0x000fe20000100800 */
[----:B------:R-:W0:Y:S01]  /*2260*/  LDCU UR44, c[0x0][0x3b0] ;  /* 0x00007600ff2c77ac */ /* 0x000e220008000800 */
[----:B------:R-:W-:Y:S02]  /*2270*/  STTM.x64 tmem[UR10+0x80], RZ ;  /* 0x000080ff000079ed */ /* 0x000fe4000834000a */
[----:B------:R-:W-:Y:S01]  /*2280*/  STL [R1+0xd6c], R92 ;  /* 0x000d6c5c01007387 */ /* 0x000fe20000100800 */
[----:B------:R-:W0:Y:S01]  /*2290*/  LDCU UR45, c[0x0][0x3b0] ;  /* 0x00007600ff2d77ac */ /* 0x000e220008000800 */
[----:B------:R-:W-:Y:S02]  /*22a0*/  STTM.x64 tmem[UR10+0xc0], RZ ;  /* 0x0000c0ff000079ed */ /* 0x000fe4000834000a */
[----:B------:R-:W-:Y:S01]  /*22b0*/  STL [R1+0xd7c], R92 ;  /* 0x000d7c5c01007387 */ /* 0x000fe20000100800 */
[----:B------:R-:W0:Y:S03]  /*22c0*/  FENCE.VIEW.ASYNC.T ;  /* 0x00000000000073c6 */ /* 0x000e260000000200 */
[----:B------:R-:W-:Y:S01]  /*22d0*/  STL [R1+0xd84], R92 ;  /* 0x000d845c01007387 */ /* 0x000fe20000100800 */
[----:B0-----:R-:W-:Y:S06]  /*22e0*/  BAR.SYNC.DEFER_BLOCKING 0x0 ;  /* 0x0000000000007b1d */ /* 0x001fec0000010000 */
[----:B------:R-:W-:Y:S04]  /*22f0*/  STL [R1+0xd98], R92 ;  /* 0x000d985c01007387 */ /* 0x000fe80000100800 */
[----:B------:R-:W-:Y:S04]  /*2300*/  STL [R1+0xdb0], R92 ;  /* 0x000db05c01007387 */ /* 0x000fe80000100800 */
[----:B------:R-:W-:Y:S04]  /*2310*/  STL [R1+0xdc4], R92 ;  /* 0x000dc45c01007387 */ /* 0x000fe80000100800 */
[----:B------:R-:W-:Y:S04]  /*2320*/  STL [R1+0xddc], R92 ;  /* 0x000ddc5c01007387 */ /* 0x000fe80000100800 */
[----:B------:R-:W-:Y:S04]  /*2330*/  STL [R1+0xdf0], R92 ;  /* 0x000df05c01007387 */ /* 0x000fe80000100800 */
[----:B------:R-:W0:Y:S02]  /*2340*/  FENCE.VIEW.ASYNC.S ;  /* 0x00000000000073c6 */ /* 0x000e240000000000 */
[----:B0-----:R0:W0:Y:S02]  /*2350*/  @!UP2 SYNCS.EXCH.64 URZ, [UR11], UR14 ;  /* 0x0000000e0bffa5b2 */ /* 0x0010240008000100 */
[----:B------:R-:W-:Y:S04]  /*2360*/  STL [R1+0xe08], R92 ;  /* 0x000e085c01007387 */ /* 0x000fe80000100800 */
        /* <DEDUP_REMOVED lines=18> */
[----:B------:R-:W-:Y:S01]  /*2490*/  STL [R1+0xe28], R90 ;  /* 0x000e285a01007387 */ /* 0x000fe20000100800 */
[----:B0-----:R-:W-:Y:S06]  /*24a0*/  BAR.SYNC.DEFER_BLOCKING 0x0 ;  /* 0x0000000000007b1d */ /* 0x001fec0000010000 */
        /* <DEDUP_REMOVED lines=12> */
[----:B------:R-:W-:-:S03]  /*2570*/  IADD3 R5, P5, PT, R7, UR16, RZ ;  /* 0x0000001007057c10 */ /* 0x000fc6000ffbe0ff */
[----:B------:R-:W-:Y:S04]  /*2580*/  STL [R1+0xd24], R78 ;  /* 0x000d244e01007387 */ /* 0x000fe80000100800 */
[----:B------:R-:W-:Y:S04]  /*2590*/  STL [R1+0xd20], R77 ;  /* 0x000d204d01007387 */ /* 0x000fe80000100800 */
[----:B------:R-:W-:Y:S01]  /*25a0*/  STL [R1+0xd1c], R76 ;  /* 0x000d1c4c01007387 */ /* 0x000fe20000100800 */
[----:B------:R-:W-:-:S03]  /*25b0*/  @!P6 IMAD.MOV.U32 R11, RZ, RZ, R4 ;  /* 0x000000ffff0be224 */ /* 0x000fc600078e0004 */
[----:B------:R-:W-:Y:S01]  /*25c0*/  STL [R1+0xd18], R75 ;  /* 0x000d184b01007387 */ /* 0x000fe20000100800 */
[----:B------:R-:W-:-:S03]  /*25d0*/  LEA.HI.X.SX32 R6, R7, UR17, 0x1, P5 ;  /* 0x0000001107067c11 */ /* 0x000fc6000a8f0eff */
[----:B------:R-:W-:Y:S04]  /*25e0*/  STL [R1+0xd14], R74 ;  /* 0x000d144a01007387 */ /* 0x000fe80000100800 */
[----:B------:R-:W-:Y:S01]  /*25f0*/  STL [R1+0xd10], R73 ;  /* 0x000d104901007387 */ /* 0x000fe20000100800 */
[----:B------:R-:W-:-:S03]  /*2600*/  IADD3 R7, P5, PT, R16, UR16, RZ ;  /* 0x0000001010077c10 */ /* 0x000fc6000ffbe0ff */
[----:B------:R-:W-:Y:S04]  /*2610*/  STL [R1+0xd0c], R72 ;  /* 0x000d0c4801007387 */ /* 0x000fe80000100800 */
[----:B------:R-:W-:Y:S04]  /*2620*/  STL [R1+0xd08], R71 ;  /* 0x000d084701007387 */ /* 0x000fe80000100800 */
[----:B------:R-:W-:Y:S04]  /*2630*/  STL [R1+0xd04], R70 ;  /* 0x000d044601007387 */ /* 0x000fe80000100800 */
[----:B------:R-:W-:Y:S04]  /*2640*/  STL [R1+0xd00], R69 ;  /* 0x000d004501007387 */ /* 0x000fe80000100800 */
[----:B------:R-:W-:Y:S04]  /*2650*/  STL [R1+0xcfc], R68 ;  /* 0x000cfc4401007387 */ /* 0x000fe80000100800 */
[----:B------:R-:W-:Y:S04]  /*2660*/  STL [R1+0xcf8], R67 ;  /* 0x000cf84301007387 */ /* 0x000fe80000100800 */
[----:B------:R0:W2:Y:S04]  /*2670*/  @!P6 LDG.E.U8 R43, desc[UR24][R10.64] ;  /* 0x000000180a2be981 */ /* 0x0000a8000c1e1100 */
[----:B------:R1:W-:Y:S04]  /*2680*/  STL [R1+0xcf4], R66 ;  /* 0x000cf44201007387 */ /* 0x0003e80000100800 */
[----:B------:R1:W2:Y:S01]  /*2690*/  @!P6 LDG.E.U8 R39, desc[UR24][R8.64] ;  /* 0x000000180827e981 */ /* 0x0002a2000c1e1100 */
[----:B0-----:R-:W-:-:S02]  /*26a0*/  @!P6 IMAD.MOV.U32 R10, RZ, RZ, R5 ;  /* 0x000000ffff0ae224 */ /* 0x001fc400078e0005 */
[----:B------:R-:W-:Y:S01]  /*26b0*/  @!P6 IMAD.MOV.U32 R11, RZ, RZ, R6 ;  /* 0x000000ffff0be224 */ /* 0x000fe200078e0006 */
[----:B------:R-:W-:Y:S04]  /*26c0*/  STL [R1+0xcf0], R65 ;  /* 0x000cf04101007387 */ /* 0x000fe80000100800 */
[----:B------:R-:W-:Y:S01]  /*26d0*/  STL [R1+0xcec], R64 ;  /* 0x000cec4001007387 */ /* 0x000fe20000100800 */
[----:B-1----:R-:W-:-:S03]  /*26e0*/  LEA.HI.X.SX32 R8, R16, UR17, 0x1, P5 ;  /* 0x0000001110087c11 */ /* 0x002fc6000a8f0eff */
[----:B------:R-:W-:Y:S04]  /*26f0*/  STL [R1+0xce8], R60 ;  /* 0x000ce83c01007387 */ /* 0x000fe80000100800 */
[----:B------:R-:W-:Y:S04]  /*2700*/  STL [R1+0xce4], R56 ;  /* 0x000ce43801007387 */ /* 0x000fe80000100800 */
[----:B------:R-:W-:Y:S04]  /*2710*/  STL [R1+0xce0], R63 ;  /* 0x000ce03f01007387 */ /* 0x000fe80000100800 */
[----:B------:R0:W2:Y:S01]  /*2720*/  @!P6 LDG.E.U8 R42, desc[UR24][R10.64] ;  /* 0x000000180a2ae981 */ /* 0x0000a2000c1e1100 */
[----:B------:R-:W-:-:S03]  /*2730*/  USHF.R.S32.HI UR14, URZ, 0x1f, UR5 ;  /* 0x0000001fff0e7899 */ /* 0x000fc60008011405 */
[----:B------:R-:W-:Y:S01]  /*2740*/  STL [R1+0xcdc], R62 ;  /* 0x000cdc3e01007387 */ /* 0x000fe20000100800 */
[----:B------:R-:W-:-:S03]  /*2750*/  LOP3.LUT R16, R18, 0xffff, RZ, 0xc0, !PT ;  /* 0x0000ffff12107812 */ /* 0x000fc600078ec0ff */
[----:B------:R-:W-:Y:S01]  /*2760*/  STL [R1+0xcd8], R61 ;  /* 0x000cd83d01007387 */ /* 0x000fe20000100800 */
[----:B0-----:R-:W-:Y:S02]  /*2770*/  @!P6 IMAD.MOV.U32 R10, RZ, RZ, R7 ;  /* 0x000000ffff0ae224 */ /* 0x001fe400078e0007 */
[----:B------:R-:W-:Y:S01]  /*2780*/  @!P6 IMAD.MOV.U32 R11, RZ, RZ, R8 ;  /* 0x000000ffff0be224 */ /* 0x000fe200078e0008 */
[----:B------:R-:W-:Y:S01]  /*2790*/  STL [R1+0xcd4], R59 ;  /* 0x000cd43b01007387 */ /* 0x000fe20000100800 */
[----:B------:R-:W-:-:S03]  /*27a0*/  IADD3 R66, P5, PT, R0, UR5, RZ ;  /* 0x0000000500427c10 */ /* 0x000fc6000ffbe0ff */
[----:B------:R-:W-:Y:S01]  /*27b0*/  STL [R1+0xcd0], R58 ;  /* 0x000cd03a01007387 */ /* 0x000fe20000100800 */
[----:B------:R-:W-:-:S03]  /*27c0*/  SHF.R.U32.HI R9, RZ, 0xf, R16 ;  /* 0x0000000fff097819 */ /* 0x000fc60000011610 */
[----:B------:R-:W-:Y:S04]  /*27d0*/  STL [R1+0xccc], R13 ;  /* 0x000ccc0d01007387 */ /* 0x000fe80000100800 */
[----:B------:R-:W-:Y:S04]  /*27e0*/  STL [R1+0xcc8], R57 ;  /* 0x000cc83901007387 */ /* 0x000fe80000100800 */
[----:B------:R0:W2:Y:S01]  /*27f0*/  @!P6 LDG.E.U8 R40, desc[UR24][R10.64] ;  /* 0x000000180a28e981 */ /* 0x0000a2000c1e1100 */
[----:B------:R-:W-:-:S03]  /*2800*/  IADD3 R53, P6, PT, R3, UR5, RZ ;  /* 0x0000000503357c10 */ /* 0x000fc6000ffde0ff */
[----:B------:R-:W-:Y:S01]  /*2810*/  STL [R1+0xcc4], R15 ;  /* 0x000cc40f01007387 */ /* 0x000fe20000100800 */
[----:B------:R-:W-:-:S03]  /*2820*/  IADD3.X R38, PT, PT, R4, UR14, RZ, P6, !PT ;  /* 0x0000000e04267c10 */ /* 0x000fc6000b7fe4ff */
[----:B------:R-:W-:Y:S01]  /*2830*/  STL [R1+0xcc0], R14 ;  /* 0x000cc00e01007387 */ /* 0x000fe20000100800 */
[----:B0-----:R-:W-:Y:S01]  /*2840*/  IADD3.X R11, PT, PT, R2, UR14, RZ, P5, !PT ;  /* 0x0000000e020b7c10 */ /* 0x001fe2000affe4ff */
[----:B------:R-:W-:Y:S02]  /*2850*/  @!P2 IMAD.MOV.U32 R10, RZ, RZ, R66 ;  /* 0x000000ffff0aa224 */ /* 0x000fe400078e0042 */
[----:B------:R-:W-:Y:S01]  /*2860*/  STL [R1+0xcbc], R41 ;  /* 0x000cbc2901007387 */ /* 0x000fe20000100800 */
[----:B------:R-:W-:-:S03]  /*2870*/  LOP3.LUT P5, RZ, R9, 0x1, RZ, 0xc0, !PT ;  /* 0x0000000109ff7812 */ /* 0x000fc600078ac0ff */
[----:B------:R-:W-:Y:S01]  /*2880*/  STL [R1+0xc44], R47 ;  /* 0x000c442f01007387 */ /* 0x000fe20000100800 */
[----:B------:R-:W-:-:S03]  /*2890*/  IADD3 R9, P6, PT, R5, UR5, RZ ;  /* 0x0000000505097c10 */ /* 0x000fc6000ffde0ff */
[----:B------:R-:W-:Y:S04]  /*28a0*/  STL [R1+0xc40], R46 ;  /* 0x000c402e01007387 */ /* 0x000fe80000100800 */
[----:B------:R-:W-:Y:S04]  /*28b0*/  STL [R1+0xc3c], R17 ;  /* 0x000c3c1101007387 */ /* 0x000fe80000100800 */
[----:B------:R-:W-:Y:S04]  /*28c0*/  STL [R1+0x3b0], R66 ;  /* 0x0003b04201007387 */ /* 0x000fe80000100800 */
[----:B------:R-:W-:Y:S04]  /*28d0*/  STL [R1+0x3b8], R53 ;  /* 0x0003b83501007387 */ /* 0x000fe80000100800 */
[----:B------:R0:W-:Y:S04]  /*28e0*/  STL [R1+0x3ac], R11 ;  /* 0x0003ac0b01007387 */ /* 0x0001e80000100800 */
[----:B------:R1:W2:Y:S04]  /*28f0*/  @!P2 LDG.E.U8 R48, desc[UR24][R10.64] ;  /* 0x000000180a30a981 */ /* 0x0002a8000c1e1100 */
[----:B------:R3:W-:Y:S01]  /*2900*/  STL [R1+0x3b4], R38 ;  /* 0x0003b42601007387 */ /* 0x0007e20000100800 */
[----:B-1----:R-:W-:-:S02]  /*2910*/  @!P2 IMAD.MOV.U32 R10, RZ, RZ, R53 ;  /* 0x000000ffff0aa224 */ /* 0x002fc400078e0035 */
[----:B0-----:R-:W-:Y:S01]  /*2920*/  @!P2 IMAD.MOV.U32 R11, RZ, RZ, R38 ;  /* 0x000000ffff0ba224 */ /* 0x001fe200078e0026 */
[----:B---3--:R-:W-:Y:S02]  /*2930*/  IADD3.X R38, PT, PT, R6, UR14, RZ, P6, !PT ;  /* 0x0000000e06267c10 */ /* 0x008fe4000b7fe4ff */
[----:B------:R-:W-:Y:S02]  /*2940*/  IADD3 R53, P6, PT, R7, UR5, RZ ;  /* 0x0000000507357c10 */ /* 0x000fe4000ffde0ff */
[----:B------:R0:W3:Y:S02]  /*2950*/  @!P2 LDG.E.U8 R45, desc[UR24][R10.64] ;  /* 0x000000180a2da981 */ /* 0x0000e4000c1e1100 */
[----:B------:R-:W-:Y:S02]  /*2960*/  IADD3.X R66, PT, PT, R8, UR14, RZ, P6, !PT ;  /* 0x0000000e08427c10 */ /* 0x000fe4000b7fe4ff */
[----:B------:R-:W-:Y:S01]  /*2970*/  STL [R1+0x3c0], R9 ;  /* 0x0003c00901007387 */ /* 0x000fe20000100800 */
[----:B0-----:R-:W-:-:S02]  /*2980*/  @!P2 IMAD.MOV.U32 R10, RZ, RZ, R9 ;  /* 0x000000ffff0aa224 */ /* 0x001fc400078e0009 */
[----:B------:R-:W-:Y:S01]  /*2990*/  @!P2 IMAD.MOV.U32 R11, RZ, RZ, R38 ;  /* 0x000000ffff0ba224 */ /* 0x000fe200078e0026 */
[----:B------:R0:W-:Y:S01]  /*29a0*/  STL [R1+0x3bc], R38 ;  /* 0x0003bc2601007387 */ /* 0x0001e20000100800 */
[----:B------:R-:W-:-:S03]  /*29b0*/  USHF.R.S32.HI UR15, URZ, 0x1f, UR6 ;  /* 0x0000001fff0f7899 */ /* 0x000fc60008011406 */
[----:B------:R1:W2:Y:S01]  /*29c0*/  @!P2 LDG.E.U8 R44, desc[UR24][R10.64] ;  /* 0x000000180a2ca981 */ /* 0x0002a2000c1e1100 */
[----:B0-----:R-:W-:Y:S01]  /*29d0*/  IADD3 R38, P6, PT, R0, UR6, RZ ;  /* 0x0000000600267c10 */ /* 0x001fe2000ffde0ff */
[----:B-1----:R-:W-:Y:S02]  /*29e0*/  @!P2 IMAD.MOV.U32 R10, RZ, RZ, R53 ;  /* 0x000000ffff0aa224 */ /* 0x002fe400078e0035 */
[----:B------:R-:W-:-:S05]  /*29f0*/  @!P2 IMAD.MOV.U32 R11, RZ, RZ, R66 ;  /* 0x000000ffff0ba224 */ /* 0x000fca00078e0042 */
[----:B------:R0:W2:Y:S04]  /*2a00*/  @!P2 LDG.E.U8 R36, desc[UR24][R10.64] ;  /* 0x000000180a24a981 */ /* 0x0000a8000c1e1100 */
[----:B------:R-:W-:Y:S01]  /*2a10*/  STL [R1+0x3c8], R53 ;  /* 0x0003c83501007387 */ /* 0x000fe20000100800 */
[----:B0-----:R-:W-:Y:S01]  /*2a20*/  IMAD.MOV.U32 R11, RZ, RZ, R38 ;  /* 0x000000ffff0b7224 */ /* 0x001fe200078e0026 */
[----:B------:R-:W-:Y:S02]  /*2a30*/  IADD3.X R10, PT, PT, R2, UR15, RZ, P6, !PT ;  /* 0x0000000f020a7c10 */ /* 0x000fe4000b7fe4ff */
[----:B------:R0:W-:Y:S02]  /*2a40*/  STL [R1+0x3c4], R66 ;  /* 0x0003c44201007387 */ /* 0x0001e40000100800 */
[----:B------:R-:W-:-:S02]  /*2a50*/  @P5 LOP3.LUT R11, R11, R10, RZ, 0x3c, !PT ;  /* 0x0000000a0b0b5212 */ /* 0x000fc400078e3cff */
[----:B------:R-:W-:Y:S04]  /*2a60*/  STL [R1+0x72c], R38 ;  /* 0x00072c2601007387 */ /* 0x000fe80000100800 */
[----:B------:R1:W-:Y:S01]  /*2a70*/  STL [R1+0x728], R10 ;  /* 0x0007280a01007387 */ /* 0x0003e20000100800 */
[----:B0-----:R-:W-:Y:S02]  /*2a80*/  IADD3 R66, P2, PT, R3, UR6, RZ ;  /* 0x0000000603427c10 */ /* 0x001fe4000ff5e0ff */
[C---:B-1----:R-:W-:Y:S02]  /*2a90*/  @P5 LOP3.LUT R10, R11.reuse, R10, RZ, 0x3c, !PT ;  /* 0x0000000a0b0a5212 */ /* 0x042fe400078e3cff */
[----:B------:R-:W-:Y:S02]  /*2aa0*/  IADD3.X R53, PT, PT, R4, UR15, RZ, P2, !PT ;  /* 0x0000000f04357c10 */ /* 0x000fe400097fe4ff */
[----:B------:R-:W-:-:S05]  /*2ab0*/  @P5 LOP3.LUT R11, R11, R10, RZ, 0x3c, !PT ;  /* 0x0000000a0b0b5212 */ /* 0x000fca00078e3cff */
[----:B------:R0:W2:Y:S02]  /*2ac0*/  @P5 LDG.E.U8 R51, desc[UR24][R10.64] ;  /* 0x000000180a335981 */ /* 0x0000a4000c1e1100 */
[----:B0-----:R-:W-:Y:S02]  /*2ad0*/  @P5 IMAD.MOV.U32 R10, RZ, RZ, R66 ;  /* 0x000000ffff0a5224 */ /* 0x001fe400078e0042 */
[----:B------:R-:W-:-:S05]  /*2ae0*/  @P5 IMAD.MOV.U32 R11, RZ, RZ, R53 ;  /* 0x000000ffff0b5224 */ /* 0x000fca00078e0035 */
[----:B------:R0:W2:Y:S01]  /*2af0*/  @P5 LDG.E.U8 R54, desc[UR24][R10.64] ;  /* 0x000000180a365981 */ /* 0x0000a2000c1e1100 */
[----:B------:R-:W-:Y:S02]  /*2b00*/  IADD3 R38, P2, PT, R5, UR6, RZ ;  /* 0x0000000605267c10 */ /* 0x000fe4000ff5e0ff */
[----:B------:R-:W-:Y:S01]  /*2b10*/  SHF.R.U32.HI R9, RZ, 0x7, R16 ;  /* 0x00000007ff097819 */ /* 0x000fe20000011610 */
[----:B------:R-:W-:Y:S03]  /*2b20*/  STL [R1+0x734], R66 ;  /* 0x0007344201007387 */ /* 0x000fe60000100800 */
[----:B------:R-:W-:Y:S01]  /*2b30*/  LOP3.LUT P6, RZ, R9, 0x1, RZ, 0xc0, !PT ;  /* 0x0000000109ff7812 */ /* 0x000fe200078cc0ff */
[----:B------:R1:W-:Y:S01]  /*2b40*/  STL [R1+0x730], R53 ;  /* 0x0007303501007387 */ /* 0x0003e20000100800 */
[----:B------:R-:W-:-:S03]  /*2b50*/  IADD3.X R9, PT, PT, R6, UR15, RZ, P2, !PT ;  /* 0x0000000f06097c10 */ /* 0x000fc600097fe4ff */
[----:B------:R-:W-:Y:S01]  /*2b60*/  STL [R1+0x73c], R38 ;  /* 0x00073c2601007387 */ /* 0x000fe20000100800 */
[----:B0-----:R-:W-:-:S03]  /*2b70*/  @P5 IMAD.MOV.U32 R10, RZ, RZ, R38 ;  /* 0x000000ffff0a5224 */ /* 0x001fc600078e0026 */
[----:B-1----:R-:W3:Y:S01]  /*2b80*/  LDL.LU R53, [R1+0xe48] ;  /* 0x000e480001357983 */ /* 0x002ee20000300800 */
[----:B------:R-:W-:Y:S01]  /*2b90*/  @P5 IMAD.MOV.U32 R11, RZ, RZ, R9 ;  /* 0x000000ffff0b5224 */ /* 0x000fe200078e0009 */
[----:B------:R-:W-:-:S04]  /*2ba0*/  UIMAD UR5, UR12, 0x18, URZ ;  /* 0x000000180c0578a4 */ /* 0x000fc8000f8e02ff */
[----:B------:R0:W3:Y:S01]  /*2bb0*/  @P5 LDG.E.U8 R34, desc[UR24][R10.64] ;  /* 0x000000180a225981 */ /* 0x0000e2000c1e1100 */
[----:B------:R-:W-:-:S03]  /*2bc0*/  PRMT R91, RZ, 0x7610, R91 ;  /* 0x00007610ff5b7816 */ /* 0x000fc6000000005b */
[----:B--2---:R1:W-:Y:S02]  /*2bd0*/  STL [R1+0x244], R54 ;  /* 0x0002443601007387 */ /* 0x0043e40000100800 */
[----:B-1----:R-:W-:-:S04]  /*2be0*/  IADD3 R54, P2, PT, R7, UR6, RZ ;  /* 0x0000000607367c10 */ /* 0x002fc8000ff5e0ff */
[----:B------:R-:W-:Y:S01]  /*2bf0*/  IADD3.X R66, PT, PT, R8, UR15, RZ, P2, !PT ;  /* 0x0000000f08427c10 */ /* 0x000fe200097fe4ff */
[----:B0-----:R-:W-:Y:S01]  /*2c00*/  @P5 IMAD.MOV.U32 R10, RZ, RZ, R54 ;  /* 0x000000ffff0a5224 */ /* 0x001fe200078e0036 */
[----:B------:R-:W-:Y:S02]  /*2c10*/  USHF.R.S32.HI UR6, URZ, 0x1f, UR5 ;  /* 0x0000001fff067899 */ /* 0x000fe40008011405 */
[----:B------:R-:W-:Y:S01]  /*2c20*/  IADD3 R38, P2, PT, R0, UR5, RZ ;  /* 0x0000000500267c10 */ /* 0x000fe2000ff5e0ff */
[----:B------:R-:W-:Y:S01]  /*2c30*/  @P5 IMAD.MOV.U32 R11, RZ, RZ, R66 ;  /* 0x000000ffff0b5224 */ /* 0x000fe200078e0042 */
[----:B------:R-:W-:Y:S04]  /*2c40*/  STL [R1+0x738], R9 ;  /* 0x0007380901007387 */ /* 0x000fe80000100800 */
[----:B------:R-:W-:Y:S04]  /*2c50*/  STL [R1+0x744], R54 ;  /* 0x0007443601007387 */ /* 0x000fe80000100800 */
[----:B------:R0:W2:Y:S04]  /*2c60*/  @P5 LDG.E.U8 R35, desc[UR24][R10.64] ;  /* 0x000000180a235981 */ /* 0x0000a8000c1e1100 */
[----:B------:R-:W-:Y:S04]  /*2c70*/  STL [R1+0x740], R66 ;  /* 0x0007404201007387 */ /* 0x000fe80000100800 */
[----:B------:R1:W-:Y:S01]  /*2c80*/  STL [R1+0x7f0], R38 ;  /* 0x0007f02601007387 */ /* 0x0003e20000100800 */
[----:B0-----:R-:W-:Y:S01]  /*2c90*/  IMAD.MOV.U32 R11, RZ, RZ, R38 ;  /* 0x000000ffff0b7224 */ /* 0x001fe200078e0026 */
[----:B------:R-:W-:-:S04]  /*2ca0*/  IADD3.X R10, PT, PT, R2, UR6, RZ, P2, !PT ;  /* 0x00000006020a7c10 */ /* 0x000fc800097fe4ff */
[----:B------:R-:W-:Y:S02]  /*2cb0*/  @P6 LOP3.LUT R11, R11, R10, RZ, 0x3c, !PT ;  /* 0x0000000a0b0b6212 */ /* 0x000fe400078e3cff */
[----:B-1----:R-:W-:-:S05]  /*2cc0*/  IADD3 R38, P5, PT, R3, UR5, RZ ;  /* 0x0000000503267c10 */ /* 0x002fca000ffbe0ff */
[----:B------:R-:W-:Y:S04]  /*2cd0*/  STL [R1+0x7f8], R38 ;  /* 0x0007f82601007387 */ /* 0x000fe80000100800 */
[----:B------:R0:W-:Y:S02]  /*2ce0*/  STL [R1+0x7ec], R10 ;  /* 0x0007ec0a01007387 */ /* 0x0001e40000100800 */
[----:B0-----:R-:W-:-:S04]  /*2cf0*/  @P6 LOP3.LUT R10, R11, R10, RZ, 0x3c, !PT ;  /* 0x0000000a0b0a6212 */ /* 0x001fc800078e3cff */
[----:B------:R-:W-:-:S05]  /*2d00*/  @P6 LOP3.LUT R11, R11, R10, RZ, 0x3c, !PT ;  /* 0x0000000a0b0b6212 */ /* 0x000fca00078e3cff */
[----:B------:R0:W2:Y:S01]  /*2d10*/  @P6 LDG.E.U8 R91, desc[UR24][R10.64] ;  /* 0x000000180a5b6981 */ /* 0x0000a2000c1e1100 */
[----:B------:R-:W-:Y:S02]  /*2d20*/  IADD3.X R66, PT, PT, R4, UR6, RZ, P5, !PT ;  /* 0x0000000604427c10 */ /* 0x000fe4000affe4ff */
[----:B------:R-:W-:Y:S02]  /*2d30*/  SHF.R.U64 R9, R12, 0x1f, RZ ;  /* 0x0000001f0c097819 */ /* 0x000fe400000012ff */
[----:B------:R-:W-:Y:S01]  /*2d40*/  IADD3 R54, P5, PT, R5, UR5, RZ ;  /* 0x0000000505367c10 */ /* 0x000fe2000ffbe0ff */
[----:B------:R1:W-:Y:S01]  /*2d50*/  STL [R1+0x7f4], R66 ;  /* 0x0007f44201007387 */ /* 0x0003e20000100800 */
[----:B------:R-:W-:Y:S01]  /*2d60*/  LOP3.LUT P2, RZ, R9, 0x1, RZ, 0xc0, !PT ;  /* 0x0000000109ff7812 */ /* 0x000fe2000784c0ff */
[----:B0-----:R-:W-:Y:S02]  /*2d70*/  @P6 IMAD.MOV.U32 R10, RZ, RZ, R38 ;  /* 0x000000ffff0a6224 */ /* 0x001fe400078e0026 */
[----:B------:R-:W-:Y:S01]  /*2d80*/  @P6 IMAD.MOV.U32 R11, RZ, RZ, R66 ;  /* 0x000000ffff0b6224 */ /* 0x000fe200078e0042 */
[----:B-1----:R-:W-:-:S04]  /*2d90*/  IADD3.X R66, PT, PT, R6, UR6, RZ, P5, !PT ;  /* 0x0000000606427c10 */ /* 0x002fc8000affe4ff */
[----:B------:R0:W3:Y:S01]  /*2da0*/  @P6 LDG.E.U8 R27, desc[UR24][R10.64] ;  /* 0x000000180a1b6981 */ /* 0x0000e2000c1e1100 */
[----:B------:R-:W-:Y:S01]  /*2db0*/  IADD3 R9, P5, PT, R7, UR5, RZ ;  /* 0x0000000507097c10 */ /* 0x000fe2000ffbe0ff */
[----:B------:R-:W-:Y:S02]  /*2dc0*/  USHF.L.U32 UR5, UR12, 0x5, URZ ;  /* 0x000000050c057899 */ /* 0x000fe400080006ff */
[----:B------:R-:W-:Y:S01]  /*2dd0*/  STL [R1+0x800], R54 ;  /* 0x0008003601007387 */ /* 0x000fe20000100800 */
[----:B------:R-:W-:Y:S01]  /*2de0*/  IADD3.X R38, PT, PT, R8, UR6, RZ, P5, !PT ;  /* 0x0000000608267c10 */ /* 0x000fe2000affe4ff */
[----:B------:R-:W-:Y:S02]  /*2df0*/  USHF.R.S32.HI UR14, URZ, 0x1f, UR5 ;  /* 0x0000001fff0e7899 */ /* 0x000fe40008011405 */
[----:B------:R1:W-:Y:S01]  /*2e00*/  STL [R1+0x7fc], R66 ;  /* 0x0007fc4201007387 */ /* 0x0003e20000100800 */
[----:B0-----:R-:W-:Y:S02]  /*2e10*/  @P6 IMAD.MOV.U32 R10, RZ, RZ, R54 ;  /* 0x000000ffff0a6224 */ /* 0x001fe400078e0036 */
[----:B------:R-:W-:Y:S01]  /*2e20*/  @P6 IMAD.MOV.U32 R11, RZ, RZ, R66 ;  /* 0x000000ffff0b6224 */ /* 0x000fe200078e0042 */
[----:B------:R-:W-:Y:S01]  /*2e30*/  PRMT R21, RZ, 0x7610, R21 ;  /* 0x00007610ff157816 */ /* 0x000fe20000000015 */
[----:B------:R0:W-:Y:S01]  /*2e40*/  STL [R1+0x808], R9 ;  /* 0x0008080901007387 */ /* 0x0001e20000100800 */
[----:B-1----:R-:W-:-:S03]  /*2e50*/  IADD3 R66, P5, PT, R0, UR5, RZ ;  /* 0x0000000500427c10 */ /* 0x002fc6000ffbe0ff */
[----:B------:R1:W3:Y:S04]  /*2e60*/  @P6 LDG.E.U8 R37, desc[UR24][R10.64] ;  /* 0x000000180a256981 */ /* 0x0002e8000c1e1100 */
[----:B------:R4:W-:Y:S04]  /*2e70*/  STL [R1+0x804], R38 ;  /* 0x0008042601007387 */ /* 0x0009e80000100800 */
[----:B------:R-:W-:Y:S01]  /*2e80*/  STL [R1+0x8b0], R66 ;  /* 0x0008b04201007387 */ /* 0x000fe20000100800 */
[----:B-1----:R-:W-:Y:S02]  /*2e90*/  @P6 IMAD.MOV.U32 R10, RZ, RZ, R9 ;  /* 0x000000ffff0a6224 */ /* 0x002fe400078e0009 */
[----:B------:R-:W-:Y:S01]  /*2ea0*/  @P6 IMAD.MOV.U32 R11, RZ, RZ, R38 ;  /* 0x000000ffff0b6224 */ /* 0x000fe200078e0026 */
[----:B0-----:R-:W-:-:S04]  /*2eb0*/  SHF.R.U64 R9, R12, 0x17, RZ ;  /* 0x000000170c097819 */ /* 0x001fc800000012ff */
[----:B------:R0:W3:Y:S01]  /*2ec0*/  @P6 LDG.E.U8 R21, desc[UR24][R10.64] ;  /* 0x000000180a156981 */ /* 0x0000e2000c1e1100 */
[----:B----4-:R-:W-:-:S04]  /*2ed0*/  IADD3 R38, P6, PT, R3, UR5, RZ ;  /* 0x0000000503267c10 */ /* 0x010fc8000ffde0ff */
[----:B------:R-:W-:Y:S01]  /*2ee0*/  IADD3.X R54, PT, PT, R4, UR14, RZ, P6, !PT ;  /* 0x0000000e04367c10 */ /* 0x000fe2000b7fe4ff */
[----:B0-----:R-:W-:Y:S01]  /*2ef0*/  @P2 IMAD.MOV.U32 R10, RZ, RZ, R66 ;  /* 0x000000ffff0a2224 */ /* 0x001fe200078e0042 */
[----:B------:R-:W-:Y:S01]  /*2f00*/  UIMAD UR6, UR12, 0x28, URZ ;  /* 0x000000280c0678a4 */ /* 0x000fe2000f8e02ff */
[----:B------:R-:W-:-:S03]  /*2f10*/  PRMT R18, RZ, 0x7610, R18 ;  /* 0x00007610ff127816 */ /* 0x000fc60000000012 */
[----:B------:R-:W-:Y:S01]  /*2f20*/  USHF.R.S32.HI UR15, URZ, 0x1f, UR6 ;  /* 0x0000001fff0f7899 */ /* 0x000fe20008011406 */
[----:B------:R-:W-:Y:S01]  /*2f30*/  PRMT R19, RZ, 0x7610, R19 ;  /* 0x00007610ff137816 */ /* 0x000fe20000000013 */
[----:B--2---:R0:W-:Y:S02]  /*2f40*/  STL [R1+0x234], R91 ;  /* 0x0002345b01007387 */ /* 0x0041e40000100800 */
[----:B0-----:R-:W-:Y:S02]  /*2f50*/  IADD3.X R91, PT, PT, R2, UR14, RZ, P5, !PT ;  /* 0x0000000e025b7c10 */ /* 0x001fe4000affe4ff */
[----:B------:R-:W-:-:S03]  /*2f60*/  LOP3.LUT P5, RZ, R9, 0x1, RZ, 0xc0, !PT ;  /* 0x0000000109ff7812 */ /* 0x000fc600078ac0ff */
[----:B------:R-:W-:Y:S01]  /*2f70*/  @P2 IMAD.MOV.U32 R11, RZ, RZ, R91 ;  /* 0x000000ffff0b2224 */ /* 0x000fe200078e005b */
[----:B------:R-:W-:Y:S01]  /*2f80*/  IADD3 R9, P6, PT, R5, UR5, RZ ;  /* 0x0000000505097c10 */ /* 0x000fe2000ffde0ff */
[----:B------:R0:W-:Y:S04]  /*2f90*/  STL [R1+0xbb4], R38 ;  /* 0x000bb42601007387 */ /* 0x0001e80000100800 */
[----:B------:R1:W2:Y:S01]  /*2fa0*/  @P2 LDG.E.U8 R28, desc[UR24][R10.64] ;  /* 0x000000180a1c2981 */ /* 0x0002a2000c1e1100 */
[----:B------:R-:W-:-:S03]  /*2fb0*/  IADD3.X R66, PT, PT, R6, UR14, RZ, P6, !PT ;  /* 0x0000000e06427c10 */ /* 0x000fc6000b7fe4ff */
[----:B------:R-:W-:Y:S01]  /*2fc0*/  STL [R1+0x8ac], R91 ;  /* 0x0008ac5b01007387 */ /* 0x000fe20000100800 */
[----:B-1----:R-:W-:Y:S02]  /*2fd0*/  @P2 IMAD.MOV.U32 R10, RZ, RZ, R38 ;  /* 0x000000ffff0a2224 */ /* 0x002fe400078e0026 */
[----:B------:R-:W-:Y:S01]  /*2fe0*/  @P2 IMAD.MOV.U32 R11, RZ, RZ, R54 ;  /* 0x000000ffff0b2224 */ /* 0x000fe200078e0036 */
[----:B0-----:R-:W-:Y:S01]  /*2ff0*/  IADD3 R38, P6, PT, R7, UR5, RZ ;  /* 0x0000000507267c10 */ /* 0x001fe2000ffde0ff */
[----:B------:R0:W-:Y:S04]  /*3000*/  STL [R1+0x8b4], R54 ;  /* 0x0008b43601007387 */ /* 0x0001e80000100800 */
[----:B------:R1:W4:Y:S01]  /*3010*/  @P2 LDG.E.U8 R20, desc[UR24][R10.64] ;  /* 0x000000180a142981 */ /* 0x000322000c1e1100 */
[----:B0-----:R-:W-:Y:S01]  /*3020*/  IADD3.X R54, PT, PT, R8, UR14, RZ, P6, !PT ;  /* 0x0000000e08367c10 */ /* 0x001fe2000b7fe4ff */
[----:B-1----:R-:W-:-:S02]  /*3030*/  @P2 IMAD.MOV.U32 R10, RZ, RZ, R9 ;  /* 0x000000ffff0a2224 */ /* 0x002fc400078e0009 */
[----:B------:R-:W-:Y:S01]  /*3040*/  @P2 IMAD.MOV.U32 R11, RZ, RZ, R66 ;  /* 0x000000ffff0b2224 */ /* 0x000fe200078e0042 */
[----:B------:R-:W-:-:S04]  /*3050*/  IADD3 R91, P6, PT, R0, UR6, RZ ;  /* 0x00000006005b7c10 */ /* 0x000fc8000ffde0ff */
[----:B------:R0:W2:Y:S04]  /*3060*/  @P2 LDG.E.U8 R52, desc[UR24][R10.64] ;  /* 0x000000180a342981 */ /* 0x0000a8000c1e1100 */
[----:B------:R-:W-:Y:S01]  /*3070*/  STL [R1+0xbb0], R9 ;  /* 0x000bb00901007387 */ /* 0x000fe20000100800 */
[----:B0-----:R-:W-:Y:S02]  /*3080*/  @P2 IMAD.MOV.U32 R10, RZ, RZ, R38 ;  /* 0x000000ffff0a2224 */ /* 0x001fe400078e0026 */
[----:B------:R-:W-:Y:S01]  /*3090*/  @P2 IMAD.MOV.U32 R11, RZ, RZ, R54 ;  /* 0x000000ffff0b2224 */ /* 0x000fe200078e0036 */
[----:B------:R-:W-:Y:S04]  /*30a0*/  STL [R1+0xba4], R66 ;  /* 0x000ba44201007387 */ /* 0x000fe80000100800 */
[----:B------:R-:W-:Y:S04]  /*30b0*/  STL [R1+0xbac], R38 ;  /* 0x000bac2601007387 */ /* 0x000fe80000100800 */
[----:B------:R0:W2:Y:S04]  /*30c0*/  @P2 LDG.E.U8 R18, desc[UR24][R10.64] ;  /* 0x000000180a122981 */ /* 0x0000a8000c1e1100 */
[----:B------:R1:W-:Y:S01]  /*30d0*/  STL [R1+0xba8], R54 ;  /* 0x000ba83601007387 */ /* 0x0003e20000100800 */
[----:B0-----:R-:W-:Y:S01]  /*30e0*/  IADD3.X R11, PT, PT, R2, UR15, RZ, P6, !PT ;  /* 0x0000000f020b7c10 */ /* 0x001fe2000b7fe4ff */
[----:B------:R-:W-:Y:S01]  /*30f0*/  @P5 IMAD.MOV.U32 R10, RZ, RZ, R91 ;  /* 0x000000ffff0a5224 */ /* 0x000fe200078e005b */
[----:B-1----:R-:W-:Y:S01]  /*3100*/  IADD3 R54, P6, PT, R3, UR6, RZ ;  /* 0x0000000603367c10 */ /* 0x002fe2000ffde0ff */
[----:B------:R-:W-:Y:S03]  /*3110*/  STL [R1+0xba0], R91 ;  /* 0x000ba05b01007387 */ /* 0x000fe60000100800 */
[----:B------:R-:W-:Y:S01]  /*3120*/  IADD3.X R66, PT, PT, R4, UR15, RZ, P6, !PT ;  /* 0x0000000f04427c10 */ /* 0x000fe2000b7fe4ff */
[----:B------:R0:W-:Y:S04]  /*3130*/  STL [R1+0xb90], R11 ;  /* 0x000b900b01007387 */ /* 0x0001e80000100800 */
[----:B------:R1:W2:Y:S02]  /*3140*/  @P5 LDG.E.U8 R32, desc[UR24][R10.64] ;  /* 0x000000180a205981 */ /* 0x0002a4000c1e1100 */
[----:B-1----:R-:W-:-:S02]  /*3150*/  @P5 IMAD.MOV.U32 R10, RZ, RZ, R54 ;  /* 0x000000ffff0a5224 */ /* 0x002fc400078e0036 */
[----:B0-----:R-:W-:-:S05]  /*3160*/  @P5 IMAD.MOV.U32 R11, RZ, RZ, R66 ;  /* 0x000000ffff0b5224 */ /* 0x001fca00078e0042 */
[----:B------:R0:W2:Y:S01]  /*3170*/  @P5 LDG.E.U8 R19, desc[UR24][R10.64] ;  /* 0x000000180a135981 */ /* 0x0000a2000c1e1100 */
[----:B------:R-:W-:Y:S02]  /*3180*/  SHF.R.U64 R9, R12, 0xf, RZ ;  /* 0x0000000f0c097819 */ /* 0x000fe400000012ff */
[----:B------:R-:W-:Y:S01]  /*3190*/  IADD3 R38, P6, PT, R5, UR6, RZ ;  /* 0x0000000605267c10 */ /* 0x000fe2000ffde0ff */
[----:B------:R-:W-:Y:S01]  /*31a0*/  STL [R1+0xb98], R54 ;  /* 0x000b983601007387 */ /* 0x000fe20000100800 */
[----:B------:R-:W-:Y:S02]  /*31b0*/  LOP3.LUT P2, RZ, R9, 0x1, RZ, 0xc0, !PT ;  /* 0x0000000109ff7812 */ /* 0x000fe4000784c0ff */
[----:B------:R-:W-:Y:S01]  /*31c0*/  IADD3.X R9, PT, PT, R6, UR15, RZ, P6, !PT ;  /* 0x0000000f06097c10 */ /* 0x000fe2000b7fe4ff */
[----:B------:R-:W-:Y:S04]  /*31d0*/  STL [R1+0xb94], R66 ;  /* 0x000b944201007387 */ /* 0x000fe80000100800 */
[----:B------:R-:W-:Y:S01]  /*31e0*/  STL [R1+0xb9c], R38 ;  /* 0x000b9c2601007387 */ /* 0x000fe20000100800 */
[----:B------:R-:W-:Y:S01]  /*31f0*/  UIMAD UR5, UR12, 0x30, URZ ;  /* 0x000000300c0578a4 */ /* 0x000fe2000f8e02ff */
[----:B0-----:R-:W-:-:S02]  /*3200*/  @P5 IMAD.MOV.U32 R10, RZ, RZ, R38 ;  /* 0x000000ffff0a5224 */ /* 0x001fc400078e0026 */
[----:B------:R-:W-:Y:S01]  /*3210*/  @P5 IMAD.MOV.U32 R11, RZ, RZ, R9 ;  /* 0x000000ffff0b5224 */ /* 0x000fe200078e0009 */
[----:B------:R-:W-:-:S04]  /*3220*/  PRMT R17, RZ, 0x7610, R17 ;  /* 0x00007610ff117816 */ /* 0x000fc80000000011 */
[----:B------:R0:W3:Y:S04]  /*3230*/  @P5 LDG.E.U8 R23, desc[UR24][R10.64] ;  /* 0x000000180a175981 */ /* 0x0000e8000c1e1100 */
[----:B--2---:R1:W-:Y:S02]  /*3240*/  STL [R1+0x22c], R19 ;  /* 0x00022c1301007387 */ /* 0x0043e40000100800 */
[----:B-1----:R-:W-:Y:S01]  /*3250*/  IADD3 R19, P6, PT, R7, UR6, RZ ;  /* 0x0000000607137c10 */ /* 0x002fe2000ffde0ff */
[----:B------:R-:W-:-:S03]  /*3260*/  USHF.R.S32.HI UR6, URZ, 0x1f, UR5 ;  /* 0x0000001fff067899 */ /* 0x000fc60008011405 */
[----:B------:R-:W-:Y:S01]  /*3270*/  IADD3.X R38, PT, PT, R8, UR15, RZ, P6, !PT ;  /* 0x0000000f08267c10 */ /* 0x000fe2000b7fe4ff */
[----:B0-----:R-:W-:Y:S01]  /*3280*/  @P5 IMAD.MOV.U32 R10, RZ, RZ, R19 ;  /* 0x000000ffff0a5224 */ /* 0x001fe200078e0013 */
[----:B------:R-:W-:-:S03]  /*3290*/  IADD3 R66, P6, PT, R0, UR5, RZ ;  /* 0x0000000500427c10 */ /* 0x000fc6000ffde0ff */
[----:B------:R-:W-:Y:S01]  /*32a0*/  @P5 IMAD.MOV.U32 R11, RZ, RZ, R38 ;  /* 0x000000ffff0b5224 */ /* 0x000fe200078e0026 */
[----:B------:R-:W-:Y:S01]  /*32b0*/  STL [R1+0x958], R9 ;  /* 0x0009580901007387 */ /* 0x000fe20000100800 */
[----:B------:R-:W-:-:S03]  /*32c0*/  IADD3.X R91, PT, PT, R2, UR6, RZ, P6, !PT ;  /* 0x00000006025b7c10 */ /* 0x000fc6000b7fe4ff */
[----:B------:R0:W-:Y:S04]  /*32d0*/  STL [R1+0x960], R19 ;  /* 0x0009601301007387 */ /* 0x0001e80000100800 */
[----:B------:R1:W2:Y:S01]  /*32e0*/  @P5 LDG.E.U8 R17, desc[UR24][R10.64] ;  /* 0x000000180a115981 */ /* 0x0002a2000c1e1100 */
[----:B0-----:R-:W-:-:S03]  /*32f0*/  IADD3 R19, P5, PT, R3, UR5, RZ ;  /* 0x0000000503137c10 */ /* 0x001fc6000ffbe0ff */
[----:B------:R0:W-:Y:S01]  /*3300*/  STL [R1+0x95c], R38 ;  /* 0x00095c2601007387 */ /* 0x0001e20000100800 */
[----:B-1----:R-:W-:Y:S02]  /*3310*/  @P2 IMAD.MOV.U32 R10, RZ, RZ, R66 ;  /* 0x000000ffff0a2224 */ /* 0x002fe400078e0042 */
[----:B------:R-:W-:Y:S01]  /*3320*/  @P2 IMAD.MOV.U32 R11, RZ, RZ, R91 ;  /* 0x000000ffff0b2224 */ /* 0x000fe200078e005b */
[----:B0-----:R-:W-:-:S04]  /*3330*/  IADD3.X R38, PT, PT, R4, UR6, RZ, P5, !PT ;  /* 0x0000000604267c10 */ /* 0x001fc8000affe4ff */
[----:B------:R0:W2:Y:S01]  /*3340*/  @P2 LDG.E.U8 R50, desc[UR24][R10.64] ;  /* 0x000000180a322981 */ /* 0x0000a2000c1e1100 */
[----:B------:R-:W-:-:S03]  /*3350*/  IADD3 R54, P5, PT, R5, UR5, RZ ;  /* 0x0000000505367c10 */ /* 0x000fc6000ffbe0ff */
[----:B------:R1:W-:Y:S04]  /*3360*/  STL [R1+0xa08], R66 ;  /* 0x000a084201007387 */ /* 0x0003e80000100800 */
[----:B------:R3:W-:Y:S01]  /*3370*/  STL [R1+0xa10], R19 ;  /* 0x000a101301007387 */ /* 0x0007e20000100800 */
[----:B0-----:R-:W-:Y:S02]  /*3380*/  @P2 IMAD.MOV.U32 R10, RZ, RZ, R19 ;  /* 0x000000ffff0a2224 */ /* 0x001fe400078e0013 */
[----:B------:R-:W-:Y:S01]  /*3390*/  @P2 IMAD.MOV.U32 R11, RZ, RZ, R38 ;  /* 0x000000ffff0b2224 */ /* 0x000fe200078e0026 */
[----:B-1----:R-:W-:Y:S01]  /*33a0*/  IADD3.X R66, PT, PT, R6, UR6, RZ, P5, !PT ;  /* 0x0000000606427c10 */ /* 0x002fe2000affe4ff */
[----:B------:R-:W-:Y:S01]  /*33b0*/  STL [R1+0xa04], R91 ;  /* 0x000a045b01007387 */ /* 0x000fe20000100800 */
[----:B---3--:R-:W-:-:S03]  /*33c0*/  IADD3 R19, P5, PT, R7, UR5, RZ ;  /* 0x0000000507137c10 */ /* 0x008fc6000ffbe0ff */
[----:B------:R0:W3:Y:S01]  /*33d0*/  @P2 LDG.E.U8 R26, desc[UR24][R10.64] ;  /* 0x000000180a1a2981 */ /* 0x0000e2000c1e1100 */
[----:B------:R-:W-:-:S03]  /*33e0*/  SHF.R.U64 R9, R12, 0x7, RZ ;  /* 0x000000070c097819 */ /* 0x000fc600000012ff */
[----:B------:R1:W-:Y:S01]  /*33f0*/  STL [R1+0xa0c], R38 ;  /* 0x000a0c2601007387 */ /* 0x0003e20000100800 */
[----:B------:R-:W-:Y:S01]  /*3400*/  LOP3.LUT P6, RZ, R9, 0x1, RZ, 0xc0, !PT ;  /* 0x0000000109ff7812 */ /* 0x000fe200078cc0ff */
[----:B0-----:R-:W-:Y:S02]  /*3410*/  @P2 IMAD.MOV.U32 R10, RZ, RZ, R54 ;  /* 0x000000ffff0a2224 */ /* 0x001fe400078e0036 */
[----:B------:R-:W-:Y:S01]  /*3420*/  @P2 IMAD.MOV.U32 R11, RZ, RZ, R66 ;  /* 0x000000ffff0b2224 */ /* 0x000fe200078e0042 */
[----:B-1----:R-:W-:Y:S02]  /*3430*/  IADD3.X R38, PT, PT, R8, UR6, RZ, P5, !PT ;  /* 0x0000000608267c10 */ /* 0x002fe4000affe4ff */
[----:B------:R-:W-:Y:S02]  /*3440*/  PRMT R9, RZ, 0x7610, R9 ;  /* 0x00007610ff097816 */ /* 0x000fe40000000009 */
[----:B------:R0:W2:Y:S02]  /*3450*/  @P2 LDG.E.U8 R31, desc[UR24][R10.64] ;  /* 0x000000180a1f2981 */ /* 0x0000a4000c1e1100 */
[----:B0-----:R-:W-:-:S02]  /*3460*/  @P2 IMAD.MOV.U32 R10, RZ, RZ, R19 ;  /* 0x000000ffff0a2224 */ /* 0x001fc400078e0013 */
[----:B------:R-:W-:-:S05]  /*3470*/  @P2 IMAD.MOV.U32 R11, RZ, RZ, R38 ;  /* 0x000000ffff0b2224 */ /* 0x000fca00078e0026 */
[----:B------:R0:W2:Y:S04]  /*3480*/  @P2 LDG.E.U8 R9, desc[UR24][R10.64] ;  /* 0x000000180a092981 */ /* 0x0000a8000c1e1100 */
[----:B------:R-:W-:Y:S01]  /*3490*/  STL [R1+0xa18], R54 ;  /* 0x000a183601007387 */ /* 0x000fe20000100800 */
[----:B------:R-:W-:-:S03]  /*34a0*/  UIMAD UR5, UR12, 0x38, URZ ;  /* 0x000000380c0578a4 */ /* 0x000fc6000f8e02ff */
[----:B------:R1:W-:Y:S01]  /*34b0*/  STL [R1+0xa14], R66 ;  /* 0x000a144201007387 */ /* 0x0003e20000100800 */
[----:B------:R-:W-:Y:S01]  /*34c0*/  USHF.R.S32.HI UR6, URZ, 0x1f, UR5 ;  /* 0x0000001fff067899 */ /* 0x000fe20008011405 */
[----:B-1----:R-:W1:Y:S01]  /*34d0*/  LDC R66, c[0x0][0x3a0] ;  /* 0x0000e800ff427b82 */ /* 0x002e620000000800 */
[----:B------:R-:W-:Y:S02]  /*34e0*/  IADD3 R54, P5, PT, R0, UR5, RZ ;  /* 0x0000000500367c10 */ /* 0x000fe4000ffbe0ff */
[----:B------:R-:W-:Y:S01]  /*34f0*/  IADD3 R91, P2, PT, R3, UR5, RZ ;  /* 0x00000005035b7c10 */ /* 0x000fe2000ff5e0ff */
[----:B------:R-:W-:Y:S01]  /*3500*/  STL [R1+0xa20], R19 ;  /* 0x000a201301007387 */ /* 0x000fe20000100800 */
[----:B0-----:R-:W-:Y:S01]  /*3510*/  IADD3.X R11, PT, PT, R2, UR6, RZ, P5, !PT ;  /* 0x00000006020b7c10 */ /* 0x001fe2000affe4ff */
[----:B------:R-:W-:Y:S02]  /*3520*/  @P6 IMAD.MOV.U32 R10, RZ, RZ, R54 ;  /* 0x000000ffff0a6224 */ /* 0x000fe400078e0036 */
[----:B------:R0:W-:Y:S04]  /*3530*/  STL [R1+0xa1c], R38 ;  /* 0x000a1c2601007387 */ /* 0x0001e80000100800 */
[----:B------:R4:W3:Y:S01]  /*3540*/  @P6 LDG.E.U8 R30, desc[UR24][R10.64] ;  /* 0x000000180a1e6981 */ /* 0x0008e2000c1e1100 */
[----:B0-----:R-:W-:-:S02]  /*3550*/  IADD3.X R38, PT, PT, R4, UR6, RZ, P2, !PT ;  /* 0x0000000604267c10 */ /* 0x001fc400097fe4ff */
[----:B------:R-:W-:Y:S01]  /*3560*/  IADD3 R19, P2, PT, R5, UR5, RZ ;  /* 0x0000000505137c10 */ /* 0x000fe2000ff5e0ff */
[----:B----4-:R-:W-:Y:S01]  /*3570*/  @P6 IMAD.MOV.U32 R10, RZ, RZ, R91 ;  /* 0x000000ffff0a6224 */ /* 0x010fe200078e005b */
[----:B--2---:R1:W-:Y:S04]  /*3580*/  STL [R1+0x210], R9 ;  /* 0x0002100901007387 */ /* 0x0043e80000100800 */
[----:B------:R-:W-:Y:S04]  /*3590*/  STL [R1+0xac8], R54 ;  /* 0x000ac83601007387 */ /* 0x000fe80000100800 */
[----:B------:R-:W-:Y:S04]  /*35a0*/  STL [R1+0xad0], R91 ;  /* 0x000ad05b01007387 */ /* 0x000fe80000100800 */
[----:B------:R0:W-:Y:S04]  /*35b0*/  STL [R1+0xac4], R11 ;  /* 0x000ac40b01007387 */ /* 0x0001e80000100800 */
[----:B------:R2:W-:Y:S01]  /*35c0*/  STL [R1+0xacc], R38 ;  /* 0x000acc2601007387 */ /* 0x0005e20000100800 */
[----:B-1----:R-:W-:-:S02]  /*35d0*/  VIADD R9, R66, 0xfffffff6 ;  /* 0xfffffff642097836 */ /* 0x002fc40000000000 */
[----:B0-----:R-:W-:Y:S01]  /*35e0*/  IMAD.MOV.U32 R11, RZ, RZ, R38 ;  /* 0x000000ffff0b7224 */ /* 0x001fe200078e0026 */
[----:B--2---:R-:W-:-:S04]  /*35f0*/  IADD3.X R38, PT, PT, R6, UR6, RZ, P2, !PT ;  /* 0x0000000606267c10 */ /* 0x004fc800097fe4ff */
[----:B------:R0:W2:Y:S01]  /*3600*/  @P6 LDG.E.U8 R29, desc[UR24][R10.64] ;  /* 0x000000180a1d6981 */ /* 0x0000a2000c1e1100 */
[----:B------:R-:W-:-:S04]  /*3610*/  IADD3 R54, P2, PT, R7, UR5, RZ ;  /* 0x0000000507367c10 */ /* 0x000fc8000ff5e0ff */
[----:B------:R-:W-:Y:S01]  /*3620*/  IADD3.X R91, PT, PT, R8, UR6, RZ, P2, !PT ;  /* 0x00000006085b7c10 */ /* 0x000fe200097fe4ff */
[----:B0-----:R-:W-:Y:S02]  /*3630*/  @P6 IMAD.MOV.U32 R10, RZ, RZ, R19 ;  /* 0x000000ffff0a6224 */ /* 0x001fe400078e0013 */
[----:B------:R-:W-:Y:S01]  /*3640*/  @P6 IMAD.MOV.U32 R11, RZ, RZ, R38 ;  /* 0x000000ffff0b6224 */ /* 0x000fe200078e0026 */
[----:B------:R-:W-:Y:S02]  /*3650*/  ISETP.GE.U32.AND P5, PT, R9, 0x7fffffb7, PT ;  /* 0x7fffffb70900780c */ /* 0x000fe40003fa6070 */
[----:B------:R-:W-:Y:S02]  /*3660*/  PRMT R9, RZ, 0x7610, R9 ;  /* 0x00007610ff097816 */ /* 0x000fe40000000009 */
[----:B------:R0:W4:Y:S02]  /*3670*/  @P6 LDG.E.U8 R49, desc[UR24][R10.64] ;  /* 0x000000180a316981 */ /* 0x000124000c1e1100 */
[----:B0-----:R-:W-:-:S02]  /*3680*/  @P6 IMAD.MOV.U32 R10, RZ, RZ, R54 ;  /* 0x000000ffff0a6224 */ /* 0x001fc400078e0036 */
[----:B------:R-:W-:-:S05]  /*3690*/  @P6 IMAD.MOV.U32 R11, RZ, RZ, R91 ;  /* 0x000000ffff0b6224 */ /* 0x000fca00078e005b */
[----:B------:R0:W2:Y:S01]  /*36a0*/  @P6 LDG.E.U8 R9, desc[UR24][R10.64] ;  /* 0x000000180a096981 */ /* 0x0000a2000c1e1100 */
[----:B------:R-:W-:-:S03]  /*36b0*/  USHF.R.S32.HI UR6, URZ, 0x1f, UR12 ;  /* 0x0000001fff067899 */ /* 0x000fc6000801140c */
[----:B------:R1:W-:Y:S04]  /*36c0*/  STL [R1+0xad8], R19 ;  /* 0x000ad81301007387 */ /* 0x0003e80000100800 */
[----:B------:R0:W-:Y:S04]  /*36d0*/  STL [R1+0xad4], R38 ;  /* 0x000ad42601007387 */ /* 0x0001e80000100800 */
[----:B------:R3:W-:Y:S01]  /*36e0*/  STL [R1+0xae0], R54 ;  /* 0x000ae03601007387 */ /* 0x0007e20000100800 */
[----:B-1----:R-:W-:-:S03]  /*36f0*/  IADD3 R19, P2, PT, R0, UR12, RZ ;  /* 0x0000000c00137c10 */ /* 0x002fc6000ff5e0ff */
[----:B0-----:R-:W4:Y:S01]  /*3700*/  LDL.LU R38, [R1+0xe44] ;  /* 0x000e440001267983 */ /* 0x001f220000300800 */
[----:B------:R-:W-:Y:S02]  /*3710*/  IADD3.X R11, PT, PT, R2, UR6, RZ, P2, !PT ;  /* 0x00000006020b7c10 */ /* 0x000fe400097fe4ff */
[----:B---3--:R-:W-:Y:S01]  /*3720*/  IADD3 R54, P6, PT, R3, UR12, RZ ;  /* 0x0000000c03367c10 */ /* 0x008fe2000ffde0ff */
[----:B------:R0:W-:Y:S01]  /*3730*/  STL [R1+0xadc], R91 ;  /* 0x000adc5b01007387 */ /* 0x0001e20000100800 */
[----:B------:R-:W-:-:S05]  /*3740*/  @!P4 IMAD.MOV.U32 R10, RZ, RZ, R19 ;  /* 0x000000ffff0ac224 */ /* 0x000fca00078e0013 */
[----:B------:R1:W3:Y:S01]  /*3750*/  @!P4 LDG.E.U8 R24, desc[UR24][R10.64] ;  /* 0x000000180a18c981 */ /* 0x0002e2000c1e1100 */
[----:B0-----:R-:W-:Y:S01]  /*3760*/  IADD3.X R91, PT, PT, R4, UR6, RZ, P6, !PT ;  /* 0x00000006045b7c10 */ /* 0x001fe2000b7fe4ff */
[----:B-1----:R-:W-:Y:S02]  /*3770*/  @!P4 IMAD.MOV.U32 R10, RZ, RZ, R54 ;  /* 0x000000ffff0ac224 */ /* 0x002fe400078e0036 */
[----:B--2---:R0:W-:Y:S04]  /*3780*/  STL [R1+0x228], R9 ;  /* 0x0002280901007387 */ /* 0x0041e80000100800 */
[----:B------:R1:W-:Y:S04]  /*3790*/  STL [R1+0x2c8], R19 ;  /* 0x0002c81301007387 */ /* 0x0003e80000100800 */
[----:B------:R-:W-:Y:S01]  /*37a0*/  STL [R1+0x2d0], R54 ;  /* 0x0002d03601007387 */ /* 0x000fe20000100800 */
[----:B0-----:R-:W-:-:S03]  /*37b0*/  VIADD R9, R66, 0xfffffffd ;  /* 0xfffffffd42097836 */ /* 0x001fc60000000000 */
[----:B------:R0:W-:Y:S01]  /*37c0*/  STL [R1+0x2c4], R11 ;  /* 0x0002c40b01007387 */ /* 0x0001e20000100800 */
[----:B-1----:R-:W-:Y:S02]  /*37d0*/  IADD3 R19, P6, PT, R5, UR12, RZ ;  /* 0x0000000c05137c10 */ /* 0x002fe4000ffde0ff */
[----:B------:R-:W-:Y:S01]  /*37e0*/  ISETP.GE.U32.AND P2, PT, R9, 0x7fffffbe, PT ;  /* 0x7fffffbe0900780c */ /* 0x000fe20003f46070 */
[----:B0-----:R-:W-:Y:S01]  /*37f0*/  @!P4 IMAD.MOV.U32 R11, RZ, RZ, R91 ;  /* 0x000000ffff0bc224 */ /* 0x001fe200078e005b */
[----:B------:R-:W-:-:S04]  /*3800*/  PRMT R9, RZ, 0x7610, R9 ;  /* 0x00007610ff097816 */ /* 0x000fc80000000009 */
[----:B------:R0:W2:Y:S02]  /*3810*/  @!P4 LDG.E.U8 R25, desc[UR24][R10.64] ;  /* 0x000000180a19c981 */ /* 0x0000a4000c1e1100 */
[----:B0-----:R-:W-:Y:S01]  /*3820*/  IADD3.X R11, PT, PT, R6, UR6, RZ, P6, !PT ;  /* 0x00000006060b7c10 */ /* 0x001fe2000b7fe4ff */
[----:B------:R-:W-:-:S05]  /*3830*/  @!P4 IMAD.MOV.U32 R10, RZ, RZ, R19 ;  /* 0x000000ffff0ac224 */ /* 0x000fca00078e0013 */
[----:B------:R0:W2:Y:S01]  /*3840*/  @!P4 LDG.E.U8 R9, desc[UR24][R10.64] ;  /* 0x000000180a09c981 */ /* 0x0000a2000c1e1100 */
[----:B------:R-:W-:Y:S01]  /*3850*/  IADD3 R54, P6, PT, R7, UR12, RZ ;  /* 0x0000000c07367c10 */ /* 0x000fe2000ffde0ff */
[----:B------:R-:W-:Y:S02]  /*3860*/  UIMAD UR5, UR12, 0x9, URZ ;  /* 0x000000090c0578a4 */ /* 0x000fe4000f8e02ff */
[----:B------:R1:W-:Y:S01]  /*3870*/  STL [R1+0x2cc], R91 ;  /* 0x0002cc5b01007387 */ /* 0x0003e20000100800 */
[----:B------:R-:W-:-:S03]  /*3880*/  PRMT R14, RZ, 0x7610, R14 ;  /* 0x00007610ff0e7816 */ /* 0x000fc6000000000e */
[----:B------:R0:W-:Y:S01]  /*3890*/  STL [R1+0x2d8], R19 ;  /* 0x0002d81301007387 */ /* 0x0001e20000100800 */
[----:B-1----:R-:W-:-:S03]  /*38a0*/  IADD3.X R91, PT, PT, R8, UR6, RZ, P6, !PT ;  /* 0x00000006085b7c10 */ /* 0x002fc6000b7fe4ff */
[----:B------:R1:W-:Y:S01]  /*38b0*/  STL [R1+0x2d4], R11 ;  /* 0x0002d40b01007387 */ /* 0x0003e20000100800 */
[----:B0-----:R-:W-:Y:S01]  /*38c0*/  @!P4 IMAD.MOV.U32 R10, RZ, RZ, R54 ;  /* 0x000000ffff0ac224 */ /* 0x001fe200078e0036 */
[----:B------:R-:W-:Y:S02]  /*38d0*/  USHF.R.S32.HI UR14, URZ, 0x1f, UR5 ;  /* 0x0000001fff0e7899 */ /* 0x000fe40008011405 */
[----:B------:R-:W-:Y:S01]  /*38e0*/  IADD3 R19, P6, PT, R0, UR5, RZ ;  /* 0x0000000500137c10 */ /* 0x000fe2000ffde0ff */
[----:B-1----:R-:W-:-:S05]  /*38f0*/  @!P4 IMAD.MOV.U32 R11, RZ, RZ, R91 ;  /* 0x000000ffff0bc224 */ /* 0x002fca00078e005b */
[----:B------:R0:W3:Y:S04]  /*3900*/  @!P4 LDG.E.U8 R14, desc[UR24][R10.64] ;  /* 0x000000180a0ec981 */ /* 0x0000e8000c1e1100 */
[----:B------:R1:W-:Y:S01]  /*3910*/  STL [R1+0x2e0], R54 ;  /* 0x0002e03601007387 */ /* 0x0003e20000100800 */
[----:B0-----:R-:W-:Y:S01]  /*3920*/  IMAD.MOV.U32 R11, RZ, RZ, R19 ;  /* 0x000000ffff0b7224 */ /* 0x001fe200078e0013 */
[----:B------:R-:W-:Y:S02]  /*3930*/  IADD3.X R10, PT, PT, R2, UR14, RZ, P6, !PT ;  /* 0x0000000e020a7c10 */ /* 0x000fe4000b7fe4ff */
[----:B------:R-:W-:Y:S02]  /*3940*/  STL [R1+0x2dc], R91 ;  /* 0x0002dc5b01007387 */ /* 0x000fe40000100800 */
[----:B------:R-:W-:-:S02]  /*3950*/  @!P5 LOP3.LUT R11, R11, R10, RZ, 0x3c, !PT ;  /* 0x0000000a0b0bd212 */ /* 0x000fc400078e3cff */
[----:B-1----:R-:W-:Y:S02]  /*3960*/  IADD3 R54, P4, PT, R3, UR5, RZ ;  /* 0x0000000503367c10 */ /* 0x002fe4000ff9e0ff */
[----:B------:R-:W-:Y:S02]  /*3970*/  PRMT R53, RZ, 0x7610, R53 ;  /* 0x00007610ff357816 */ /* 0x000fe40000000035 */
[----:B----4-:R-:W-:Y:S02]  /*3980*/  PRMT R38, RZ, 0x7610, R38 ;  /* 0x00007610ff267816 */ /* 0x010fe40000000026 */
[----:B------:R-:W-:Y:S01]  /*3990*/  PRMT R92, RZ, 0x7610, R92 ;  /* 0x00007610ff5c7816 */ /* 0x000fe2000000005c */
[----:B--2---:R0:W-:Y:S04]  /*39a0*/  STL [R1+0x1f8], R9 ;  /* 0x0001f80901007387 */ /* 0x0041e80000100800 */
[----:B------:R-:W-:Y:S04]  /*39b0*/  STL [R1+0x3d0], R19 ;  /* 0x0003d01301007387 */ /* 0x000fe80000100800 */
[----:B------:R1:W-:Y:S01]  /*39c0*/  STL [R1+0x3cc], R10 ;  /* 0x0003cc0a01007387 */ /* 0x0003e20000100800 */
[----:B0-----:R-:W-:-:S02]  /*39d0*/  SHF.R.U32.HI R9, RZ, 0xe, R16 ;  /* 0x0000000eff097819 */ /* 0x001fc40000011610 */
[C---:B-1----:R-:W-:Y:S02]  /*39e0*/  @!P5 LOP3.LUT R10, R11.reuse, R10, RZ, 0x3c, !PT ;  /* 0x0000000a0b0ad212 */ /* 0x042fe400078e3cff */
[----:B------:R-:W-:Y:S02]  /*39f0*/  IADD3.X R19, PT, PT, R4, UR14, RZ, P4, !PT ;  /* 0x0000000e04137c10 */ /* 0x000fe4000a7fe4ff */
[----:B------:R-:W-:Y:S02]  /*3a00*/  @!P5 LOP3.LUT R11, R11, R10, RZ, 0x3c, !PT ;  /* 0x0000000a0b0bd212 */ /* 0x000fe400078e3cff */
[----:B------:R-:W-:Y:S01]  /*3a10*/  IADD3 R91, P4, PT, R5, UR5, RZ ;  /* 0x00000005055b7c10 */ /* 0x000fe2000ff9e0ff */
[----:B------:R-:W-:Y:S01]  /*3a20*/  STL [R1+0x3d8], R54 ;  /* 0x0003d83601007387 */ /* 0x000fe20000100800 */
[----:B------:R-:W-:-:S03]  /*3a30*/  LOP3.LUT P6, RZ, R9, 0x1, RZ, 0xc0, !PT ;  /* 0x0000000109ff7812 */ /* 0x000fc600078cc0ff */
[----:B------:R0:W2:Y:S01]  /*3a40*/  @!P5 LDG.E.U8 R33, desc[UR24][R10.64] ;  /* 0x000000180a21d981 */ /* 0x0000a2000c1e1100 */
[----:B------:R-:W-:-:S03]  /*3a50*/  IADD3.X R9, PT, PT, R6, UR14, RZ, P4, !PT ;  /* 0x0000000e06097c10 */ /* 0x000fc6000a7fe4ff */
[----:B------:R1:W-:Y:S01]  /*3a60*/  STL [R1+0x3d4], R19 ;  /* 0x0003d41301007387 */ /* 0x0003e20000100800 */
[----:B0-----:R-:W-:Y:S02]  /*3a70*/  @!P5 IMAD.MOV.U32 R10, RZ, RZ, R54 ;  /* 0x000000ffff0ad224 */ /* 0x001fe400078e0036 */
[----:B------:R-:W-:Y:S01]  /*3a80*/  @!P5 IMAD.MOV.U32 R11, RZ, RZ, R19 ;  /* 0x000000ffff0bd224 */ /* 0x000fe200078e0013 */
[----:B------:R-:W-:Y:S04]  /*3a90*/  STL [R1+0x3e0], R91 ;  /* 0x0003e05b01007387 */ /* 0x000fe80000100800 */
[----:B-1----:R-:W4:Y:S04]  /*3aa0*/  LDL.LU R19, [R1+0xe40] ;  /* 0x000e400001137983 */ /* 0x002f280000300800 */
[----:B------:R-:W2:Y:S04]  /*3ab0*/  LDL.LU R54, [R1+0xe3c] ;  /* 0x000e3c0001367983 */ /* 0x000ea80000300800 */
[----:B------:R0:W3:Y:S04]  /*3ac0*/  @!P5 LDG.E.U8 R53, desc[UR24][R10.64] ;  /* 0x000000180a35d981 */ /* 0x0000e8000c1e1100 */
[----:B------:R1:W-:Y:S01]  /*3ad0*/  STL [R1+0x3dc], R9 ;  /* 0x0003dc0901007387 */ /* 0x0003e20000100800 */
[----:B0-----:R-:W-:-:S02]  /*3ae0*/  IMAD.MOV.U32 R11, RZ, RZ, R9 ;  /* 0x000000ffff0b7224 */ /* 0x001fc400078e0009 */
[----:B------:R-:W-:Y:S01]  /*3af0*/  @!P5 IMAD.MOV.U32 R10, RZ, RZ, R91 ;  /* 0x000000ffff0ad224 */ /* 0x000fe200078e005b */
[----:B-1----:R-:W-:-:S04]  /*3b00*/  IADD3 R9, P4, PT, R7, UR5, RZ ;  /* 0x0000000507097c10 */ /* 0x002fc8000ff9e0ff */
[----:B------:R0:W3:Y:S02]  /*3b10*/  @!P5 LDG.E.U8 R38, desc[UR24][R10.64] ;  /* 0x000000180a26d981 */ /* 0x0000e4000c1e1100 */
[----:B0-----:R-:W-:Y:S01]  /*3b20*/  IMAD.MOV.U32 R11, RZ, RZ, R9 ;  /* 0x000000ffff0b7224 */ /* 0x001fe200078e0009 */
[----:B------:R-:W-:Y:S01]  /*3b30*/  IADD3.X R10, PT, PT, R8, UR14, RZ, P4, !PT ;  /* 0x0000000e080a7c10 */ /* 0x000fe2000a7fe4ff */
[----:B------:R-:W-:Y:S03]  /*3b40*/  STL [R1+0x3e8], R9 ;  /* 0x0003e80901007387 */ /* 0x000fe60000100800 */
[-C--:B------:R-:W-:Y:S01]  /*3b50*/  @!P5 LOP3.LUT R11, R11, R10.reuse, RZ, 0x3c, !PT ;  /* 0x0000000a0b0bd212 */ /* 0x080fe200078e3cff */
[----:B------:R0:W-:Y:S03]  /*3b60*/  STL [R1+0x3e4], R10 ;  /* 0x0003e40a01007387 */ /* 0x0001e60000100800 */
[----:B0-----:R-:W-:-:S04]  /*3b70*/  @!P5 LOP3.LUT R10, R11, R10, RZ, 0x3c, !PT ;  /* 0x0000000a0b0ad212 */ /* 0x001fc800078e3cff */
[----:B------:R-:W-:-:S05]  /*3b80*/  @!P5 LOP3.LUT R11, R11, R10, RZ, 0x3c, !PT ;  /* 0x0000000a0b0bd212 */ /* 0x000fca00078e3cff */
[----:B------:R0:W3:Y:S01]  /*3b90*/  @!P5 LDG.E.U8 R92, desc[UR24][R10.64] ;  /* 0x000000180a5cd981 */ /* 0x0000e2000c1e1100 */
[----:B------:R-:W-:-:S04]  /*3ba0*/  UIMAD UR5, UR12, 0x11, URZ ;  /* 0x000000110c0578a4 */ /* 0x000fc8000f8e02ff */
[----:B------:R-:W-:Y:S02]  /*3bb0*/  USHF.R.S32.HI UR6, URZ, 0x1f, UR5 ;  /* 0x0000001fff067899 */ /* 0x000fe40008011405 */
[----:B------:R-:W-:-:S04]  /*3bc0*/  IADD3 R91, P4, PT, R0, UR5, RZ ;  /* 0x00000005005b7c10 */ /* 0x000fc8000ff9e0ff */
[----:B0-----:R-:W-:Y:S01]  /*3bd0*/  IADD3.X R10, PT, PT, R2, UR6, RZ, P4, !PT ;  /* 0x00000006020a7c10 */ /* 0x001fe2000a7fe4ff */
[----:B------:R-:W-:Y:S01]  /*3be0*/  IMAD.MOV.U32 R11, RZ, RZ, R91 ;  /* 0x000000ffff0b7224 */ /* 0x000fe200078e005b */
[----:B------:R0:W-:Y:S01]  /*3bf0*/  STL [R1+0x74c], R91 ;  /* 0x00074c5b01007387 */ /* 0x0001e20000100800 */
[----:B------:R-:W-:-:S03]  /*3c00*/  SHF.R.U32.HI R9, RZ, 0x6, R16 ;  /* 0x00000006ff097819 */ /* 0x000fc60000011610 */
[----:B------:R-:W-:Y:S02]  /*3c10*/  @P6 LOP3.LUT R11, R11, R10, RZ, 0x3c, !PT ;  /* 0x0000000a0b0b6212 */ /* 0x000fe400078e3cff */
[----:B0-----:R-:W-:-:S05]  /*3c20*/  IADD3 R91, P5, PT, R3, UR5, RZ ;  /* 0x00000005035b7c10 */ /* 0x001fca000ffbe0ff */
[----:B------:R-:W-:Y:S04]  /*3c30*/  STL [R1+0x754], R91 ;  /* 0x0007545b01007387 */ /* 0x000fe80000100800 */
[----:B------:R0:W-:Y:S01]  /*3c40*/  STL [R1+0x748], R10 ;  /* 0x0007480a01007387 */ /* 0x0001e20000100800 */
[----:B------:R-:W-:Y:S01]  /*3c50*/  LOP3.LUT P4, RZ, R9, 0x1, RZ, 0xc0, !PT ;  /* 0x0000000109ff7812 */ /* 0x000fe2000788c0ff */
[----:B------:R-:W-:Y:S01]  /*3c60*/  IMAD.MOV.U32 R9, RZ, RZ, R91 ;  /* 0x000000ffff097224 */ /* 0x000fe200078e005b */
[C---:B0-----:R-:W-:Y:S02]  /*3c70*/  @P6 LOP3.LUT R10, R11.reuse, R10, RZ, 0x3c, !PT ;  /* 0x0000000a0b0a6212 */ /* 0x041fe400078e3cff */
[----:B------:R-:W-:Y:S02]  /*3c80*/  IADD3.X R91, PT, PT, R4, UR6, RZ, P5, !PT ;  /* 0x00000006045b7c10 */ /* 0x000fe4000affe4ff */
[----:B------:R-:W-:-:S02]  /*3c90*/  @P6 LOP3.LUT R11, R11, R10, RZ, 0x3c, !PT ;  /* 0x0000000a0b0b6212 */ /* 0x000fc400078e3cff */
[----:B------:R-:W-:Y:S02]  /*3ca0*/  PRMT R93, RZ, 0x7610, R93 ;  /* 0x00007610ff5d7816 */ /* 0x000fe4000000005d */
[----:B--2---:R-:W-:-:S06]  /*3cb0*/  PRMT R54, RZ, 0x7610, R54 ;  /* 0x00007610ff367816 */ /* 0x004fcc0000000036 */
[----:B------:R0:W2:Y:S01]  /*3cc0*/  @P6 LDG.E.U8 R54, desc[UR24][R10.64] ;  /* 0x000000180a366981 */ /* 0x0000a2000c1e1100 */
[----:B----4-:R-:W-:Y:S01]  /*3cd0*/  PRMT R19, RZ, 0x7610, R19 ;  /* 0x00007610ff137816 */ /* 0x010fe20000000013 */
[----:B0-----:R-:W-:Y:S02]  /*3ce0*/  IMAD.MOV.U32 R11, RZ, RZ, R91 ;  /* 0x000000ffff0b7224 */ /* 0x001fe400078e005b */
[----:B------:R-:W-:-:S05]  /*3cf0*/  @P6 IMAD.MOV.U32 R10, RZ, RZ, R9 ;  /* 0x000000ffff0a6224 */ /* 0x000fca00078e0009 */
[----:B------:R0:W4:Y:S04]  /*3d00*/  @P6 LDG.E.U8 R93, desc[UR24][R10.64] ;  /* 0x000000180a5d6981 */ /* 0x000128000c1e1100 */
[----:B---3--:R1:W-:Y:S02]  /*3d10*/  STL [R1+0x1f0], R92 ;  /* 0x0001f05c01007387 */ /* 0x0083e40000100800 */
[----:B-1----:R-:W-:-:S04]  /*3d20*/  IADD3 R92, P5, PT, R5, UR5, RZ ;  /* 0x00000005055c7c10 */ /* 0x002fc8000ffbe0ff */
[----:B0-----:R-:W-:Y:S01]  /*3d30*/  IADD3.X R11, PT, PT, R6, UR6, RZ, P5, !PT ;  /* 0x00000006060b7c10 */ /* 0x001fe2000affe4ff */
[----:B------:R-:W-:-:S05]  /*3d40*/  @P6 IMAD.MOV.U32 R10, RZ, RZ, R92 ;  /* 0x000000ffff0a6224 */ /* 0x000fca00078e005c */
[----:B------:R-:W3:Y:S04]  /*3d50*/  @P6 LDG.E.U8 R19, desc[UR24][R10.64] ;  /* 0x000000180a136981 */ /* 0x000ee8000c1e1100 */
[----:B------:R0:W-:Y:S04]  /*3d60*/  STL [R1+0x750], R91 ;  /* 0x0007505b01007387 */ /* 0x0001e80000100800 */
[----:B0-----:R-:W2:Y:S04]  /*3d70*/  LDL.LU R91, [R1+0xe38] ;  /* 0x000e3800015b7983 */ /* 0x001ea80000300800 */
[----:B------:R-:W-:Y:S04]  /*3d80*/  STL [R1+0x75c], R92 ;  /* 0x00075c5c01007387 */ /* 0x000fe80000100800 */
[----:B----4-:R0:W-:Y:S04]  /*3d90*/  STL [R1+0x1fc], R93 ;  /* 0x0001fc5d01007387 */ /* 0x0101e80000100800 */
[----:B------:R-:W-:Y:S01]  /*3da0*/  STL [R1+0x758], R11 ;  /* 0x0007580b01007387 */ /* 0x000fe20000100800 */
[----:B0-----:R-:W-:-:S05]  /*3db0*/  IADD3 R93, P5, PT, R7, UR5, RZ ;  /* 0x00000005075d7c10 */ /* 0x001fca000ffbe0ff */
[----:B------:R-:W-:Y:S04]  /*3dc0*/  STL [R1+0x764], R93 ;  /* 0x0007645d01007387 */ /* 0x000fe80000100800 */
[----:B------:R-:W4:Y:S04]  /*3dd0*/  LDL.LU R92, [R1+0xe34] ;  /* 0x000e3400015c7983 */ /* 0x000f280000300800 */
[----:B---3--:R0:W-:Y:S04]  /*3de0*/  STL [R1+0x1ec], R19 ;  /* 0x0001ec1301007387 */ /* 0x0081e80000100800 */
[----:B0-----:R-:W3:Y:S01]  /*3df0*/  LDL.LU R19, [R1+0xe30] ;  /* 0x000e300001137983 */ /* 0x001ee20000300800 */
[----:B------:R-:W-:Y:S01]  /*3e00*/  UIMAD UR5, UR12, 0x19, URZ ;  /* 0x000000190c0578a4 */ /* 0x000fe2000f8e02ff */
[----:B------:R-:W-:Y:S01]  /*3e10*/  IADD3.X R9, PT, PT, R8, UR6, RZ, P5, !PT ;  /* 0x0000000608097c10 */ /* 0x000fe2000affe4ff */
[----:B------:R-:W-:Y:S01]  /*3e20*/  @P6 IMAD.MOV.U32 R10, RZ, RZ, R93 ;  /* 0x000000ffff0a6224 */ /* 0x000fe200078e005d */
[----:B------:R-:W-:Y:S01]  /*3e30*/  PRMT R90, RZ, 0x7610, R90 ;  /* 0x00007610ff5a7816 */ /* 0x000fe2000000005a */
[----:B------:R-:W-:-:S02]  /*3e40*/  USHF.R.S32.HI UR14, URZ, 0x1f, UR5 ;  /* 0x0000001fff0e7899 */ /* 0x000fc40008011405 */
[----:B------:R0:W-:Y:S01]  /*3e50*/  STL [R1+0x760], R9 ;  /* 0x0007600901007387 */ /* 0x0001e20000100800 */
[----:B------:R-:W-:-:S05]  /*3e60*/  IMAD.MOV.U32 R11, RZ, RZ, R9 ;  /* 0x000000ffff0b7224 */ /* 0x000fca00078e0009 */
[----:B------:R1:W2:Y:S01]  /*3e70*/  @P6 LDG.E.U8 R90, desc[UR24][R10.64] ;  /* 0x000000180a5a6981 */ /* 0x0002a2000c1e1100 */
[----:B0-----:R-:W-:Y:S02]  /*3e80*/  IADD3 R9, P5, PT, R0, UR5, RZ ;  /* 0x0000000500097c10 */ /* 0x001fe4000ffbe0ff */
[----:B------:R-:W-:-:S03]  /*3e90*/  IADD3 R93, P6, PT, R3, UR5, RZ ;  /* 0x00000005035d7c10 */ /* 0x000fc6000ffde0ff */
[----:B-1----:R-:W-:Y:S01]  /*3ea0*/  IMAD.MOV.U32 R11, RZ, RZ, R9 ;  /* 0x000000ffff0b7224 */ /* 0x002fe200078e0009 */
[----:B------:R-:W-:Y:S01]  /*3eb0*/  IADD3.X R10, PT, PT, R2, UR14, RZ, P5, !PT ;  /* 0x0000000e020a7c10 */ /* 0x000fe2000affe4ff */
[----:B------:R-:W-:Y:S03]  /*3ec0*/  STL [R1+0x810], R9 ;  /* 0x0008100901007387 */ /* 0x000fe60000100800 */
[-C--:B------:R-:W-:Y:S01]  /*3ed0*/  @P4 LOP3.LUT R11, R11, R10.reuse, RZ, 0x3c, !PT ;  /* 0x0000000a0b0b4212 */ /* 0x080fe200078e3cff */
[----:B------:R-:W-:Y:S04]  /*3ee0*/  STL [R1+0x818], R93 ;  /* 0x0008185d01007387 */ /* 0x000fe80000100800 */
[----:B------:R0:W-:Y:S02]  /*3ef0*/  STL [R1+0x80c], R10 ;  /* 0x00080c0a01007387 */ /* 0x0001e40000100800 */
[----:B0-----:R-:W-:-:S04]  /*3f00*/  @P4 LOP3.LUT R10, R11, R10, RZ, 0x3c, !PT ;  /* 0x0000000a0b0a4212 */ /* 0x001fc800078e3cff */
[----:B------:R-:W-:Y:S02]  /*3f10*/  @P4 LOP3.LUT R11, R11, R10, RZ, 0x3c, !PT ;  /* 0x0000000a0b0b4212 */ /* 0x000fe400078e3cff */
[----:B---3--:R-:W-:-:S06]  /*3f20*/  PRMT R19, RZ, 0x7610, R19 ;  /* 0x00007610ff137816 */ /* 0x008fcc0000000013 */
[----:B------:R0:W3:Y:S01]  /*3f30*/  @P4 LDG.E.U8 R19, desc[UR24][R10.64] ;  /* 0x000000180a134981 */ /* 0x0000e2000c1e1100 */
[----:B----4-:R-:W-:-:S03]  /*3f40*/  PRMT R92, RZ, 0x7610, R92 ;  /* 0x00007610ff5c7816 */ /* 0x010fc6000000005c */
[----:B--2---:R1:W-:Y:S01]  /*3f50*/  STL [R1+0x1e8], R90 ;  /* 0x0001e85a01007387 */ /* 0x0043e20000100800 */
[----:B0-----:R-:W-:Y:S01]  /*3f60*/  @P4 IMAD.MOV.U32 R10, RZ, RZ, R93 ;  /* 0x000000ffff0a4224 */ /* 0x001fe200078e005d */
[----:B-1----:R-:W-:-:S05]  /*3f70*/  IADD3.X R90, PT, PT, R4, UR14, RZ, P6, !PT ;  /* 0x0000000e045a7c10 */ /* 0x002fca000b7fe4ff */
[----:B------:R-:W-:-:S05]  /*3f80*/  @P4 IMAD.MOV.U32 R11, RZ, RZ, R90 ;  /* 0x000000ffff0b4224 */ /* 0x000fca00078e005a */
[----:B------:R0:W2:Y:S04]  /*3f90*/  @P4 LDG.E.U8 R92, desc[UR24][R10.64] ;  /* 0x000000180a5c4981 */ /* 0x0000a8000c1e1100 */
[----:B---3--:R1:W-:Y:S04]  /*3fa0*/  STL [R1+0x1e4], R19 ;  /* 0x0001e41301007387 */ /* 0x0083e80000100800 */
[----:B-1----:R-:W3:Y:S01]  /*3fb0*/  LDL.LU R19, [R1+0xe2c] ;  /* 0x000e2c0001137983 */ /* 0x002ee20000300800 */
[----:B------:R-:W-:-:S04]  /*3fc0*/  SHF.R.U64 R9, R12, 0x1e, RZ ;  /* 0x0000001e0c097819 */ /* 0x000fc800000012ff */
[----:B------:R-:W-:Y:S02]  /*3fd0*/  LOP3.LUT P5, RZ, R9, 0x1, RZ, 0xc0, !PT ;  /* 0x0000000109ff7812 */ /* 0x000fe400078ac0ff */
[----:B------:R-:W-:Y:S01]  /*3fe0*/  IADD3 R9, P6, PT, R5, UR5, RZ ;  /* 0x0000000505097c10 */ /* 0x000fe2000ffde0ff */
[----:B------:R1:W-:Y:S03]  /*3ff0*/  STL [R1+0x814], R90 ;  /* 0x0008145a01007387 */ /* 0x0003e60000100800 */
[----:B0-----:R-:W-:Y:S01]  /*4000*/  IADD3.X R10, PT, PT, R6, UR14, RZ, P6, !PT ;  /* 0x0000000e060a7c10 */ /* 0x001fe2000b7fe4ff */
[----:B------:R-:W-:-:S05]  /*4010*/  IMAD.MOV.U32 R11, RZ, RZ, R9 ;  /* 0x000000ffff0b7224 */ /* 0x000fca00078e0009 */
[-C--:B------:R-:W-:Y:S01]  /*4020*/  @P4 LOP3.LUT R11, R11, R10.reuse, RZ, 0x3c, !PT ;  /* 0x0000000a0b0b4212 */ /* 0x080fe200078e3cff */
[----:B-1----:R-:W4:Y:S04]  /*4030*/  LDL.LU R90, [R1+0xe28] ;  /* 0x000e2800015a7983 */ /* 0x002f280000300800 */
[----:B------:R-:W4:Y:S04]  /*4040*/  LDL.LU R93, [R1+0xe24] ;  /* 0x000e2400015d7983 */ /* 0x000f280000300800 */
[----:B------:R-:W-:Y:S04]  /*4050*/  STL [R1+0x820], R9 ;  /* 0x0008200901007387 */ /* 0x000fe80000100800 */
[----:B--2---:R-:W-:Y:S04]  /*4060*/  STL [R1+0x1e0], R92 ;  /* 0x0001e05c01007387 */ /* 0x004fe80000100800 */
[----:B------:R0:W-:Y:S02]  /*4070*/  STL [R1+0x81c], R10 ;  /* 0x00081c0a01007387 */ /* 0x0001e40000100800 */
[----:B0-----:R-:W-:-:S04]  /*4080*/  @P4 LOP3.LUT R10, R11, R10, RZ, 0x3c, !PT ;  /* 0x0000000a0b0a4212 */ /* 0x001fc800078e3cff */
[----:B------:R-:W-:Y:S02]  /*4090*/  @P4 LOP3.LUT R11, R11, R10, RZ, 0x3c, !PT ;  /* 0x0000000a0b0b4212 */ /* 0x000fe400078e3cff */
[----:B------:R-:W-:-:S04]  /*40a0*/  IADD3 R92, P6, PT, R7, UR5, RZ ;  /* 0x00000005075c7c10 */ /* 0x000fc8000ffde0ff */
[----:B------:R-:W-:Y:S02]  /*40b0*/  IADD3.X R9, PT, PT, R8, UR14, RZ, P6, !PT ;  /* 0x0000000e08097c10 */ /* 0x000fe4000b7fe4ff */
[----:B------:R-:W-:Y:S02]  /*40c0*/  PRMT R91, RZ, 0x7610, R91 ;  /* 0x00007610ff5b7816 */ /* 0x000fe4000000005b */
[----:B---3--:R-:W-:-:S06]  /*40d0*/  PRMT R19, RZ, 0x7610, R19 ;  /* 0x00007610ff137816 */ /* 0x008fcc0000000013 */
[----:B------:R0:W2:Y:S02]  /*40e0*/  @P4 LDG.E.U8 R19, desc[UR24][R10.64] ;  /* 0x000000180a134981 */ /* 0x0000a4000c1e1100 */
[----:B0-----:R-:W-:Y:S02]  /*40f0*/  IMAD.MOV.U32 R11, RZ, RZ, R9 ;  /* 0x000000ffff0b7224 */ /* 0x001fe400078e0009 */
[----:B------:R-:W-:-:S05]  /*4100*/  @P4 IMAD.MOV.U32 R10, RZ, RZ, R92 ;  /* 0x000000ffff0a4224 */ /* 0x000fca00078e005c */
[----:B------:R0:W3:Y:S01]  /*4110*/  @P4 LDG.E.U8 R91, desc[UR24][R10.64] ;  /* 0x000000180a5b4981 */ /* 0x0000e2000c1e1100 */
[----:B------:R-:W-:-:S03]  /*4120*/  UIMAD UR6, UR12, 0x21, URZ ;  /* 0x000000210c0678a4 */ /* 0x000fc6000f8e02ff */
[----:B------:R-:W-:Y:S01]  /*4130*/  STL [R1+0x828], R92 ;  /* 0x0008285c01007387 */ /* 0x000fe20000100800 */
[----:B------:R-:W-:-:S03]  /*4140*/  USHF.R.S32.HI UR15, URZ, 0x1f, UR6 ;  /* 0x0000001fff0f7899 */ /* 0x000fc60008011406 */
[----:B------:R1:W-:Y:S01]  /*4150*/  STL [R1+0x824], R9 ;  /* 0x0008240901007387 */ /* 0x0003e20000100800 */
[----:B----4-:R-:W-:Y:S02]  /*4160*/  PRMT R93, RZ, 0x7610, R93 ;  /* 0x00007610ff5d7816 */ /* 0x010fe4000000005d */
[----:B-1----:R-:W-:-:S04]  /*4170*/  SHF.R.U64 R9, R12, 0x16, RZ ;  /* 0x000000160c097819 */ /* 0x002fc800000012ff */
[----:B------:R-:W-:Y:S02]  /*4180*/  LOP3.LUT P4, RZ, R9, 0x1, RZ, 0xc0, !PT ;  /* 0x0000000109ff7812 */ /* 0x000fe4000788c0ff */
[----:B------:R-:W-:Y:S01]  /*4190*/  PRMT R9, RZ, 0x7610, R9 ;  /* 0x00007610ff097816 */ /* 0x000fe20000000009 */
[----:B--2---:R1:W-:Y:S02]  /*41a0*/  STL [R1+0x1d8], R19 ;  /* 0x0001d81301007387 */ /* 0x0043e40000100800 */
[----:B-1----:R-:W-:-:S04]  /*41b0*/  IADD3 R19, P6, PT, R0, UR6, RZ ;  /* 0x0000000600137c10 */ /* 0x002fc8000ffde0ff */
[----:B0-----:R-:W-:Y:S01]  /*41c0*/  IADD3.X R10, PT, PT, R2, UR15, RZ, P6, !PT ;  /* 0x0000000f020a7c10 */ /* 0x001fe2000b7fe4ff */
[----:B------:R-:W-:Y:S01]  /*41d0*/  IMAD.MOV.U32 R11, RZ, RZ, R19 ;  /* 0x000000ffff0b7224 */ /* 0x000fe200078e0013 */
[----:B------:R-:W-:Y:S04]  /*41e0*/  STL [R1+0x8bc], R19 ;  /* 0x0008bc1301007387 */ /* 0x000fe80000100800 */
[-C--:B------:R-:W-:Y:S01]  /*41f0*/  @P5 LOP3.LUT R11, R11, R10.reuse, RZ, 0x3c, !PT ;  /* 0x0000000a0b0b5212 */ /* 0x080fe200078e3cff */
[----:B------:R0:W-:Y:S03]  /*4200*/  STL [R1+0x8b8], R10 ;  /* 0x0008b80a01007387 */ /* 0x0001e60000100800 */
[----:B0-----:R-:W-:-:S04]  /*4210*/  @P5 LOP3.LUT R10, R11, R10, RZ, 0x3c, !PT ;  /* 0x0000000a0b0a5212 */ /* 0x001fc800078e3cff */
[----:B------:R-:W-:-:S05]  /*4220*/  @P5 LOP3.LUT R11, R11, R10, RZ, 0x3c, !PT ;  /* 0x0000000a0b0b5212 */ /* 0x000fca00078e3cff */
[----:B------:R0:W2:Y:S01]  /*4230*/  @P5 LDG.E.U8 R93, desc[UR24][R10.64] ;  /* 0x000000180a5d5981 */ /* 0x0000a2000c1e1100 */
[----:B------:R-:W-:-:S05]  /*4240*/  IADD3 R92, P6, PT, R3, UR6, RZ ;  /* 0x00000006035c7c10 */ /* 0x000fca000ffde0ff */
[----:B------:R-:W-:Y:S04]  /*4250*/  STL [R1+0x8c4], R92 ;  /* 0x0008c45c01007387 */ /* 0x000fe80000100800 */
[----:B---3--:R1:W-:Y:S01]  /*4260*/  STL [R1+0x1d4], R91 ;  /* 0x0001d45b01007387 */ /* 0x0083e20000100800 */
[----:B0-----:R-:W-:Y:S01]  /*4270*/  @P5 IMAD.MOV.U32 R10, RZ, RZ, R92 ;  /* 0x000000ffff0a5224 */ /* 0x001fe200078e005c */
[----:B-1----:R-:W-:-:S05]  /*4280*/  IADD3.X R91, PT, PT, R4, UR15, RZ, P6, !PT ;  /* 0x0000000f045b7c10 */ /* 0x002fca000b7fe4ff */
[----:B------:R-:W-:-:S05]  /*4290*/  @P5 IMAD.MOV.U32 R11, RZ, RZ, R91 ;  /* 0x000000ffff0b5224 */ /* 0x000fca00078e005b */
[----:B------:R0:W3:Y:S01]  /*42a0*/  @P5 LDG.E.U8 R9, desc[UR24][R10.64] ;  /* 0x000000180a095981 */ /* 0x0000e2000c1e1100 */
[----:B------:R-:W-:-:S03]  /*42b0*/  IADD3 R19, P6, PT, R5, UR6, RZ ;  /* 0x0000000605137c10 */ /* 0x000fc6000ffde0ff */
[----:B------:R1:W-:Y:S04]  /*42c0*/  STL [R1+0x8c0], R91 ;  /* 0x0008c05b01007387 */ /* 0x0003e80000100800 */
[----:B------:R-:W-:Y:S01]  /*42d0*/  STL [R1+0x8cc], R19 ;  /* 0x0008cc1301007387 */ /* 0x000fe20000100800 */
[----:B------:R-:W-:Y:S01]  /*42e0*/  PRMT R90, RZ, 0x7610, R90 ;  /* 0x00007610ff5a7816 */ /* 0x000fe2000000005a */
[----:B0-----:R-:W-:Y:S02]  /*42f0*/  @P5 IMAD.MOV.U32 R10, RZ, RZ, R19 ;  /* 0x000000ffff0a5224 */ /* 0x001fe400078e0013 */
[----:B--2---:R0:W-:Y:S04]  /*4300*/  STL [R1+0x1cc], R93 ;  /* 0x0001cc5d01007387 */ /* 0x0041e80000100800 */
[----:B-1----:R-:W2:Y:S04]  /*4310*/  LDL.LU R91, [R1+0xe20] ;  /* 0x000e2000015b7983 */ /* 0x002ea80000300800 */
[----:B------:R-:W4:Y:S01]  /*4320*/  LDL.LU R92, [R1+0xe1c] ;  /* 0x000e1c00015c7983 */ /* 0x000f220000300800 */
[----:B0-----:R-:W-:-:S05]  /*4330*/  IADD3.X R93, PT, PT, R6, UR15, RZ, P6, !PT ;  /* 0x0000000f065d7c10 */ /* 0x001fca000b7fe4ff */
[----:B------:R-:W-:-:S05]  /*4340*/  @P5 IMAD.MOV.U32 R11, RZ, RZ, R93 ;  /* 0x000000ffff0b5224 */ /* 0x000fca00078e005d */
[----:B------:R0:W2:Y:S04]  /*4350*/  @P5 LDG.E.U8 R90, desc[UR24][R10.64] ;  /* 0x000000180a5a5981 */ /* 0x0000a8000c1e1100 */
[----:B------:R1:W-:Y:S04]  /*4360*/  STL [R1+0x8c8], R93 ;  /* 0x0008c85d01007387 */ /* 0x0003e80000100800 */
[----:B---3--:R3:W-:Y:S04]  /*4370*/  STL [R1+0x1c8], R9 ;  /* 0x0001c80901007387 */ /* 0x0087e80000100800 */
[----:B-1----:R-:W2:Y:S04]  /*4380*/  LDL.LU R93, [R1+0xe18] ;  /* 0x000e1800015d7983 */ /* 0x002ea80000300800 */
[----:B------:R-:W2:Y:S01]  /*4390*/  LDL.LU R19, [R1+0xe14] ;  /* 0x000e140001137983 */ /* 0x000ea20000300800 */
[----:B---3--:R-:W-:-:S04]  /*43a0*/  IADD3 R9, P6, PT, R7, UR6, RZ ;  /* 0x0000000607097c10 */ /* 0x008fc8000ffde0ff */
[----:B0-----:R-:W-:Y:S01]  /*43b0*/  IADD3.X R10, PT, PT, R8, UR15, RZ, P6, !PT ;  /* 0x0000000f080a7c10 */ /* 0x001fe2000b7fe4ff */
[----:B------:R-:W-:Y:S01]  /*43c0*/  IMAD.MOV.U32 R11, RZ, RZ, R9 ;  /* 0x000000ffff0b7224 */ /* 0x000fe200078e0009 */
[----:B------:R-:W-:Y:S01]  /*43d0*/  STL [R1+0x8d4], R9 ;  /* 0x0008d40901007387 */ /* 0x000fe20000100800 */
[----:B------:R-:W-:-:S03]  /*43e0*/  UIMAD UR5, UR12, 0x29, URZ ;  /* 0x000000290c0578a4 */ /* 0x000fc6000f8e02ff */
[-C--:B------:R-:W-:Y:S01]  /*43f0*/  @P5 LOP3.LUT R11, R11, R10.reuse, RZ, 0x3c, !PT ;  /* 0x0000000a0b0b5212 */ /* 0x080fe200078e3cff */
[----:B------:R0:W-:Y:S01]  /*4400*/  STL [R1+0x8d0], R10 ;  /* 0x0008d00a01007387 */ /* 0x0001e20000100800 */
[----:B------:R-:W-:Y:S02]  /*4410*/  USHF.R.S32.HI UR6, URZ, 0x1f, UR5 ;  /* 0x0000001fff067899 */ /* 0x000fe40008011405 */
[----:B0-----:R-:W-:-:S04]  /*4420*/  @P5 LOP3.LUT R10, R11, R10, RZ, 0x3c, !PT ;  /* 0x0000000a0b0a5212 */ /* 0x001fc800078e3cff */
[----:B------:R-:W-:Y:S02]  /*4430*/  @P5 LOP3.LUT R11, R11, R10, RZ, 0x3c, !PT ;  /* 0x0000000a0b0b5212 */ /* 0x000fe400078e3cff */
[----:B----4-:R-:W-:-:S06]  /*4440*/  PRMT R92, RZ, 0x7610, R92 ;  /* 0x00007610ff5c7816 */ /* 0x010fcc000000005c */
[----:B------:R0:W3:Y:S04]  /*4450*/  @P5 LDG.E.U8 R92, desc[UR24][R10.64] ;  /* 0x000000180a5c5981 */ /* 0x0000e8000c1e1100 */
[----:B--2---:R1:W-:Y:S02]  /*4460*/  STL [R1+0x1bc], R90 ;  /* 0x0001bc5a01007387 */ /* 0x0043e40000100800 */
[----:B-1----:R-:W-:-:S04]  /*4470*/  IADD3 R90, P6, PT, R0, UR5, RZ ;  /* 0x00000005005a7c10 */ /* 0x002fc8000ffde0ff */
[----:B0-----:R-:W-:Y:S01]  /*4480*/  IADD3.X R10, PT, PT, R2, UR6, RZ, P6, !PT ;  /* 0x00000006020a7c10 */ /* 0x001fe2000b7fe4ff */
[----:B------:R-:W-:Y:S01]  /*4490*/  IMAD.MOV.U32 R11, RZ, RZ, R90 ;  /* 0x000000ffff0b7224 */ /* 0x000fe200078e005a */
[----:B------:R0:W-:Y:S04]  /*44a0*/  STL [R1+0x968], R90 ;  /* 0x0009685a01007387 */ /* 0x0001e80000100800 */
[----:B------:R-:W-:Y:S02]  /*44b0*/  @P4 LOP3.LUT R11, R11, R10, RZ, 0x3c, !PT ;  /* 0x0000000a0b0b4212 */ /* 0x000fe400078e3cff */
[----:B0-----:R-:W-:-:S05]  /*44c0*/  IADD3 R90, P5, PT, R3, UR5, RZ ;  /* 0x00000005035a7c10 */ /* 0x001fca000ffbe0ff */
[----:B------:R-:W-:Y:S04]  /*44d0*/  STL [R1+0x970], R90 ;  /* 0x0009705a01007387 */ /* 0x000fe80000100800 */
[----:B------:R0:W-:Y:S01]  /*44e0*/  STL [R1+0x964], R10 ;  /* 0x0009640a01007387 */ /* 0x0001e20000100800 */
[----:B------:R-:W-:Y:S02]  /*44f0*/  PRMT R19, RZ, 0x7610, R19 ;  /* 0x00007610ff137816 */ /* 0x000fe40000000013 */
[----:B0-----:R-:W-:-:S04]  /*4500*/  @P4 LOP3.LUT R10, R11, R10, RZ, 0x3c, !PT ;  /* 0x0000000a0b0a4212 */ /* 0x001fc800078e3cff */
[----:B------:R-:W-:-:S05]  /*4510*/  @P4 LOP3.LUT R11, R11, R10, RZ, 0x3c, !PT ;  /* 0x0000000a0b0b4212 */ /* 0x000fca00078e3cff */
[----:B------:R-:W2:Y:S01]  /*4520*/  @P4 LDG.E.U8 R19, desc[UR24][R10.64] ;  /* 0x000000180a134981 */ /* 0x000ea2000c1e1100 */
[----:B------:R-:W-:-:S04]  /*4530*/  SHF.R.U64 R9, R12, 0xe, RZ ;  /* 0x0000000e0c097819 */ /* 0x000fc800000012ff */
[----:B------:R-:W-:Y:S01]  /*4540*/  LOP3.LUT P6, RZ, R9, 0x1, RZ, 0xc0, !PT ;  /* 0x0000000109ff7812 */ /* 0x000fe200078cc0ff */
[----:B------:R-:W-:Y:S01]  /*4550*/  IMAD.MOV.U32 R9, RZ, RZ, R90 ;  /* 0x000000ffff097224 */ /* 0x000fe200078e005a */
[----:B------:R-:W-:Y:S01]  /*4560*/  IADD3.X R90, PT, PT, R4, UR6, RZ, P5, !PT ;  /* 0x00000006045a7c10 */ /* 0x000fe2000affe4ff */
[----:B---3--:R-:W-:Y:S04]  /*4570*/  STL [R1+0x1b0], R92 ;  /* 0x0001b05c01007387 */ /* 0x008fe80000100800 */
[----:B------:R-:W-:Y:S04]  /*4580*/  STL [R1+0x96c], R90 ;  /* 0x00096c5a01007387 */ /* 0x000fe80000100800 */
[----:B--2---:R0:W-:Y:S04]  /*4590*/  STL [R1+0x1a4], R19 ;  /* 0x0001a41301007387 */ /* 0x0041e80000100800 */
[----:B0-----:R-:W2:Y:S01]  /*45a0*/  LDL.LU R19, [R1+0xe10] ;  /* 0x000e100001137983 */ /* 0x001ea20000300800 */
[----:B------:R-:W-:Y:S01]  /*45b0*/  PRMT R93, RZ, 0x7610, R93 ;  /* 0x00007610ff5d7816 */ /* 0x000fe2000000005d */
[----:B------:R-:W-:-:S02]  /*45c0*/  IMAD.MOV.U32 R11, RZ, RZ, R90 ;  /* 0x000000ffff0b7224 */ /* 0x000fc400078e005a */
[----:B------:R-:W-:Y:S01]  /*45d0*/  @P4 IMAD.MOV.U32 R10, RZ, RZ, R9 ;  /* 0x000000ffff0a4224 */ /* 0x000fe200078e0009 */
[----:B------:R-:W-:Y:S01]  /*45e0*/  IADD3 R92, P5, PT, R5, UR5, RZ ;  /* 0x00000005055c7c10 */ /* 0x000fe2000ffbe0ff */
[----:B------:R-:W3:Y:S04]  /*45f0*/  LDL.LU R90, [R1+0xe0c] ;  /* 0x000e0c00015a7983 */ /* 0x000ee80000300800 */
[----:B------:R0:W4:Y:S02]  /*4600*/  @P4 LDG.E.U8 R93, desc[UR24][R10.64] ;  /* 0x000000180a5d4981 */ /* 0x000124000c1e1100 */
[----:B0-----:R-:W-:Y:S01]  /*4610*/  IADD3.X R11, PT, PT, R6, UR6, RZ, P5, !PT ;  /* 0x00000006060b7c10 */ /* 0x001fe2000affe4ff */
[----:B------:R-:W-:Y:S01]  /*4620*/  @P4 IMAD.MOV.U32 R10, RZ, RZ, R92 ;  /* 0x000000ffff0a4224 */ /* 0x000fe200078e005c */
[----:B--2---:R-:W-:-:S06]  /*4630*/  PRMT R19, RZ, 0x7610, R19 ;  /* 0x00007610ff137816 */ /* 0x004fcc0000000013 */
[----:B------:R-:W2:Y:S04]  /*4640*/  @P4 LDG.E.U8 R19, desc[UR24][R10.64] ;  /* 0x000000180a134981 */ /* 0x000ea8000c1e1100 */
[----:B------:R-:W-:Y:S04]  /*4650*/  STL [R1+0x978], R92 ;  /* 0x0009785c01007387 */ /* 0x000fe80000100800 */
[----:B----4-:R0:W-:Y:S04]  /*4660*/  STL [R1+0x1a0], R93 ;  /* 0x0001a05d01007387 */ /* 0x0101e80000100800 */
[----:B------:R-:W-:Y:S01]  /*4670*/  STL [R1+0x974], R11 ;  /* 0x0009740b01007387 */ /* 0x000fe20000100800 */
[----:B0-----:R-:W-:-:S05]  /*4680*/  IADD3 R93, P5, PT, R7, UR5, RZ ;  /* 0x00000005075d7c10 */ /* 0x001fca000ffbe0ff */
[----:B------:R-:W-:Y:S04]  /*4690*/  STL [R1+0x980], R93 ;  /* 0x0009805d01007387 */ /* 0x000fe80000100800 */
[----:B------:R-:W4:Y:S04]  /*46a0*/  LDL.LU R92, [R1+0xe08] ;  /* 0x000e0800015c7983 */ /* 0x000f280000300800 */
[----:B--2---:R0:W-:Y:S04]  /*46b0*/  STL [R1+0x190], R19 ;  /* 0x0001901301007387 */ /* 0x0041e80000100800 */
[----:B0-----:R-:W2:Y:S01]  /*46c0*/  LDL.LU R19, [R1+0xe04] ;  /* 0x000e040001137983 */ /* 0x001ea20000300800 */
[----:B------:R-:W-:Y:S01]  /*46d0*/  UIMAD UR5, UR12, 0x31, URZ ;  /* 0x000000310c0578a4 */ /* 0x000fe2000f8e02ff */
[----:B------:R-:W-:Y:S01]  /*46e0*/  IADD3.X R9, PT, PT, R8, UR6, RZ, P5, !PT ;  /* 0x0000000608097c10 */ /* 0x000fe2000affe4ff */
[----:B------:R-:W-:Y:S01]  /*46f0*/  @P4 IMAD.MOV.U32 R10, RZ, RZ, R93 ;  /* 0x000000ffff0a4224 */ /* 0x000fe200078e005d */
[----:B------:R-:W-:Y:S01]  /*4700*/  PRMT R91, RZ, 0x7610, R91 ;  /* 0x00007610ff5b7816 */ /* 0x000fe2000000005b */
[----:B------:R-:W-:-:S02]  /*4710*/  USHF.R.S32.HI UR14, URZ, 0x1f, UR5 ;  /* 0x0000001fff0e7899 */ /* 0x000fc40008011405 */
[----:B------:R0:W-:Y:S01]  /*4720*/  STL [R1+0x97c], R9 ;  /* 0x00097c0901007387 */ /* 0x0001e20000100800 */
[----:B------:R-:W-:-:S05]  /*4730*/  IMAD.MOV.U32 R11, RZ, RZ, R9 ;  /* 0x000000ffff0b7224 */ /* 0x000fca00078e0009 */
[----:B------:R1:W3:Y:S01]  /*4740*/  @P4 LDG.E.U8 R91, desc[UR24][R10.64] ;  /* 0x000000180a5b4981 */ /* 0x0002e2000c1e1100 */
        /* <DEDUP_REMOVED lines=10> */
[----:B--2---:R-:W-:-:S06]  /*47f0*/  PRMT R19, RZ, 0x7610, R19 ;  /* 0x00007610ff137816 */ /* 0x004fcc0000000013 */
[----:B------:R0:W2:Y:S01]  /*4800*/  @P6 LDG.E.U8 R19, desc[UR24][R10.64] ;  /* 0x000000180a136981 */ /* 0x0000a2000c1e1100 */
[----:B----4-:R-:W-:-:S03]  /*4810*/  PRMT R92, RZ, 0x7610, R92 ;  /* 0x00007610ff5c7816 */ /* 0x010fc6000000005c */
[----:B---3--:R1:W-:Y:S01]  /*4820*/  STL [R1+0x18c], R91 ;  /* 0x00018c5b01007387 */ /* 0x0083e20000100800 */
[----:B0-----:R-:W-:Y:S01]  /*4830*/  @P6 IMAD.MOV.U32 R10, RZ, RZ, R93 ;  /* 0x000000ffff0a6224 */ /* 0x001fe200078e005d */
[----:B-1----:R-:W-:-:S05]  /*4840*/  IADD3.X R91, PT, PT, R4, UR14, RZ, P4, !PT ;  /* 0x0000000e045b7c10 */ /* 0x002fca000a7fe4ff */
[----:B------:R-:W-:-:S05]  /*4850*/  @P6 IMAD.MOV.U32 R11, RZ, RZ, R91 ;  /* 0x000000ffff0b6224 */ /* 0x000fca00078e005b */
[----:B------:R0:W3:Y:S04]  /*4860*/  @P6 LDG.E.U8 R92, desc[UR24][R10.64] ;  /* 0x000000180a5c6981 */ /* 0x0000e8000c1e1100 */
[----:B--2---:R1:W-:Y:S04]  /*4870*/  STL [R1+0x17c], R19 ;  /* 0x00017c1301007387 */ /* 0x0043e80000100800 */
[----:B-1----:R-:W2:Y:S01]  /*4880*/  LDL.LU R19, [R1+0xe00] ;  /* 0x000e000001137983 */ /* 0x002ea20000300800 */
        /* <DEDUP_REMOVED lines=10> */
[----:B---3--:R-:W-:Y:S04]  /*4930*/  STL [R1+0x170], R92 ;  /* 0x0001705c01007387 */ /* 0x008fe80000100800 */
[----:B------:R0:W-:Y:S02]  /*4940*/  STL [R1+0xa34], R10 ;  /* 0x000a340a01007387 */ /* 0x0001e40000100800 */
[----:B0-----:R-:W-:-:S04]  /*4950*/  @P6 LOP3.LUT R10, R11, R10, RZ, 0x3c, !PT ;  /* 0x0000000a0b0a6212 */ /* 0x001fc800078e3cff */
[----:B------:R-:W-:Y:S02]  /*4960*/  @P6 LOP3.LUT R11, R11, R10, RZ, 0x3c, !PT ;  /* 0x0000000a0b0b6212 */ /* 0x000fe400078e3cff */
[----:B------:R-:W-:-:S04]  /*4970*/  IADD3 R92, P4, PT, R7, UR5, RZ ;  /* 0x00000005075c7c10 */ /* 0x000fc8000ff9e0ff */
[----:B------:R-:W-:Y:S02]  /*4980*/  IADD3.X R9, PT, PT, R8, UR14, RZ, P4, !PT ;  /* 0x0000000e08097c10 */ /* 0x000fe4000a7fe4ff */
[----:B------:R-:W-:Y:S02]  /*4990*/  PRMT R90, RZ, 0x7610, R90 ;  /* 0x00007610ff5a7816 */ /* 0x000fe4000000005a */
[----:B--2---:R-:W-:-:S06]  /*49a0*/  PRMT R19, RZ, 0x7610, R19 ;  /* 0x00007610ff137816 */ /* 0x004fcc0000000013 */
[----:B------:R0:W2:Y:S02]  /*49b0*/  @P6 LDG.E.U8 R19, desc[UR24][R10.64] ;  /* 0x000000180a136981 */ /* 0x0000a4000c1e1100 */
[----:B0-----:R-:W-:Y:S02]  /*49c0*/  IMAD.MOV.U32 R11, RZ, RZ, R9 ;  /* 0x000000ffff0b7224 */ /* 0x001fe400078e0009 */
[----:B------:R-:W-:-:S05]  /*49d0*/  @P6 IMAD.MOV.U32 R10, RZ, RZ, R92 ;  /* 0x000000ffff0a6224 */ /* 0x000fca00078e005c */
[----:B------:R0:W3:Y:S01]  /*49e0*/  @P6 LDG.E.U8 R90, desc[UR24][R10.64] ;  /* 0x000000180a5a6981 */ /* 0x0000e2000c1e1100 */
[----:B------:R-:W-:-:S03]  /*49f0*/  UIMAD UR6, UR12, 0x39, URZ ;  /* 0x000000390c0678a4 */ /* 0x000fc6000f8e02ff */
[----:B------:R1:W-:Y:S01]  /*4a00*/  STL [R1+0xa40], R92 ;  /* 0x000a405c01007387 */ /* 0x0003e20000100800 */
[----:B------:R-:W-:-:S03]  /*4a10*/  USHF.R.S32.HI UR15, URZ, 0x1f, UR6 ;  /* 0x0000001fff0f7899 */ /* 0x000fc60008011406 */
[----:B------:R0:W-:Y:S01]  /*4a20*/  STL [R1+0xa3c], R9 ;  /* 0x000a3c0901007387 */ /* 0x0001e20000100800 */
[----:B----4-:R-:W-:Y:S02]  /*4a30*/  PRMT R93, RZ, 0x7610, R93 ;  /* 0x00007610ff5d7816 */ /* 0x010fe4000000005d */
[----:B-1----:R-:W-:Y:S01]  /*4a40*/  IADD3 R92, P6, PT, R3, UR6, RZ ;  /* 0x00000006035c7c10 */ /* 0x002fe2000ffde0ff */
[----:B0-----:R-:W-:Y:S01]  /*4a50*/  VIADD R9, R66, 0xfffffff5 ;  /* 0xfffffff542097836 */ /* 0x001fe20000000000 */
[----:B--2---:R0:W-:Y:S02]  /*4a60*/  STL [R1+0x16c], R19 ;  /* 0x00016c1301007387 */ /* 0x0041e40000100800 */
[----:B0-----:R-:W-:-:S04]  /*4a70*/  IADD3 R19, P4, PT, R0, UR6, RZ ;  /* 0x0000000600137c10 */ /* 0x001fc8000ff9e0ff */
[----:B------:R-:W-:Y:S01]  /*4a80*/  IADD3.X R10, PT, PT, R2, UR15, RZ, P4, !PT ;  /* 0x0000000f020a7c10 */ /* 0x000fe2000a7fe4ff */
[----:B------:R-:W-:Y:S01]  /*4a90*/  IMAD.MOV.U32 R11, RZ, RZ, R19 ;  /* 0x000000ffff0b7224 */ /* 0x000fe200078e0013 */
[----:B------:R-:W-:Y:S04]  /*4aa0*/  STL [R1+0xae8], R19 ;  /* 0x000ae81301007387 */ /* 0x000fe80000100800 */
[-C--:B------:R-:W-:Y:S01]  /*4ab0*/  @P5 LOP3.LUT R11, R11, R10.reuse, RZ, 0x3c, !PT ;  /* 0x0000000a0b0b5212 */ /* 0x080fe200078e3cff */
[----:B------:R0:W-:Y:S03]  /*4ac0*/  STL [R1+0xae4], R10 ;  /* 0x000ae40a01007387 */ /* 0x0001e60000100800 */
[----:B0-----:R-:W-:-:S04]  /*4ad0*/  @P5 LOP3.LUT R10, R11, R10, RZ, 0x3c, !PT ;  /* 0x0000000a0b0a5212 */ /* 0x001fc800078e3cff */
[----:B------:R-:W-:-:S05]  /*4ae0*/  @P5 LOP3.LUT R11, R11, R10, RZ, 0x3c, !PT ;  /* 0x0000000a0b0b5212 */ /* 0x000fca00078e3cff */
[----:B------:R0:W2:Y:S04]  /*4af0*/  @P5 LDG.E.U8 R93, desc[UR24][R10.64] ;  /* 0x000000180a5d5981 */ /* 0x0000a8000c1e1100 */
[----:B------:R-:W-:Y:S04]  /*4b00*/  STL [R1+0xaf0], R92 ;  /* 0x000af05c01007387 */ /* 0x000fe80000100800 */
[----:B---3--:R1:W-:Y:S01]  /*4b10*/  STL [R1+0x168], R90 ;  /* 0x0001685a01007387 */ /* 0x0083e20000100800 */
[----:B------:R-:W-:Y:S01]  /*4b20*/  ISETP.GE.U32.AND P4, PT, R9, 0x7fffffb6, PT ;  /* 0x7fffffb60900780c */ /* 0x000fe20003f86070 */
[----:B0-----:R-:W-:Y:S01]  /*4b30*/  @P5 IMAD.MOV.U32 R10, RZ, RZ, R92 ;  /* 0x000000ffff0a5224 */ /* 0x001fe200078e005c */
[----:B------:R-:W-:-:S02]  /*4b40*/  PRMT R9, RZ, 0x7610, R9 ;  /* 0x00007610ff097816 */ /* 0x000fc40000000009 */
        /* <DEDUP_REMOVED lines=14> */
[----:B---3--:R-:W-:Y:S04]  /*4c30*/  STL [R1+0x158], R9 ;  /* 0x0001580901007387 */ /* 0x008fe80000100800 */
[----:B------:R1:W-:Y:S04]  /*4c40*/  STL [R1+0xaf4], R93 ;  /* 0x000af45d01007387 */ /* 0x0003e80000100800 */
[----:B-1----:R-:W3:Y:S04]  /*4c50*/  LDL.LU R93, [R1+0xdec] ;  /* 0x000dec00015d7983 */ /* 0x002ee80000300800 */
[----:B------:R-:W3:Y:S01]  /*4c60*/  LDL.LU R19, [R1+0xde8] ;  /* 0x000de80001137983 */ /* 0x000ee20000300800 */
[----:B------:R-:W-:-:S04]  /*4c70*/  IADD3 R9, P6, PT, R7, UR6, RZ ;  /* 0x0000000607097c10 */ /* 0x000fc8000ffde0ff */
[----:B0-----:R-:W-:Y:S01]  /*4c80*/  IADD3.X R10, PT, PT, R8, UR15, RZ, P6, !PT ;  /* 0x0000000f080a7c10 */ /* 0x001fe2000b7fe4ff */
[----:B------:R-:W-:Y:S01]  /*4c90*/  IMAD.MOV.U32 R11, RZ, RZ, R9 ;  /* 0x000000ffff0b7224 */ /* 0x000fe200078e0009 */
[----:B------:R-:W-:Y:S01]  /*4ca0*/  STL [R1+0xb00], R9 ;  /* 0x000b000901007387 */ /* 0x000fe20000100800 */
[----:B------:R-:W-:-:S03]  /*4cb0*/  USHF.L.U32 UR5, UR12, 0x1, URZ ;  /* 0x000000010c057899 */ /* 0x000fc600080006ff */
[-C--:B------:R-:W-:Y:S01]  /*4cc0*/  @P5 LOP3.LUT R11, R11, R10.reuse, RZ, 0x3c, !PT ;  /* 0x0000000a0b0b5212 */ /* 0x080fe200078e3cff */
[----:B------:R0:W-:Y:S01]  /*4cd0*/  STL [R1+0xafc], R10 ;  /* 0x000afc0a01007387 */ /* 0x0001e20000100800 */
[----:B------:R-:W-:Y:S02]  /*4ce0*/  USHF.R.S32.HI UR6, URZ, 0x1f, UR5 ;  /* 0x0000001fff067899 */ /* 0x000fe40008011405 */
[----:B0-----:R-:W-:-:S04]  /*4cf0*/  @P5 LOP3.LUT R10, R11, R10, RZ, 0x3c, !PT ;  /* 0x0000000a0b0a5212 */ /* 0x001fc800078e3cff */
[----:B------:R-:W-:Y:S02]  /*4d00*/  @P5 LOP3.LUT R11, R11, R10, RZ, 0x3c, !PT ;  /* 0x0000000a0b0b5212 */ /* 0x000fe400078e3cff */
[----:B----4-:R-:W-:-:S06]  /*4d10*/  PRMT R92, RZ, 0x7610, R92 ;  /* 0x00007610ff5c7816 */ /* 0x010fcc000000005c */
[----:B------:R0:W4:Y:S04]  /*4d20*/  @P5 LDG.E.U8 R92, desc[UR24][R10.64] ;  /* 0x000000180a5c5981 */ /* 0x000128000c1e1100 */
[----:B--2---:R1:W-:Y:S02]  /*4d30*/  STL [R1+0x154], R91 ;  /* 0x0001545b01007387 */ /* 0x0043e40000100800 */
[----:B-1----:R-:W-:-:S04]  /*4d40*/  IADD3 R91, P6, PT, R0, UR5, RZ ;  /* 0x00000005005b7c10 */ /* 0x002fc8000ffde0ff */
[----:B0-----:R-:W-:Y:S01]  /*4d50*/  IADD3.X R10, PT, PT, R2, UR6, RZ, P6, !PT ;  /* 0x00000006020a7c10 */ /* 0x001fe2000b7fe4ff */
[----:B------:R-:W-:Y:S01]  /*4d60*/  IMAD.MOV.U32 R11, RZ, RZ, R91 ;  /* 0x000000ffff0b7224 */ /* 0x000fe200078e005b */
[----:B------:R0:W-:Y:S04]  /*4d70*/  STL [R1+0x2e8], R91 ;  /* 0x0002e85b01007387 */ /* 0x0001e80000100800 */
[----:B------:R-:W-:Y:S02]  /*4d80*/  @!P2 LOP3.LUT R11, R11, R10, RZ, 0x3c, !PT ;  /* 0x0000000a0b0ba212 */ /* 0x000fe400078e3cff */
[----:B0-----:R-:W-:-:S05]  /*4d90*/  IADD3 R91, P5, PT, R3, UR5, RZ ;  /* 0x00000005035b7c10 */ /* 0x001fca000ffbe0ff */
[----:B------:R-:W-:Y:S04]  /*4da0*/  STL [R1+0x2f0], R91 ;  /* 0x0002f05b01007387 */ /* 0x000fe80000100800 */
[----:B------:R0:W-:Y:S01]  /*4db0*/  STL [R1+0x2e4], R10 ;  /* 0x0002e40a01007387 */ /* 0x0001e20000100800 */
[----:B---3--:R-:W-:Y:S02]  /*4dc0*/  PRMT R19, RZ, 0x7610, R19 ;  /* 0x00007610ff137816 */ /* 0x008fe40000000013 */
[----:B0-----:R-:W-:-:S04]  /*4dd0*/  @!P2 LOP3.LUT R10, R11, R10, RZ, 0x3c, !PT ;  /* 0x0000000a0b0aa212 */ /* 0x001fc800078e3cff */
[----:B------:R-:W-:-:S05]  /*4de0*/  @!P2 LOP3.LUT R11, R11, R10, RZ, 0x3c, !PT ;  /* 0x0000000a0b0ba212 */ /* 0x000fca00078e3cff */
[----:B------:R0:W2:Y:S01]  /*4df0*/  @!P2 LDG.E.U8 R19, desc[UR24][R10.64] ;  /* 0x000000180a13a981 */ /* 0x0000a2000c1e1100 */
[----:B------:R-:W-:-:S05]  /*4e00*/  VIADD R9, R66, 0xfffffffc ;  /* 0xfffffffc42097836 */ /* 0x000fca0000000000 */
[----:B------:R-:W-:Y:S01]  /*4e10*/  ISETP.GE.U32.AND P6, PT, R9, 0x7fffffbd, PT ;  /* 0x7fffffbd0900780c */ /* 0x000fe20003fc6070 */
[----:B------:R-:W-:Y:S01]  /*4e20*/  IMAD.MOV.U32 R9, RZ, RZ, R91 ;  /* 0x000000ffff097224 */ /* 0x000fe200078e005b */
[----:B------:R-:W-:Y:S02]  /*4e30*/  IADD3.X R91, PT, PT, R4, UR6, RZ, P5, !PT ;  /* 0x00000006045b7c10 */ /* 0x000fe4000affe4ff */
[----:B------:R-:W-:Y:S01]  /*4e40*/  PRMT R93, RZ, 0x7610, R93 ;  /* 0x00007610ff5d7816 */ /* 0x000fe2000000005d */
[----:B0-----:R-:W-:Y:S02]  /*4e50*/  @!P2 IMAD.MOV.U32 R10, RZ, RZ, R9 ;  /* 0x000000ffff0aa224 */ /* 0x001fe400078e0009 */
[----:B------:R-:W-:-:S05]  /*4e60*/  IMAD.MOV.U32 R11, RZ, RZ, R91 ;  /* 0x000000ffff0b7224 */ /* 0x000fca00078e005b */
[----:B------:R0:W3:Y:S04]  /*4e70*/  @!P2 LDG.E.U8 R93, desc[UR24][R10.64] ;  /* 0x000000180a5da981 */ /* 0x0000e8000c1e1100 */
[----:B----4-:R-:W-:Y:S04]  /*4e80*/  STL [R1+0x14c], R92 ;  /* 0x00014c5c01007387 */ /* 0x010fe80000100800 */
[----:B------:R-:W-:Y:S04]  /*4e90*/  STL [R1+0x2ec], R91 ;  /* 0x0002ec5b01007387 */ /* 0x000fe80000100800 */
[----:B--2---:R1:W-:Y:S04]  /*4ea0*/  STL [R1+0x148], R19 ;  /* 0x0001481301007387 */ /* 0x0043e80000100800 */
[----:B-1----:R-:W2:Y:S01]  /*4eb0*/  LDL.LU R19, [R1+0xde4] ;  /* 0x000de40001137983 */ /* 0x002ea20000300800 */
[----:B------:R-:W-:-:S03]  /*4ec0*/  IADD3 R92, P5, PT, R5, UR5, RZ ;  /* 0x00000005055c7c10 */ /* 0x000fc6000ffbe0ff */
[----:B------:R-:W4:Y:S01]  /*4ed0*/  LDL.LU R91, [R1+0xde0] ;  /* 0x000de000015b7983 */ /* 0x000f220000300800 */
[----:B0-----:R-:W-:-:S03]  /*4ee0*/  IADD3.X R10, PT, PT, R6, UR6, RZ, P5, !PT ;  /* 0x00000006060a7c10 */ /* 0x001fc6000affe4ff */
[----:B------:R-:W-:Y:S02]  /*4ef0*/  STL [R1+0x2f8], R92 ;  /* 0x0002f85c01007387 */ /* 0x000fe40000100800 */
[----:B------:R-:W-:Y:S02]  /*4f00*/  @!P2 IMAD.MOV.U32 R11, RZ, RZ, R10 ;  /* 0x000000ffff0ba224 */ /* 0x000fe400078e000a */
[----:B---3--:R-:W-:Y:S04]  /*4f10*/  STL [R1+0x144], R93 ;  /* 0x0001445d01007387 */ /* 0x008fe80000100800 */
[----:B------:R0:W-:Y:S02]  /*4f20*/  STL [R1+0x2f4], R10 ;  /* 0x0002f40a01007387 */ /* 0x0001e40000100800 */
[----:B0-----:R-:W-:Y:S01]  /*4f30*/  @!P2 IMAD.MOV.U32 R10, RZ, RZ, R92 ;  /* 0x000000ffff0aa224 */ /* 0x001fe200078e005c */
[----:B--2---:R-:W-:-:S06]  /*4f40*/  PRMT R19, RZ, 0x7610, R19 ;  /* 0x00007610ff137816 */ /* 0x004fcc0000000013 */
[----:B------:R0:W2:Y:S01]  /*4f50*/  @!P2 LDG.E.U8 R19, desc[UR24][R10.64] ;  /* 0x000000180a13a981 */ /* 0x0000a2000c1e1100 */
[----:B------:R-:W-:-:S05]  /*4f60*/  IADD3 R93, P5, PT, R7, UR5, RZ ;  /* 0x00000005075d7c10 */ /* 0x000fca000ffbe0ff */
[----:B------:R-:W-:Y:S04]  /*4f70*/  STL [R1+0x308], R93 ;  /* 0x0003085d01007387 */ /* 0x000fe80000100800 */
[----:B------:R-:W3:Y:S01]  /*4f80*/  LDL.LU R92, [R1+0xddc] ;  /* 0x000ddc00015c7983 */ /* 0x000ee20000300800 */
[----:B------:R-:W-:Y:S01]  /*4f90*/  UIMAD UR5, UR12, 0xa, URZ ;  /* 0x0000000a0c0578a4 */ /* 0x000fe2000f8e02ff */
[----:B------:R-:W-:Y:S01]  /*4fa0*/  IADD3.X R9, PT, PT, R8, UR6, RZ, P5, !PT ;  /* 0x0000000608097c10 */ /* 0x000fe2000affe4ff */
[----:B0-----:R-:W-:Y:S01]  /*4fb0*/  @!P2 IMAD.MOV.U32 R10, RZ, RZ, R93 ;  /* 0x000000ffff0aa224 */ /* 0x001fe200078e005d */
[----:B------:R-:W-:Y:S01]  /*4fc0*/  PRMT R90, RZ, 0x7610, R90 ;  /* 0x00007610ff5a7816 */ /* 0x000fe2000000005a */
[----:B------:R-:W-:Y:S02]  /*4fd0*/  USHF.R.S32.HI UR14, URZ, 0x1f, UR5 ;  /* 0x0000001fff0e7899 */ /* 0x000fe40008011405 */
[----:B------:R-:W-:-:S05]  /*4fe0*/  IMAD.MOV.U32 R11, RZ, RZ, R9 ;  /* 0x000000ffff0b7224 */ /* 0x000fca00078e0009 */
[----:B------:R0:W3:Y:S04]  /*4ff0*/  @!P2 LDG.E.U8 R90, desc[UR24][R10.64] ;  /* 0x000000180a5aa981 */ /* 0x0000e8000c1e1100 */
[----:B--2---:R1:W-:Y:S04]  /*5000*/  STL [R1+0x140], R19 ;  /* 0x0001401301007387 */ /* 0x0043e80000100800 */
[----:B-1----:R-:W2:Y:S04]  /*5010*/  LDL.LU R19, [R1+0xdd8] ;  /* 0x000dd80001137983 */ /* 0x002ea80000300800 */
[----:B------:R1:W-:Y:S01]  /*5020*/  STL [R1+0x2fc], R9 ;  /* 0x0002fc0901007387 */ /* 0x0003e20000100800 */
[----:B------:R-:W-:-:S02]  /*5030*/  IADD3 R93, P2, PT, R3, UR5, RZ ;  /* 0x00000005035d7c10 */ /* 0x000fc4000ff5e0ff */
[----:B-1----:R-:W-:-:S04]  /*5040*/  IADD3 R9, P5, PT, R0, UR5, RZ ;  /* 0x0000000500097c10 */ /* 0x002fc8000ffbe0ff */
[----:B0-----:R-:W-:Y:S01]  /*5050*/  IADD3.X R10, PT, PT, R2, UR14, RZ, P5, !PT ;  /* 0x0000000e020a7c10 */ /* 0x001fe2000affe4ff */
[----:B------:R-:W-:Y:S01]  /*5060*/  IMAD.MOV.U32 R11, RZ, RZ, R9 ;  /* 0x000000ffff0b7224 */ /* 0x000fe200078e0009 */
[----:B------:R-:W-:Y:S04]  /*5070*/  STL [R1+0x66c], R9 ;  /* 0x00066c0901007387 */ /* 0x000fe80000100800 */
[-C--:B------:R-:W-:Y:S01]  /*5080*/  @!P4 LOP3.LUT R11, R11, R10.reuse, RZ, 0x3c, !PT ;  /* 0x0000000a0b0bc212 */ /* 0x080fe200078e3cff */
[----:B------:R-:W-:Y:S04]  /*5090*/  STL [R1+0x674], R93 ;  /* 0x0006745d01007387 */ /* 0x000fe80000100800 */
[----:B------:R0:W-:Y:S02]  /*50a0*/  STL [R1+0x668], R10 ;  /* 0x0006680a01007387 */ /* 0x0001e40000100800 */
[----:B0-----:R-:W-:-:S04]  /*50b0*/  @!P4 LOP3.LUT R10, R11, R10, RZ, 0x3c, !PT ;  /* 0x0000000a0b0ac212 */ /* 0x001fc800078e3cff */
[----:B------:R-:W-:Y:S02]  /*50c0*/  @!P4 LOP3.LUT R11, R11, R10, RZ, 0x3c, !PT ;  /* 0x0000000a0b0bc212 */ /* 0x000fe400078e3cff */
[----:B--2---:R-:W-:-:S06]  /*50d0*/  PRMT R19, RZ, 0x7610, R19 ;  /* 0x00007610ff137816 */ /* 0x004fcc0000000013 */
[----:B------:R0:W2:Y:S04]  /*50e0*/  @!P4 LDG.E.U8 R19, desc[UR24][R10.64] ;  /* 0x000000180a13c981 */ /* 0x0000a8000c1e1100 */
[----:B---3--:R1:W-:Y:S01]  /*50f0*/  STL [R1+0x13c], R90 ;  /* 0x00013c5a01007387 */ /* 0x0083e20000100800 */
[----:B------:R-:W-:Y:S02]  /*5100*/  PRMT R92, RZ, 0x7610, R92 ;  /* 0x00007610ff5c7816 */ /* 0x000fe4000000005c */
[----:B-1----:R-:W-:Y:S01]  /*5110*/  IADD3.X R90, PT, PT, R4, UR14, RZ, P2, !PT ;  /* 0x0000000e045a7c10 */ /* 0x002fe200097fe4ff */
[----:B0-----:R-:W-:-:S04]  /*5120*/  @!P4 IMAD.MOV.U32 R10, RZ, RZ, R93 ;  /* 0x000000ffff0ac224 */ /* 0x001fc800078e005d */
[----:B------:R-:W-:-:S05]  /*5130*/  @!P4 IMAD.MOV.U32 R11, RZ, RZ, R90 ;  /* 0x000000ffff0bc224 */ /* 0x000fca00078e005a */
[----:B------:R0:W3:Y:S04]  /*5140*/  @!P4 LDG.E.U8 R92, desc[UR24][R10.64] ;  /* 0x000000180a5cc981 */ /* 0x0000e8000c1e1100 */
[----:B--2---:R1:W-:Y:S04]  /*5150*/  STL [R1+0x138], R19 ;  /* 0x0001381301007387 */ /* 0x0043e80000100800 */
[----:B-1----:R-:W2:Y:S01]  /*5160*/  LDL.LU R19, [R1+0xdd4] ;  /* 0x000dd40001137983 */ /* 0x002ea20000300800 */
[----:B------:R-:W-:-:S04]  /*5170*/  SHF.R.U32.HI R9, RZ, 0xd, R16 ;  /* 0x0000000dff097819 */ /* 0x000fc80000011610 */
[----:B------:R-:W-:Y:S02]  /*5180*/  LOP3.LUT P5, RZ, R9, 0x1, RZ, 0xc0, !PT ;  /* 0x0000000109ff7812 */ /* 0x000fe400078ac0ff */
[----:B------:R-:W-:Y:S01]  /*5190*/  IADD3 R9, P2, PT, R5, UR5, RZ ;  /* 0x0000000505097c10 */ /* 0x000fe2000ff5e0ff */
[----:B------:R1:W-:Y:S03]  /*51a0*/  STL [R1+0x670], R90 ;  /* 0x0006705a01007387 */ /* 0x0003e60000100800 */
[----:B0-----:R-:W-:Y:S01]  /*51b0*/  IADD3.X R10, PT, PT, R6, UR14, RZ, P2, !PT ;  /* 0x0000000e060a7c10 */ /* 0x001fe200097fe4ff */
[----:B------:R-:W-:-:S05]  /*51c0*/  IMAD.MOV.U32 R11, RZ, RZ, R9 ;  /* 0x000000ffff0b7224 */ /* 0x000fca00078e0009 */
[-C--:B------:R-:W-:Y:S01]  /*51d0*/  @!P4 LOP3.LUT R11, R11, R10.reuse, RZ, 0x3c, !PT ;  /* 0x0000000a0b0bc212 */ /* 0x080fe200078e3cff */
[----:B-1----:R-:W2:Y:S04]  /*51e0*/  LDL.LU R90, [R1+0xdd0] ;  /* 0x000dd000015a7983 */ /* 0x002ea80000300800 */
[----:B------:R-:W2:Y:S04]  /*51f0*/  LDL.LU R93, [R1+0xdcc] ;  /* 0x000dcc00015d7983 */ /* 0x000ea80000300800 */
[----:B------:R-:W-:Y:S04]  /*5200*/  STL [R1+0x67c], R9 ;  /* 0x00067c0901007387 */ /* 0x000fe80000100800 */
[----:B---3--:R-:W-:Y:S04]  /*5210*/  STL [R1+0x130], R92 ;  /* 0x0001305c01007387 */ /* 0x008fe80000100800 */
[----:B------:R0:W-:Y:S02]  /*5220*/  STL [R1+0x678], R10 ;  /* 0x0006780a01007387 */ /* 0x0001e40000100800 */
[----:B0-----:R-:W-:-:S04]  /*5230*/  @!P4 LOP3.LUT R10, R11, R10, RZ, 0x3c, !PT ;  /* 0x0000000a0b0ac212 */ /* 0x001fc800078e3cff */
[----:B------:R-:W-:Y:S02]  /*5240*/  @!P4 LOP3.LUT R11, R11, R10, RZ, 0x3c, !PT ;  /* 0x0000000a0b0bc212 */ /* 0x000fe400078e3cff */
[----:B------:R-:W-:-:S04]  /*5250*/  IADD3 R92, P2, PT, R7, UR5, RZ ;  /* 0x00000005075c7c10 */ /* 0x000fc8000ff5e0ff */
[----:B------:R-:W-:Y:S02]  /*5260*/  IADD3.X R9, PT, PT, R8, UR14, RZ, P2, !PT ;  /* 0x0000000e08097c10 */ /* 0x000fe400097fe4ff */
[----:B----4-:R-:W-:Y:S02]  /*5270*/  PRMT R91, RZ, 0x7610, R91 ;  /* 0x00007610ff5b7816 */ /* 0x010fe4000000005b */
[----:B--2---:R-:W-:-:S06]  /*5280*/  PRMT R19, RZ, 0x7610, R19 ;  /* 0x00007610ff137816 */ /* 0x004fcc0000000013 */
[----:B------:R0:W2:Y:S02]  /*5290*/  @!P4 LDG.E.U8 R19, desc[UR24][R10.64] ;  /* 0x000000180a13c981 */ /* 0x0000a4000c1e1100 */
[----:B0-----:R-:W-:Y:S02]  /*52a0*/  IMAD.MOV.U32 R11, RZ, RZ, R9 ;  /* 0x000000ffff0b7224 */ /* 0x001fe400078e0009 */
[----:B------:R-:W-:-:S05]  /*52b0*/  @!P4 IMAD.MOV.U32 R10, RZ, RZ, R92 ;  /* 0x000000ffff0ac224 */ /* 0x000fca00078e005c */
[----:B------:R0:W3:Y:S01]  /*52c0*/  @!P4 LDG.E.U8 R91, desc[UR24][R10.64] ;  /* 0x000000180a5bc981 */ /* 0x0000e2000c1e1100 */
[----:B------:R-:W-:-:S03]  /*52d0*/  UIMAD UR6, UR12, 0x12, URZ ;  /* 0x000000120c0678a4 */ /* 0x000fc6000f8e02ff */
[----:B------:R1:W-:Y:S01]  /*52e0*/  STL [R1+0x684], R92 ;  /* 0x0006845c01007387 */ /* 0x0003e20000100800 */
[----:B------:R-:W-:-:S03]  /*52f0*/  USHF.R.S32.HI UR15, URZ, 0x1f, UR6 ;  /* 0x0000001fff0f7899 */ /* 0x000fc60008011406 */
[----:B------:R4:W-:Y:S01]  /*5300*/  STL [R1+0x680], R9 ;  /* 0x0006800901007387 */ /* 0x0009e20000100800 */
[----:B------:R-:W-:Y:S02]  /*5310*/  PRMT R93, RZ, 0x7610, R93 ;  /* 0x00007610ff5d7816 */ /* 0x000fe4000000005d */
[----:B-1----:R-:W-:Y:S02]  /*5320*/  IADD3 R92, P4, PT, R3, UR6, RZ ;  /* 0x00000006035c7c10 */ /* 0x002fe4000ff9e0ff */
[----:B----4-:R-:W-:Y:S01]  /*5330*/  SHF.R.U32.HI R9, RZ, 0x5, R16 ;  /* 0x00000005ff097819 */ /* 0x010fe20000011610 */
        /* <DEDUP_REMOVED lines=12> */
[----:B------:R-:W-:Y:S01]  /*5400*/  LOP3.LUT P2, RZ, R9, 0x1, RZ, 0xc0, !PT ;  /* 0x0000000109ff7812 */ /* 0x000fe2000784c0ff */
        /* <DEDUP_REMOVED lines=41> */
[----:B---3--:R-:W-:Y:S02]  /*56a0*/  PRMT R19, RZ, 0x7610, R19 ;  /* 0x00007610ff137816 */ /* 0x008fe40000000013 */
[----:B0-----:R-:W-:-:S04]  /*56b0*/  @P2 LOP3.LUT R10, R11, R10, RZ, 0x3c, !PT ;  /* 0x0000000a0b0a2212 */ /* 0x001fc800078e3cff */
[----:B------:R-:W-:-:S05]  /*56c0*/  @P2 LOP3.LUT R11, R11, R10, RZ, 0x3c, !PT ;  /* 0x0000000a0b0b2212 */ /* 0x000fca00078e3cff */
[----:B------:R-:W2:Y:S01]  /*56d0*/  @P2 LDG.E.U8 R19, desc[UR24][R10.64] ;  /* 0x000000180a132981 */ /* 0x000ea2000c1e1100 */
[----:B------:R-:W-:-:S04]  /*56e0*/  SHF.R.U64 R9, R12, 0x1d, RZ ;  /* 0x0000001d0c097819 */ /* 0x000fc800000012ff */
[----:B------:R-:W-:Y:S01]  /*56f0*/  LOP3.LUT P4, RZ, R9, 0x1, RZ, 0xc0, !PT ;  /* 0x0000000109ff7812 */ /* 0x000fe2000788c0ff */
[----:B------:R-:W-:Y:S01]  /*5700*/  IMAD.MOV.U32 R9, RZ, RZ, R90 ;  /* 0x000000ffff097224 */ /* 0x000fe200078e005a */
[----:B------:R-:W-:Y:S01]  /*5710*/  IADD3.X R90, PT, PT, R4, UR6, RZ, P5, !PT ;  /* 0x00000006045a7c10 */ /* 0x000fe2000affe4ff */
[----:B----4-:R-:W-:Y:S04]  /*5720*/  STL [R1+0x118], R92 ;  /* 0x0001185c01007387 */ /* 0x010fe80000100800 */
        /* <DEDUP_REMOVED lines=76> */
[----:B-1----:R-:W-:Y:S02]  /*5bf0*/  IADD3 R92, P4, PT, R3, UR6, RZ ;  /* 0x00000006035c7c10 */ /* 0x002fe4000ff9e0ff */
[----:B0-----:R-:W-:Y:S01]  /*5c00*/  SHF.R.U64 R9, R12, 0xd, RZ ;  /* 0x0000000d0c097819 */ /* 0x001fe200000012ff */
        /* <DEDUP_REMOVED lines=57> */
[----:B------:R0:W2:Y:S01]  /*5fa0*/  @P2 LDG.E.U8 R19, desc[UR24][R10.64] ;  /* 0x000000180a132981 */ /* 0x0000a2000c1e1100 */
[----:B------:R-:W-:-:S04]  /*5fb0*/  SHF.R.U64 R9, R12, 0x5, RZ ;  /* 0x000000050c097819 */ /* 0x000fc800000012ff */
[----:B------:R-:W-:Y:S01]  /*5fc0*/  LOP3.LUT P4, RZ, R9, 0x1, RZ, 0xc0, !PT ;  /* 0x0000000109ff7812 */ /* 0x000fe2000788c0ff */
[----:B------:R-:W-:Y:S01]  /*5fd0*/  IMAD.MOV.U32 R9, RZ, RZ, R91 ;  /* 0x000000ffff097224 */ /* 0x000fe200078e005b */
[----:B------:R-:W-:Y:S02]  /*5fe0*/  IADD3.X R91, PT, PT, R4, UR14, RZ, P5, !PT ;  /* 0x0000000e045b7c10 */ /* 0x000fe4000affe4ff */
[----:B------:R-:W-:Y:S01]  /*5ff0*/  PRMT R90, RZ, 0x7610, R90 ;  /* 0x00007610ff5a7816 */ /* 0x000fe2000000005a */
[----:B0-----:R-:W-:Y:S02]  /*6000*/  @P2 IMAD.MOV.U32 R10, RZ, RZ, R9 ;  /* 0x000000ffff0a2224 */ /* 0x001fe400078e0009 */
[----:B------:R-:W-:-:S05]  /*6010*/  IMAD.MOV.U32 R11, RZ, RZ, R91 ;  /* 0x000000ffff0b7224 */ /* 0x000fca00078e005b */
[----:B------:R0:W4:Y:S04]  /*6020*/  @P2 LDG.E.U8 R90, desc[UR24][R10.64] ;  /* 0x000000180a5a2981 */ /* 0x000128000c1e1100 */
[----:B---3--:R-:W-:Y:S04]  /*6030*/  STL [R1+0xe8], R92 ;  /* 0x0000e85c01007387 */ /* 0x008fe80000100800 */
[----:B------:R-:W-:Y:S04]  /*6040*/  STL [R1+0xa4c], R91 ;  /* 0x000a4c5b01007387 */ /* 0x000fe80000100800 */
[----:B--2---:R1:W-:Y:S04]  /*6050*/  STL [R1+0xe4], R19 ;  /* 0x0000e41301007387 */ /* 0x0043e80000100800 */
[----:B-1----:R-:W2:Y:S01]  /*6060*/  LDL.LU R19, [R1+0xd8c] ;  /* 0x000d8c0001137983 */ /* 0x002ea20000300800 */
[----:B------:R-:W-:-:S03]  /*6070*/  IADD3 R92, P5, PT, R5, UR5, RZ ;  /* 0x00000005055c7c10 */ /* 0x000fc6000ffbe0ff */
[----:B------:R-:W3:Y:S01]  /*6080*/  LDL.LU R91, [R1+0xd88] ;  /* 0x000d8800015b7983 */ /* 0x000ee20000300800 */
[----:B0-----:R-:W-:Y:S01]  /*6090*/  IADD3.X R11, PT, PT, R6, UR14, RZ, P5, !PT ;  /* 0x0000000e060b7c10 */ /* 0x001fe2000affe4ff */
[----:B------:R-:W-:Y:S01]  /*60a0*/  @P2 IMAD.MOV.U32 R10, RZ, RZ, R92 ;  /* 0x000000ffff0a2224 */ /* 0x000fe200078e005c */
[----:B------:R-:W-:Y:S01]  /*60b0*/  PRMT R93, RZ, 0x7610, R93 ;  /* 0x00007610ff5d7816 */ /* 0x000fe2000000005d */
[----:B------:R-:W-:Y:S04]  /*60c0*/  STL [R1+0xa58], R92 ;  /* 0x000a585c01007387 */ /* 0x000fe80000100800 */
[----:B----4-:R0:W-:Y:S04]  /*60d0*/  STL [R1+0xe0], R90 ;  /* 0x0000e05a01007387 */ /* 0x0101e80000100800 */
[----:B------:R1:W4:Y:S01]  /*60e0*/  @P2 LDG.E.U8 R93, desc[UR24][R10.64] ;  /* 0x000000180a5d2981 */ /* 0x000322000c1e1100 */
[----:B0-----:R-:W-:-:S04]  /*60f0*/  IADD3 R90, P5, PT, R7, UR5, RZ ;  /* 0x00000005075a7c10 */ /* 0x001fc8000ffbe0ff */
[----:B------:R-:W-:Y:S01]  /*6100*/  IADD3.X R9, PT, PT, R8, UR14, RZ, P5, !PT ;  /* 0x0000000e08097c10 */ /* 0x000fe2000affe4ff */
[----:B------:R0:W-:Y:S01]  /*6110*/  STL [R1+0xa54], R11 ;  /* 0x000a540b01007387 */ /* 0x0001e20000100800 */
[----:B-1----:R-:W-:-:S03]  /*6120*/  @P2 IMAD.MOV.U32 R10, RZ, RZ, R90 ;  /* 0x000000ffff0a2224 */ /* 0x002fc600078e005a */
[----:B0-----:R-:W-:Y:S01]  /*6130*/  IMAD.MOV.U32 R11, RZ, RZ, R9 ;  /* 0x000000ffff0b7224 */ /* 0x001fe200078e0009 */
[----:B------:R-:W-:Y:S04]  /*6140*/  STL [R1+0xa60], R90 ;  /* 0x000a605a01007387 */ /* 0x000fe80000100800 */
[----:B------:R-:W3:Y:S01]  /*6150*/  LDL.LU R92, [R1+0xd84] ;  /* 0x000d8400015c7983 */ /* 0x000ee20000300800 */
[----:B--2---:R-:W-:-:S06]  /*6160*/  PRMT R19, RZ, 0x7610, R19 ;  /* 0x00007610ff137816 */ /* 0x004fcc0000000013 */
[----:B------:R0:W2:Y:S01]  /*6170*/  @P2 LDG.E.U8 R19, desc[UR24][R10.64] ;  /* 0x000000180a132981 */ /* 0x0000a2000c1e1100 */
[----:B------:R-:W-:-:S04]  /*6180*/  UIMAD UR6, UR12, 0x3a, URZ ;  /* 0x0000003a0c0678a4 */ /* 0x000fc8000f8e02ff */
[----:B------:R-:W-:Y:S01]  /*6190*/  USHF.R.S32.HI UR14, URZ, 0x1f, UR6 ;  /* 0x0000001fff0e7899 */ /* 0x000fe20008011406 */
[----:B----4-:R1:W-:Y:S04]  /*61a0*/  STL [R1+0xdc], R93 ;  /* 0x0000dc5d01007387 */ /* 0x0103e80000100800 */
[----:B-1----:R-:W4:Y:S04]  /*61b0*/  LDL.LU R93, [R1+0xd80] ;  /* 0x000d8000015d7983 */ /* 0x002f280000300800 */
[----:B------:R1:W-:Y:S02]  /*61c0*/  STL [R1+0xa5c], R9 ;  /* 0x000a5c0901007387 */ /* 0x0003e40000100800 */
[----:B-1----:R-:W-:-:S04]  /*61d0*/  IADD3 R9, P5, PT, R0, UR6, RZ ;  /* 0x0000000600097c10 */ /* 0x002fc8000ffbe0ff */
[----:B0-----:R-:W-:Y:S01]  /*61e0*/  IADD3.X R10, PT, PT, R2, UR14, RZ, P5, !PT ;  /* 0x0000000e020a7c10 */ /* 0x001fe2000affe4ff */
[----:B------:R-:W-:Y:S01]  /*61f0*/  STL [R1+0xb08], R9 ;  /* 0x000b080901007387 */ /* 0x000fe20000100800 */
[----:B------:R-:W-:-:S05]  /*6200*/  IMAD.MOV.U32 R11, RZ, RZ, R9 ;  /* 0x000000ffff0b7224 */ /* 0x000fca00078e0009 */
[----:B------:R-:W-:Y:S02]  /*6210*/  @P4 LOP3.LUT R11, R11, R10, RZ, 0x3c, !PT ;  /* 0x0000000a0b0b4212 */ /* 0x000fe400078e3cff */
[----:B---3--:R-:W-:Y:S01]  /*6220*/  PRMT R92, RZ, 0x7610, R92 ;  /* 0x00007610ff5c7816 */ /* 0x008fe2000000005c */
[----:B--2---:R0:W-:Y:S02]  /*6230*/  STL [R1+0xd8], R19 ;  /* 0x0000d81301007387 */ /* 0x0041e40000100800 */
[----:B0-----:R-:W-:-:S05]  /*6240*/  IADD3 R19, P2, PT, R3, UR6, RZ ;  /* 0x0000000603137c10 */ /* 0x001fca000ff5e0ff */
[----:B------:R-:W-:Y:S04]  /*6250*/  STL [R1+0xb10], R19 ;  /* 0x000b101301007387 */ /* 0x000fe80000100800 */
[----:B------:R0:W-:Y:S02]  /*6260*/  STL [R1+0xb04], R10 ;  /* 0x000b040a01007387 */ /* 0x0001e40000100800 */
[----:B0-----:R-:W-:-:S04]  /*6270*/  @P4 LOP3.LUT R10, R11, R10, RZ, 0x3c, !PT ;  /* 0x0000000a0b0a4212 */ /* 0x001fc800078e3cff */
[----:B------:R-:W-:-:S05]  /*6280*/  @P4 LOP3.LUT R11, R11, R10, RZ, 0x3c, !PT ;  /* 0x0000000a0b0b4212 */ /* 0x000fca00078e3cff */
[----:B------:R0:W2:Y:S01]  /*6290*/  @P4 LDG.E.U8 R92, desc[UR24][R10.64] ;  /* 0x000000180a5c4981 */ /* 0x0000a2000c1e1100 */
[----:B------:R-:W-:Y:S02]  /*62a0*/  IADD3.X R90, PT, PT, R4, UR14, RZ, P2, !PT ;  /* 0x0000000e045a7c10 */ /* 0x000fe400097fe4ff */
[----:B----4-:R-:W-:Y:S01]  /*62b0*/  PRMT R93, RZ, 0x7610, R93 ;  /* 0x00007610ff5d7816 */ /* 0x010fe2000000005d */
[----:B0-----:R-:W-:Y:S02]  /*62c0*/  @P4 IMAD.MOV.U32 R10, RZ, RZ, R19 ;  /* 0x000000ffff0a4224 */ /* 0x001fe400078e0013 */
[----:B------:R-:W-:-:S05]  /*62d0*/  @P4 IMAD.MOV.U32 R11, RZ, RZ, R90 ;  /* 0x000000ffff0b4224 */ /* 0x000fca00078e005a */
[----:B------:R0:W3:Y:S01]  /*62e0*/  @P4 LDG.E.U8 R93, desc[UR24][R10.64] ;  /* 0x000000180a5d4981 */ /* 0x0000e2000c1e1100 */
[----:B------:R-:W-:-:S05]  /*62f0*/  VIADD R9, R66, 0xfffffff4 ;  /* 0xfffffff442097836 */ /* 0x000fca0000000000 */
[----:B------:R-:W-:Y:S02]  /*6300*/  ISETP.GE.U32.AND P5, PT, R9, 0x7fffffb5, PT ;  /* 0x7fffffb50900780c */ /* 0x000fe40003fa6070 */
[----:B------:R-:W-:Y:S01]  /*6310*/  IADD3 R9, P2, PT, R5, UR6, RZ ;  /* 0x0000000605097c10 */ /* 0x000fe2000ff5e0ff */
[----:B--2---:R1:W-:Y:S04]  /*6320*/  STL [R1+0xd4], R92 ;  /* 0x0000d45c01007387 */ /* 0x0043e80000100800 */
[----:B-1----:R-:W2:Y:S01]  /*6330*/  LDL.LU R92, [R1+0xd7c] ;  /* 0x000d7c00015c7983 */ /* 0x002ea20000300800 */
[----:B0-----:R-:W-:Y:S01]  /*6340*/  IMAD.MOV.U32 R11, RZ, RZ, R9 ;  /* 0x000000ffff0b7224 */ /* 0x001fe200078e0009 */
[----:B------:R-:W-:Y:S02]  /*6350*/  IADD3.X R10, PT, PT, R6, UR14, RZ, P2, !PT ;  /* 0x0000000e060a7c10 */ /* 0x000fe400097fe4ff */
[----:B------:R0:W-:Y:S02]  /*6360*/  STL [R1+0xb0c], R90 ;  /* 0x000b0c5a01007387 */ /* 0x0001e40000100800 */
[----:B------:R-:W-:-:S02]  /*6370*/  @P4 LOP3.LUT R11, R11, R10, RZ, 0x3c, !PT ;  /* 0x0000000a0b0b4212 */ /* 0x000fc400078e3cff */
[----:B0-----:R-:W4:Y:S04]  /*6380*/  LDL.LU R90, [R1+0xd78] ;  /* 0x000d7800015a7983 */ /* 0x001f280000300800 */
[----:B------:R-:W4:Y:S04]  /*6390*/  LDL.LU R19, [R1+0xd74] ;  /* 0x000d740001137983 */ /* 0x000f280000300800 */
[----:B------:R-:W-:Y:S04]  /*63a0*/  STL [R1+0xb18], R9 ;  /* 0x000b180901007387 */ /* 0x000fe80000100800 */
[----:B---3--:R-:W-:Y:S04]  /*63b0*/  STL [R1+0xd0], R93 ;  /* 0x0000d05d01007387 */ /* 0x008fe80000100800 */
[----:B------:R0:W-:Y:S01]  /*63c0*/  STL [R1+0xb14], R10 ;  /* 0x000b140a01007387 */ /* 0x0001e20000100800 */
[----:B------:R-:W-:-:S02]  /*63d0*/  PRMT R91, RZ, 0x7610, R91 ;  /* 0x00007610ff5b7816 */ /* 0x000fc4000000005b */
[----:B0-----:R-:W-:-:S04]  /*63e0*/  @P4 LOP3.LUT R10, R11, R10, RZ, 0x3c, !PT ;  /* 0x0000000a0b0a4212 */ /* 0x001fc800078e3cff */
[----:B------:R-:W-:Y:S02]  /*63f0*/  @P4 LOP3.LUT R11, R11, R10, RZ, 0x3c, !PT ;  /* 0x0000000a0b0b4212 */ /* 0x000fe400078e3cff */
[----:B------:R-:W-:-:S03]  /*6400*/  IADD3 R93, P2, PT, R7, UR6, RZ ;  /* 0x00000006075d7c10 */ /* 0x000fc6000ff5e0ff */
[----:B------:R0:W3:Y:S01]  /*6410*/  @P4 LDG.E.U8 R91, desc[UR24][R10.64] ;  /* 0x000000180a5b4981 */ /* 0x0000e2000c1e1100 */
[----:B------:R-:W-:-:S05]  /*6420*/  IADD3.X R9, PT, PT, R8, UR14, RZ, P2, !PT ;  /* 0x0000000e08097c10 */ /* 0x000fca00097fe4ff */
[----:B0-----:R-:W-:Y:S02]  /*6430*/  IMAD.MOV.U32 R11, RZ, RZ, R9 ;  /* 0x000000ffff0b7224 */ /* 0x001fe400078e0009 */
[----:B------:R-:W-:Y:S01]  /*6440*/  @P4 IMAD.MOV.U32 R10, RZ, RZ, R93 ;  /* 0x000000ffff0a4224 */ /* 0x000fe200078e005d */
[----:B--2---:R-:W-:-:S06]  /*6450*/  PRMT R92, RZ, 0x7610, R92 ;  /* 0x00007610ff5c7816 */ /* 0x004fcc000000005c */
[----:B------:R0:W2:Y:S01]  /*6460*/  @P4 LDG.E.U8 R92, desc[UR24][R10.64] ;  /* 0x000000180a5c4981 */ /* 0x0000a2000c1e1100 */
[----:B------:R-:W-:-:S03]  /*6470*/  UIMAD UR5, UR12, 0x3, URZ ;  /* 0x000000030c0578a4 */ /* 0x000fc6000f8e02ff */
[----:B------:R-:W-:Y:S01]  /*6480*/  STL [R1+0xb20], R93 ;  /* 0x000b205d01007387 */ /* 0x000fe20000100800 */
[----:B------:R-:W-:-:S03]  /*6490*/  USHF.R.S32.HI UR6, URZ, 0x1f, UR5 ;  /* 0x0000001fff067899 */ /* 0x000fc60008011405 */
[----:B------:R-:W-:Y:S01]  /*64a0*/  STL [R1+0xb1c], R9 ;  /* 0x000b1c0901007387 */ /* 0x000fe20000100800 */
[----:B----4-:R-:W-:-:S03]  /*64b0*/  PRMT R19, RZ, 0x7610, R19 ;  /* 0x00007610ff137816 */ /* 0x010fc60000000013 */
[----:B---3--:R1:W-:Y:S02]  /*64c0*/  STL [R1+0xcc], R91 ;  /* 0x0000cc5b01007387 */ /* 0x0083e40000100800 */
[----:B-1----:R-:W-:-:S04]  /*64d0*/  IADD3 R91, P2, PT, R0, UR5, RZ ;  /* 0x00000005005b7c10 */ /* 0x002fc8000ff5e0ff */
[----:B0-----:R-:W-:Y:S01]  /*64e0*/  IADD3.X R10, PT, PT, R2, UR6, RZ, P2, !PT ;  /* 0x00000006020a7c10 */ /* 0x001fe200097fe4ff */
[----:B------:R-:W-:Y:S01]  /*64f0*/  IMAD.MOV.U32 R11, RZ, RZ, R91 ;  /* 0x000000ffff0b7224 */ /* 0x000fe200078e005b */
[----:B------:R-:W-:Y:S04]  /*6500*/  STL [R1+0x310], R91 ;  /* 0x0003105b01007387 */ /* 0x000fe80000100800 */
[-C--:B------:R-:W-:Y:S01]  /*6510*/  @!P6 LOP3.LUT R11, R11, R10.reuse, RZ, 0x3c, !PT ;  /* 0x0000000a0b0be212 */ /* 0x080fe200078e3cff */
[----:B--2---:R-:W-:Y:S04]  /*6520*/  STL [R1+0xc8], R92 ;  /* 0x0000c85c01007387 */ /* 0x004fe80000100800 */
[----:B------:R0:W-:Y:S02]  /*6530*/  STL [R1+0x30c], R10 ;  /* 0x00030c0a01007387 */ /* 0x0001e40000100800 */
[----:B0-----:R-:W-:-:S04]  /*6540*/  @!P6 LOP3.LUT R10, R11, R10, RZ, 0x3c, !PT ;  /* 0x0000000a0b0ae212 */ /* 0x001fc800078e3cff */
[----:B------:R-:W-:-:S05]  /*6550*/  @!P6 LOP3.LUT R11, R11, R10, RZ, 0x3c, !PT ;  /* 0x0000000a0b0be212 */ /* 0x000fca00078e3cff */
[----:B------:R0:W2:Y:S01]  /*6560*/  @!P6 LDG.E.U8 R19, desc[UR24][R10.64] ;  /* 0x000000180a13e981 */ /* 0x0000a2000c1e1100 */
[----:B------:R-:W-:Y:S01]  /*6570*/  IADD3 R92, P4, PT, R3, UR5, RZ ;  /* 0x00000005035c7c10 */ /* 0x000fe2000ff9e0ff */
[----:B------:R-:W-:-:S03]  /*6580*/  VIADD R9, R66, 0xfffffffb ;  /* 0xfffffffb42097836 */ /* 0x000fc60000000000 */
[----:B------:R-:W-:Y:S02]  /*6590*/  IADD3.X R91, PT, PT, R4, UR6, RZ, P4, !PT ;  /* 0x00000006045b7c10 */ /* 0x000fe4000a7fe4ff */
[----:B------:R-:W-:Y:S02]  /*65a0*/  ISETP.GE.U32.AND P2, PT, R9, 0x7fffffbc, PT ;  /* 0x7fffffbc0900780c */ /* 0x000fe40003f46070 */
[----:B------:R-:W-:Y:S01]  /*65b0*/  PRMT R9, RZ, 0x7610, R9 ;  /* 0x00007610ff097816 */ /* 0x000fe20000000009 */
[----:B0-----:R-:W-:Y:S02]  /*65c0*/  @!P6 IMAD.MOV.U32 R10, RZ, RZ, R92 ;  /* 0x000000ffff0ae224 */ /* 0x001fe400078e005c */
[----:B------:R-:W-:-:S05]  /*65d0*/  @!P6 IMAD.MOV.U32 R11, RZ, RZ, R91 ;  /* 0x000000ffff0be224 */ /* 0x000fca00078e005b */
[----:B------:R0:W3:Y:S01]  /*65e0*/  @!P6 LDG.E.U8 R9, desc[UR24][R10.64] ;  /* 0x000000180a09e981 */ /* 0x0000e2000c1e1100 */
[----:B------:R-:W-:-:S03]  /*65f0*/  IADD3 R93, P4, PT, R5, UR5, RZ ;  /* 0x00000005055d7c10 */ /* 0x000fc6000ff9e0ff */
[----:B------:R-:W-:Y:S04]  /*6600*/  STL [R1+0x318], R92 ;  /* 0x0003185c01007387 */ /* 0x000fe80000100800 */
[----:B------:R1:W-:Y:S04]  /*6610*/  STL [R1+0x314], R91 ;  /* 0x0003145b01007387 */ /* 0x0003e80000100800 */
[----:B------:R-:W-:Y:S04]  /*6620*/  STL [R1+0x320], R93 ;  /* 0x0003205d01007387 */ /* 0x000fe80000100800 */
[----:B--2---:R2:W-:Y:S04]  /*6630*/  STL [R1+0xc4], R19 ;  /* 0x0000c41301007387 */ /* 0x0045e80000100800 */
[----:B-1----:R-:W4:Y:S01]  /*6640*/  LDL.LU R91, [R1+0xd70] ;  /* 0x000d7000015b7983 */ /* 0x002f220000300800 */
[----:B------:R-:W-:Y:S01]  /*6650*/  PRMT R90, RZ, 0x7610, R90 ;  /* 0x00007610ff5a7816 */ /* 0x000fe2000000005a */
[----:B0-----:R-:W-:-:S02]  /*6660*/  @!P6 IMAD.MOV.U32 R10, RZ, RZ, R93 ;  /* 0x000000ffff0ae224 */ /* 0x001fc400078e005d */
[----:B------:R-:W4:Y:S01]  /*6670*/  LDL.LU R92, [R1+0xd6c] ;  /* 0x000d6c00015c7983 */ /* 0x000f220000300800 */
[----:B--2---:R-:W-:-:S05]  /*6680*/  IADD3.X R19, PT, PT, R6, UR6, RZ, P4, !PT ;  /* 0x0000000606137c10 */ /* 0x004fca000a7fe4ff */
[----:B------:R-:W-:Y:S01]  /*6690*/  @!P6 IMAD.MOV.U32 R11, RZ, RZ, R19 ;  /* 0x000000ffff0be224 */ /* 0x000fe200078e0013 */
[----:B---3--:R0:W-:Y:S04]  /*66a0*/  STL [R1+0xc0], R9 ;  /* 0x0000c00901007387 */ /* 0x0081e80000100800 */
[----:B------:R1:W2:Y:S01]  /*66b0*/  @!P6 LDG.E.U8 R90, desc[UR24][R10.64] ;  /* 0x000000180a5ae981 */ /* 0x0002a2000c1e1100 */
[----:B0-----:R-:W-:-:S03]  /*66c0*/  IADD3 R9, P4, PT, R7, UR5, RZ ;  /* 0x0000000507097c10 */ /* 0x001fc6000ff9e0ff */
[----:B------:R0:W-:Y:S01]  /*66d0*/  STL [R1+0x31c], R19 ;  /* 0x00031c1301007387 */ /* 0x0001e20000100800 */
[----:B-1----:R-:W-:Y:S01]  /*66e0*/  IADD3.X R10, PT, PT, R8, UR6, RZ, P4, !PT ;  /* 0x00000006080a7c10 */ /* 0x002fe2000a7fe4ff */
[----:B------:R-:W-:-:S05]  /*66f0*/  IMAD.MOV.U32 R11, RZ, RZ, R9 ;  /* 0x000000ffff0b7224 */ /* 0x000fca00078e0009 */
[-C--:B------:R-:W-:Y:S01]  /*6700*/  @!P6 LOP3.LUT R11, R11, R10.reuse, RZ, 0x3c, !PT ;  /* 0x0000000a0b0be212 */ /* 0x080fe200078e3cff */
[----:B0-----:R-:W3:Y:S04]  /*6710*/  LDL.LU R19, [R1+0xd68] ;  /* 0x000d680001137983 */ /* 0x001ee80000300800 */
[----:B------:R-:W3:Y:S04]  /*6720*/  LDL.LU R93, [R1+0xd64] ;  /* 0x000d6400015d7983 */ /* 0x000ee80000300800 */
[----:B------:R-:W-:Y:S04]  /*6730*/  STL [R1+0x328], R9 ;  /* 0x0003280901007387 */ /* 0x000fe80000100800 */
[----:B------:R0:W-:Y:S02]  /*6740*/  STL [R1+0x324], R10 ;  /* 0x0003240a01007387 */ /* 0x0001e40000100800 */
[----:B0-----:R-:W-:-:S04]  /*6750*/  @!P6 LOP3.LUT R10, R11, R10, RZ, 0x3c, !PT ;  /* 0x0000000a0b0ae212 */ /* 0x001fc800078e3cff */
[----:B------:R-:W-:Y:S02]  /*6760*/  @!P6 LOP3.LUT R11, R11, R10, RZ, 0x3c, !PT ;  /* 0x0000000a0b0be212 */ /* 0x000fe400078e3cff */
[----:B----4-:R-:W-:-:S06]  /*6770*/  PRMT R91, RZ, 0x7610, R91 ;  /* 0x00007610ff5b7816 */ /* 0x010fcc000000005b */
[----:B------:R0:W4:Y:S01]  /*6780*/  @!P6 LDG.E.U8 R91, desc[UR24][R10.64] ;  /* 0x000000180a5be981 */ /* 0x000122000c1e1100 */
[----:B------:R-:W-:-:S04]  /*6790*/  UIMAD UR5, UR12, 0xb, URZ ;  /* 0x0000000b0c0578a4 */ /* 0x000fc8000f8e02ff */
[----:B------:R-:W-:Y:S01]  /*67a0*/  USHF.R.S32.HI UR6, URZ, 0x1f, UR5 ;  /* 0x0000001fff067899 */ /* 0x000fe20008011405 */
[----:B--2---:R1:W-:Y:S02]  /*67b0*/  STL [R1+0xbc], R90 ;  /* 0x0000bc5a01007387 */ /* 0x0043e40000100800 */
[----:B-1----:R-:W-:-:S04]  /*67c0*/  IADD3 R90, P4, PT, R0, UR5, RZ ;  /* 0x00000005005a7c10 */ /* 0x002fc8000ff9e0ff */
[----:B0-----:R-:W-:Y:S01]  /*67d0*/  IADD3.X R10, PT, PT, R2, UR6, RZ, P4, !PT ;  /* 0x00000006020a7c10 */ /* 0x001fe2000a7fe4ff */
[----:B------:R-:W-:Y:S01]  /*67e0*/  IMAD.MOV.U32 R11, RZ, RZ, R90 ;  /* 0x000000ffff0b7224 */ /* 0x000fe200078e005a */
[----:B------:R0:W-:Y:S04]  /*67f0*/  STL [R1+0x68c], R90 ;  /* 0x00068c5a01007387 */ /* 0x0001e80000100800 */
[----:B------:R-:W-:Y:S02]  /*6800*/  @!P5 LOP3.LUT R11, R11, R10, RZ, 0x3c, !PT ;  /* 0x0000000a0b0bd212 */ /* 0x000fe400078e3cff */
[----:B0-----:R-:W-:Y:S02]  /*6810*/  IADD3 R90, P6, PT, R3, UR5, RZ ;  /* 0x00000005035a7c10 */ /* 0x001fe4000ffde0ff */
[----:B------:R-:W-:-:S03]  /*6820*/  SHF.R.U32.HI R9, RZ, 0xc, R16 ;  /* 0x0000000cff097819 */ /* 0x000fc60000011610 */
[----:B------:R-:W-:Y:S04]  /*6830*/  STL [R1+0x694], R90 ;  /* 0x0006945a01007387 */ /* 0x000fe80000100800 */
[----:B------:R0:W-:Y:S01]  /*6840*/  STL [R1+0x688], R10 ;  /* 0x0006880a01007387 */ /* 0x0001e20000100800 */
[----:B------:R-:W-:Y:S02]  /*6850*/  PRMT R92, RZ, 0x7610, R92 ;  /* 0x00007610ff5c7816 */ /* 0x000fe4000000005c */
[----:B------:R-:W-:Y:S01]  /*6860*/  LOP3.LUT P4, RZ, R9, 0x1, RZ, 0xc0, !PT ;  /* 0x0000000109ff7812 */ /* 0x000fe2000788c0ff */
[----:B------:R-:W-:Y:S01]  /*6870*/  IMAD.MOV.U32 R9, RZ, RZ, R90 ;  /* 0x000000ffff097224 */ /* 0x000fe200078e005a */
[----:B0-----:R-:W-:-:S04]  /*6880*/  @!P5 LOP3.LUT R10, R11, R10, RZ, 0x3c, !PT ;  /* 0x0000000a0b0ad212 */ /* 0x001fc800078e3cff */
[----:B------:R-:W-:Y:S02]  /*6890*/  @!P5 LOP3.LUT R11, R11, R10, RZ, 0x3c, !PT ;  /* 0x0000000a0b0bd212 */ /* 0x000fe400078e3cff */
[----:B------:R-:W-:-:S03]  /*68a0*/  PRMT R87, RZ, 0x7610, R87 ;  /* 0x00007610ff577816 */ /* 0x000fc60000000057 */
[----:B------:R0:W2:Y:S02]  /*68b0*/  @!P5 LDG.E.U8 R92, desc[UR24][R10.64] ;  /* 0x000000180a5cd981 */ /* 0x0000a4000c1e1100 */
[----:B0-----:R-:W-:Y:S02]  /*68c0*/  @!P5 IMAD.MOV.U32 R10, RZ, RZ, R9 ;  /* 0x000000ffff0ad224 */ /* 0x001fe400078e0009 */
[----:B----4-:R0:W-:Y:S02]  /*68d0*/  STL [R1+0xb8], R91 ;  /* 0x0000b85b01007387 */ /* 0x0101e40000100800 */
[----:B0-----:R-:W-:-:S05]  /*68e0*/  IADD3.X R91, PT, PT, R4, UR6, RZ, P6, !PT ;  /* 0x00000006045b7c10 */ /* 0x001fca000b7fe4ff */
[----:B------:R-:W-:-:S05]  /*68f0*/  IMAD.MOV.U32 R11, RZ, RZ, R91 ;  /* 0x000000ffff0b7224 */ /* 0x000fca00078e005b */
[----:B------:R0:W4:Y:S01]  /*6900*/  @!P5 LDG.E.U8 R87, desc[UR24][R10.64] ;  /* 0x000000180a57d981 */ /* 0x000122000c1e1100 */
[----:B------:R-:W-:-:S03]  /*6910*/  IADD3 R90, P6, PT, R5, UR5, RZ ;  /* 0x00000005055a7c10 */ /* 0x000fc6000ffde0ff */
[----:B------:R-:W-:Y:S01]  /*6920*/  STL [R1+0x690], R91 ;  /* 0x0006905b01007387 */ /* 0x000fe20000100800 */
[----:B------:R-:W-:Y:S02]  /*6930*/  PRMT R89, RZ, 0x7610, R89 ;  /* 0x00007610ff597816 */ /* 0x000fe40000000059 */
[----:B0-----:R-:W-:-:S05]  /*6940*/  IADD3.X R10, PT, PT, R6, UR6, RZ, P6, !PT ;  /* 0x00000006060a7c10 */ /* 0x001fca000b7fe4ff */
[----:B------:R-:W-:Y:S01]  /*6950*/  @!P5 IMAD.MOV.U32 R11, RZ, RZ, R10 ;  /* 0x000000ffff0bd224 */ /* 0x000fe200078e000a */
[----:B------:R-:W-:Y:S01]  /*6960*/  PRMT R86, RZ, 0x7610, R86 ;  /* 0x00007610ff567816 */ /* 0x000fe20000000056 */
[----:B--2---:R0:W-:Y:S04]  /*6970*/  STL [R1+0xb4], R92 ;  /* 0x0000b45c01007387 */ /* 0x0041e80000100800 */
[----:B0-----:R-:W2:Y:S04]  /*6980*/  LDL.LU R92, [R1+0xd60] ;  /* 0x000d6000015c7983 */ /* 0x001ea80000300800 */
[----:B------:R-:W2:Y:S04]  /*6990*/  LDL.LU R91, [R1+0xd5c] ;  /* 0x000d5c00015b7983 */ /* 0x000ea80000300800 */
[----:B------:R-:W-:Y:S04]  /*69a0*/  STL [R1+0x69c], R90 ;  /* 0x00069c5a01007387 */ /* 0x000fe80000100800 */
[----:B----4-:R0:W-:Y:S04]  /*69b0*/  STL [R1+0xb0], R87 ;  /* 0x0000b05701007387 */ /* 0x0101e80000100800 */
[----:B------:R1:W-:Y:S01]  /*69c0*/  STL [R1+0x698], R10 ;  /* 0x0006980a01007387 */ /* 0x0003e20000100800 */
[----:B0-----:R-:W-:Y:S01]  /*69d0*/  IADD3 R87, P6, PT, R7, UR5, RZ ;  /* 0x0000000507577c10 */ /* 0x001fe2000ffde0ff */
[----:B-1----:R-:W-:-:S03]  /*69e0*/  @!P5 IMAD.MOV.U32 R10, RZ, RZ, R90 ;  /* 0x000000ffff0ad224 */ /* 0x002fc600078e005a */
[----:B------:R-:W-:Y:S02]  /*69f0*/  IADD3.X R9, PT, PT, R8, UR6, RZ, P6, !PT ;  /* 0x0000000608097c10 */ /* 0x000fe4000b7fe4ff */
[----:B------:R0:W4:Y:S03]  /*6a00*/  @!P5 LDG.E.U8 R89, desc[UR24][R10.64] ;  /* 0x000000180a59d981 */ /* 0x000126000c1e1100 */
[----:B0-----:R-:W-:Y:S02]  /*6a10*/  IMAD.MOV.U32 R11, RZ, RZ, R9 ;  /* 0x000000ffff0b7224 */ /* 0x001fe400078e0009 */
[----:B------:R-:W-:-:S05]  /*6a20*/  @!P5 IMAD.MOV.U32 R10, RZ, RZ, R87 ;  /* 0x000000ffff0ad224 */ /* 0x000fca00078e0057 */
[----:B------:R0:W2:Y:S01]  /*6a30*/  @!P5 LDG.E.U8 R86, desc[UR24][R10.64] ;  /* 0x000000180a56d981 */ /* 0x0000a2000c1e1100 */
[----:B------:R-:W-:-:S03]  /*6a40*/  UIMAD UR5, UR12, 0x13, URZ ;  /* 0x000000130c0578a4 */ /* 0x000fc6000f8e02ff */
[----:B------:R-:W-:Y:S04]  /*6a50*/  STL [R1+0x6a4], R87 ;  /* 0x0006a45701007387 */ /* 0x000fe80000100800 */
[----:B------:R-:W2:Y:S01]  /*6a60*/  LDL.LU R90, [R1+0xd58] ;  /* 0x000d5800015a7983 */ /* 0x000ea20000300800 */
[----:B------:R-:W-:Y:S01]  /*6a70*/  USHF.R.S32.HI UR14, URZ, 0x1f, UR5 ;  /* 0x0000001fff0e7899 */ /* 0x000fe20008011405 */
[----:B------:R-:W-:Y:S02]  /*6a80*/  PRMT R88, RZ, 0x7610, R88 ;  /* 0x00007610ff587816 */ /* 0x000fe40000000058 */
[----:B------:R-:W-:Y:S01]  /*6a90*/  PRMT R85, RZ, 0x7610, R85 ;  /* 0x00007610ff557816 */ /* 0x000fe20000000055 */
[----:B----4-:R1:W-:Y:S04]  /*6aa0*/  STL [R1+0xac], R89 ;  /* 0x0000ac5901007387 */ /* 0x0103e80000100800 */
[----:B-1----:R-:W4:Y:S04]  /*6ab0*/  LDL.LU R89, [R1+0xd54] ;  /* 0x000d540001597983 */ /* 0x002f280000300800 */
[----:B------:R1:W-:Y:S02]  /*6ac0*/  STL [R1+0x6a0], R9 ;  /* 0x0006a00901007387 */ /* 0x0003e40000100800 */
[----:B-1----:R-:W-:-:S04]  /*6ad0*/  IADD3 R9, P6, PT, R0, UR5, RZ ;  /* 0x0000000500097c10 */ /* 0x002fc8000ffde0ff */
[----:B0-----:R-:W-:Y:S01]  /*6ae0*/  IADD3.X R10, PT, PT, R2, UR14, RZ, P6, !PT ;  /* 0x0000000e020a7c10 */ /* 0x001fe2000b7fe4ff */
[----:B------:R-:W-:Y:S01]  /*6af0*/  STL [R1+0x78c], R9 ;  /* 0x00078c0901007387 */ /* 0x000fe20000100800 */
[----:B------:R-:W-:-:S03]  /*6b00*/  IMAD.MOV.U32 R11, RZ, RZ, R9 ;  /* 0x000000ffff0b7224 */ /* 0x000fc600078e0009 */
[----:B--2---:R0:W-:Y:S02]  /*6b10*/  STL [R1+0xa8], R86 ;  /* 0x0000a85601007387 */ /* 0x0041e40000100800 */
[----:B------:R-:W-:Y:S02]  /*6b20*/  @P4 LOP3.LUT R11, R11, R10, RZ, 0x3c, !PT ;  /* 0x0000000a0b0b4212 */ /* 0x000fe400078e3cff */
[----:B0-----:R-:W-:-:S05]  /*6b30*/  IADD3 R86, P5, PT, R3, UR5, RZ ;  /* 0x0000000503567c10 */ /* 0x001fca000ffbe0ff */
[----:B------:R-:W-:Y:S04]  /*6b40*/  STL [R1+0x794], R86 ;  /* 0x0007945601007387 */ /* 0x000fe80000100800 */
[----:B------:R0:W-:Y:S01]  /*6b50*/  STL [R1+0x788], R10 ;  /* 0x0007880a01007387 */ /* 0x0001e20000100800 */
[----:B------:R-:W-:Y:S02]  /*6b60*/  IADD3.X R87, PT, PT, R4, UR14, RZ, P5, !PT ;  /* 0x0000000e04577c10 */ /* 0x000fe4000affe4ff */
[----:B0-----:R-:W-:-:S04]  /*6b70*/  @P4 LOP3.LUT R10, R11, R10, RZ, 0x3c, !PT ;  /* 0x0000000a0b0a4212 */ /* 0x001fc800078e3cff */
[----:B------:R-:W-:-:S05]  /*6b80*/  @P4 LOP3.LUT R11, R11, R10, RZ, 0x3c, !PT ;  /* 0x0000000a0b0b4212 */ /* 0x000fca00078e3cff */
[----:B------:R0:W2:Y:S02]  /*6b90*/  @P4 LDG.E.U8 R88, desc[UR24][R10.64] ;  /* 0x000000180a584981 */ /* 0x0000a4000c1e1100 */
[----:B0-----:R-:W-:Y:S02]  /*6ba0*/  @P4 IMAD.MOV.U32 R10, RZ, RZ, R86 ;  /* 0x000000ffff0a4224 */ /* 0x001fe400078e0056 */
[----:B------:R-:W-:-:S05]  /*6bb0*/  @P4 IMAD.MOV.U32 R11, RZ, RZ, R87 ;  /* 0x000000ffff0b4224 */ /* 0x000fca00078e0057 */
[----:B------:R0:W3:Y:S01]  /*6bc0*/  @P4 LDG.E.U8 R85, desc[UR24][R10.64] ;  /* 0x000000180a554981 */ /* 0x0000e2000c1e1100 */
[----:B------:R-:W-:-:S04]  /*6bd0*/  SHF.R.U32.HI R9, RZ, 0x4, R16 ;  /* 0x00000004ff097819 */ /* 0x000fc80000011610 */
[----:B------:R-:W-:Y:S02]  /*6be0*/  LOP3.LUT P6, RZ, R9, 0x1, RZ, 0xc0, !PT ;  /* 0x0000000109ff7812 */ /* 0x000fe400078cc0ff */
[----:B------:R-:W-:-:S04]  /*6bf0*/  IADD3 R9, P5, PT, R5, UR5, RZ ;  /* 0x0000000505097c10 */ /* 0x000fc8000ffbe0ff */
[----:B0-----:R-:W-:Y:S01]  /*6c00*/  IADD3.X R10, PT, PT, R6, UR14, RZ, P5, !PT ;  /* 0x0000000e060a7c10 */ /* 0x001fe2000affe4ff */
[----:B------:R-:W-:-:S05]  /*6c10*/  IMAD.MOV.U32 R11, RZ, RZ, R9 ;  /* 0x000000ffff0b7224 */ /* 0x000fca00078e0009 */
[-C--:B------:R-:W-:Y:S02]  /*6c20*/  @P4 LOP3.LUT R11, R11, R10.reuse, RZ, 0x3c, !PT ;  /* 0x0000000a0b0b4212 */ /* 0x080fe400078e3cff */
[----:B------:R-:W-:Y:S02]  /*6c30*/  PRMT R82, RZ, 0x7610, R82 ;  /* 0x00007610ff527816 */ /* 0x000fe40000000052 */
[----:B------:R-:W-:Y:S01]  /*6c40*/  PRMT R84, RZ, 0x7610, R84 ;  /* 0x00007610ff547816 */ /* 0x000fe20000000054 */
[----:B--2---:R0:W-:Y:S04]  /*6c50*/  STL [R1+0xa4], R88 ;  /* 0x0000a45801007387 */ /* 0x0041e80000100800 */
[----:B0-----:R-:W2:Y:S04]  /*6c60*/  LDL.LU R88, [R1+0xd50] ;  /* 0x000d500001587983 */ /* 0x001ea80000300800 */
[----:B------:R0:W-:Y:S04]  /*6c70*/  STL [R1+0x790], R87 ;  /* 0x0007905701007387 */ /* 0x0001e80000100800 */
[----:B0-----:R-:W2:Y:S04]  /*6c80*/  LDL.LU R87, [R1+0xd4c] ;  /* 0x000d4c0001577983 */ /* 0x001ea80000300800 */
[----:B------:R-:W2:Y:S04]  /*6c90*/  LDL.LU R86, [R1+0xd48] ;  /* 0x000d480001567983 */ /* 0x000ea80000300800 */
[----:B------:R-:W-:Y:S04]  /*6ca0*/  STL [R1+0x79c], R9 ;  /* 0x00079c0901007387 */ /* 0x000fe80000100800 */
[----:B---3--:R-:W-:Y:S04]  /*6cb0*/  STL [R1+0xa0], R85 ;  /* 0x0000a05501007387 */ /* 0x008fe80000100800 */
[----:B------:R0:W-:Y:S02]  /*6cc0*/  STL [R1+0x798], R10 ;  /* 0x0007980a01007387 */ /* 0x0001e40000100800 */
[----:B0-----:R-:W-:-:S04]  /*6cd0*/  @P4 LOP3.LUT R10, R11, R10, RZ, 0x3c, !PT ;  /* 0x0000000a0b0a4212 */ /* 0x001fc800078e3cff */
[----:B------:R-:W-:Y:S02]  /*6ce0*/  @P4 LOP3.LUT R11, R11, R10, RZ, 0x3c, !PT ;  /* 0x0000000a0b0b4212 */ /* 0x000fe400078e3cff */
[----:B------:R-:W-:-:S03]  /*6cf0*/  IADD3 R85, P5, PT, R7, UR5, RZ ;  /* 0x0000000507557c10 */ /* 0x000fc6000ffbe0ff */
[----:B------:R0:W3:Y:S01]  /*6d00*/  @P4 LDG.E.U8 R82, desc[UR24][R10.64] ;  /* 0x000000180a524981 */ /* 0x0000e2000c1e1100 */
[----:B------:R-:W-:-:S05]  /*6d10*/  IADD3.X R9, PT, PT, R8, UR14, RZ, P5, !PT ;  /* 0x0000000e08097c10 */ /* 0x000fca000affe4ff */
[----:B0-----:R-:W-:Y:S02]  /*6d20*/  IMAD.MOV.U32 R11, RZ, RZ, R9 ;  /* 0x000000ffff0b7224 */ /* 0x001fe400078e0009 */
[----:B------:R-:W-:-:S05]  /*6d30*/  @P4 IMAD.MOV.U32 R10, RZ, RZ, R85 ;  /* 0x000000ffff0a4224 */ /* 0x000fca00078e0055 */
[----:B------:R0:W2:Y:S01]  /*6d40*/  @P4 LDG.E.U8 R84, desc[UR24][R10.64] ;  /* 0x000000180a544981 */ /* 0x0000a2000c1e1100 */
[----:B------:R-:W-:-:S03]  /*6d50*/  UIMAD UR6, UR12, 0x1b, URZ ;  /* 0x0000001b0c0678a4 */ /* 0x000fc6000f8e02ff */
[----:B------:R-:W-:Y:S01]  /*6d60*/  STL [R1+0x7a4], R85 ;  /* 0x0007a45501007387 */ /* 0x000fe20000100800 */
[----:B------:R-:W-:-:S03]  /*6d70*/  USHF.R.S32.HI UR15, URZ, 0x1f, UR6 ;  /* 0x0000001fff0f7899 */ /* 0x000fc60008011406 */
[----:B------:R-:W-:Y:S01]  /*6d80*/  STL [R1+0x7a0], R9 ;  /* 0x0007a00901007387 */ /* 0x000fe20000100800 */
[----:B------:R-:W-:-:S03]  /*6d90*/  PRMT R83, RZ, 0x7610, R83 ;  /* 0x00007610ff537816 */ /* 0x000fc60000000053 */
[----:B---3--:R1:W-:Y:S02]  /*6da0*/  STL [R1+0x9c], R82 ;  /* 0x00009c5201007387 */ /* 0x0083e40000100800 */
[----:B-1----:R-:W-:-:S04]  /*6db0*/  IADD3 R82, P5, PT, R0, UR6, RZ ;  /* 0x0000000600527c10 */ /* 0x002fc8000ffbe0ff */
[----:B0-----:R-:W-:Y:S01]  /*6dc0*/  IADD3.X R10, PT, PT, R2, UR15, RZ, P5, !PT ;  /* 0x0000000f020a7c10 */ /* 0x001fe2000affe4ff */
[----:B------:R-:W-:Y:S01]  /*6dd0*/  IMAD.MOV.U32 R11, RZ, RZ, R82 ;  /* 0x000000ffff0b7224 */ /* 0x000fe200078e0052 */
[----:B------:R-:W-:Y:S04]  /*6de0*/  STL [R1+0x850], R82 ;  /* 0x0008505201007387 */ /* 0x000fe80000100800 */
[-C--:B------:R-:W-:Y:S01]  /*6df0*/  @P6 LOP3.LUT R11, R11, R10.reuse, RZ, 0x3c, !PT ;  /* 0x0000000a0b0b6212 */ /* 0x080fe200078e3cff */
[----:B--2---:R-:W-:Y:S04]  /*6e00*/  STL [R1+0x98], R84 ;  /* 0x0000985401007387 */ /* 0x004fe80000100800 */
[----:B------:R0:W-:Y:S02]  /*6e10*/  STL [R1+0x84c], R10 ;  /* 0x00084c0a01007387 */ /* 0x0001e40000100800 */
[----:B0-----:R-:W-:-:S04]  /*6e20*/  @P6 LOP3.LUT R10, R11, R10, RZ, 0x3c, !PT ;  /* 0x0000000a0b0a6212 */ /* 0x001fc800078e3cff */
[----:B------:R-:W-:-:S05]  /*6e30*/  @P6 LOP3.LUT R11, R11, R10, RZ, 0x3c, !PT ;  /* 0x0000000a0b0b6212 */ /* 0x000fca00078e3cff */
[----:B------:R0:W2:Y:S01]  /*6e40*/  @P6 LDG.E.U8 R83, desc[UR24][R10.64] ;  /* 0x000000180a536981 */ /* 0x0000a2000c1e1100 */
[----:B------:R-:W-:Y:S02]  /*6e50*/  IADD3 R84, P5, PT, R3, UR6, RZ ;  /* 0x0000000603547c10 */ /* 0x000fe4000ffbe0ff */
[----:B------:R-:W-:Y:S02]  /*6e60*/  SHF.R.U64 R9, R12, 0x1c, RZ ;  /* 0x0000001c0c097819 */ /* 0x000fe400000012ff */
[----:B------:R-:W-:Y:S02]  /*6e70*/  IADD3.X R85, PT, PT, R4, UR15, RZ, P5, !PT ;  /* 0x0000000f04557c10 */ /* 0x000fe4000affe4ff */
[----:B------:R-:W-:Y:S02]  /*6e80*/  LOP3.LUT P4, RZ, R9, 0x1, RZ, 0xc0, !PT ;  /* 0x0000000109ff7812 */ /* 0x000fe4000788c0ff */
[----:B------:R-:W-:Y:S01]  /*6e90*/  PRMT R9, RZ, 0x7610, R9 ;  /* 0x00007610ff097816 */ /* 0x000fe20000000009 */
[----:B0-----:R-:W-:-:S02]  /*6ea0*/  @P6 IMAD.MOV.U32 R10, RZ, RZ, R84 ;  /* 0x000000ffff0a6224 */ /* 0x001fc400078e0054 */
[----:B------:R-:W-:Y:S01]  /*6eb0*/  @P6 IMAD.MOV.U32 R11, RZ, RZ, R85 ;  /* 0x000000ffff0b6224 */ /* 0x000fe200078e0055 */
[----:B------:R-:W-:-:S04]  /*6ec0*/  IADD3 R82, P5, PT, R5, UR6, RZ ;  /* 0x0000000605527c10 */ /* 0x000fc8000ffbe0ff */
[----:B------:R0:W3:Y:S04]  /*6ed0*/  @P6 LDG.E.U8 R9, desc[UR24][R10.64] ;  /* 0x000000180a096981 */ /* 0x0000e8000c1e1100 */
[----:B------:R-:W-:Y:S04]  /*6ee0*/  STL [R1+0x858], R84 ;  /* 0x0008585401007387 */ /* 0x000fe80000100800 */
[----:B------:R1:W-:Y:S04]  /*6ef0*/  STL [R1+0x854], R85 ;  /* 0x0008545501007387 */ /* 0x0003e80000100800 */
[----:B------:R-:W-:Y:S01]  /*6f00*/  STL [R1+0x860], R82 ;  /* 0x0008605201007387 */ /* 0x000fe20000100800 */
[----:B------:R-:W-:Y:S01]  /*6f10*/  PRMT R55, RZ, 0x7610, R55 ;  /* 0x00007610ff377816 */ /* 0x000fe20000000037 */
[----:B0-----:R-:W-:-:S02]  /*6f20*/  @P6 IMAD.MOV.U32 R10, RZ, RZ, R82 ;  /* 0x000000ffff0a6224 */ /* 0x001fc400078e0052 */
[----:B--2---:R0:W-:Y:S04]  /*6f30*/  STL [R1+0x94], R83 ;  /* 0x0000945301007387 */ /* 0x0041e80000100800 */
[----:B-1----:R-:W2:Y:S04]  /*6f40*/  LDL.LU R85, [R1+0xd44] ;  /* 0x000d440001557983 */ /* 0x002ea80000300800 */
[----:B------:R-:W2:Y:S01]  /*6f50*/  LDL.LU R84, [R1+0xd40] ;  /* 0x000d400001547983 */ /* 0x000ea20000300800 */
[----:B0-----:R-:W-:-:S05]  /*6f60*/  IADD3.X R83, PT, PT, R6, UR15, RZ, P5, !PT ;  /* 0x0000000f06537c10 */ /* 0x001fca000affe4ff */
[----:B------:R-:W-:-:S05]  /*6f70*/  @P6 IMAD.MOV.U32 R11, RZ, RZ, R83 ;  /* 0x000000ffff0b6224 */ /* 0x000fca00078e0053 */
[----:B------:R0:W2:Y:S04]  /*6f80*/  @P6 LDG.E.U8 R55, desc[UR24][R10.64] ;  /* 0x000000180a376981 */ /* 0x0000a8000c1e1100 */
[----:B---3--:R1:W-:Y:S02]  /*6f90*/  STL [R1+0x90], R9 ;  /* 0x0000900901007387 */ /* 0x0083e40000100800 */
[----:B-1----:R-:W-:Y:S02]  /*6fa0*/  IADD3 R9, P5, PT, R7, UR6, RZ ;  /* 0x0000000607097c10 */ /* 0x002fe4000ffbe0ff */
[----:B------:R1:W-:Y:S02]  /*6fb0*/  STL [R1+0x85c], R83 ;  /* 0x00085c5301007387 */ /* 0x0003e40000100800 */
[----:B0-----:R-:W-:Y:S01]  /*6fc0*/  IADD3.X R10, PT, PT, R8, UR15, RZ, P5, !PT ;  /* 0x0000000f080a7c10 */ /* 0x001fe2000affe4ff */
[----:B------:R-:W-:Y:S01]  /*6fd0*/  IMAD.MOV.U32 R11, RZ, RZ, R9 ;  /* 0x000000ffff0b7224 */ /* 0x000fe200078e0009 */
[----:B------:R-:W-:-:S04]  /*6fe0*/  UIMAD UR5, UR12, 0x23, URZ ;  /* 0x000000230c0578a4 */ /* 0x000fc8000f8e02ff */
[-C--:B------:R-:W-:Y:S01]  /*6ff0*/  @P6 LOP3.LUT R11, R11, R10.reuse, RZ, 0x3c, !PT ;  /* 0x0000000a0b0b6212 */ /* 0x080fe200078e3cff */
[----:B-1----:R-:W3:Y:S04]  /*7000*/  LDL.LU R83, [R1+0xd3c] ;  /* 0x000d3c0001537983 */ /* 0x002ee80000300800 */
[----:B------:R-:W3:Y:S04]  /*7010*/  LDL.LU R82, [R1+0xd38] ;  /* 0x000d380001527983 */ /* 0x000ee80000300800 */
[----:B------:R-:W-:Y:S04]  /*7020*/  STL [R1+0x868], R9 ;  /* 0x0008680901007387 */ /* 0x000fe80000100800 */
[----:B------:R0:W-:Y:S01]  /*7030*/  STL [R1+0x864], R10 ;  /* 0x0008640a01007387 */ /* 0x0001e20000100800 */
[----:B------:R-:W-:Y:S01]  /*7040*/  PRMT R80, RZ, 0x7610, R80 ;  /* 0x00007610ff507816 */ /* 0x000fe20000000050 */
[----:B------:R-:W-:Y:S01]  /*7050*/  USHF.R.S32.HI UR6, URZ, 0x1f, UR5 ;  /* 0x0000001fff067899 */ /* 0x000fe20008011405 */
[----:B0-----:R-:W-:-:S04]  /*7060*/  @P6 LOP3.LUT R10, R11, R10, RZ, 0x3c, !PT ;  /* 0x0000000a0b0a6212 */ /* 0x001fc800078e3cff */
[----:B------:R-:W-:-:S05]  /*7070*/  @P6 LOP3.LUT R11, R11, R10, RZ, 0x3c, !PT ;  /* 0x0000000a0b0b6212 */ /* 0x000fca00078e3cff */
[----:B------:R0:W3:Y:S01]  /*7080*/  @P6 LDG.E.U8 R80, desc[UR24][R10.64] ;  /* 0x000000180a506981 */ /* 0x0000e2000c1e1100 */
[----:B------:R-:W-:Y:S02]  /*7090*/  SHF.R.U64 R9, R12, 0x14, RZ ;  /* 0x000000140c097819 */ /* 0x000fe400000012ff */
[----:B------:R-:W-:Y:S02]  /*70a0*/  PRMT R81, RZ, 0x7610, R81 ;  /* 0x00007610ff517816 */ /* 0x000fe40000000051 */
[----:B------:R-:W-:Y:S01]  /*70b0*/  PRMT R77, RZ, 0x7610, R77 ;  /* 0x00007610ff4d7816 */ /* 0x000fe2000000004d */
        /* <DEDUP_REMOVED lines=13> */
[----:B------:R-:W-:-:S05]  /*7190*/  @P4 LOP3.LUT R11, R11, R10, RZ, 0x3c, !PT ;  /* 0x0000000a0b0b4212 */ /* 0x000fca00078e3cff */
[----:B------:R0:W2:Y:S02]  /*71a0*/  @P4 LDG.E.U8 R81, desc[UR24][R10.64] ;  /* 0x000000180a514981 */ /* 0x0000a4000c1e1100 */
[----:B0-----:R-:W-:Y:S02]  /*71b0*/  IMAD.MOV.U32 R11, RZ, RZ, R55 ;  /* 0x000000ffff0b7224 */ /* 0x001fe400078e0037 */
[----:B------:R-:W-:-:S05]  /*71c0*/  @P4 IMAD.MOV.U32 R10, RZ, RZ, R9 ;  /* 0x000000ffff0a4224 */ /* 0x000fca00078e0009 */
[----:B------:R0:W4:Y:S04]  /*71d0*/  @P4 LDG.E.U8 R77, desc[UR24][R10.64] ;  /* 0x000000180a4d4981 */ /* 0x000128000c1e1100 */
[----:B---3--:R1:W-:Y:S04]  /*71e0*/  STL [R1+0x88], R80 ;  /* 0x0000885001007387 */ /* 0x0083e80000100800 */
[----:B------:R-:W-:Y:S01]  /*71f0*/  STL [R1+0x900], R55 ;  /* 0x0009003701007387 */ /* 0x000fe20000100800 */
[----:B-1----:R-:W-:Y:S02]  /*7200*/  IADD3 R80, P6, PT, R5, UR5, RZ ;  /* 0x0000000505507c10 */ /* 0x002fe4000ffde0ff */
[----:B------:R-:W-:-:S02]  /*7210*/  PRMT R79, RZ, 0x7610, R79 ;  /* 0x00007610ff4f7816 */ /* 0x000fc4000000004f */
[----:B0-----:R-:W-:Y:S01]  /*7220*/  IADD3.X R11, PT, PT, R6, UR6, RZ, P6, !PT ;  /* 0x00000006060b7c10 */ /* 0x001fe2000b7fe4ff */
[----:B------:R-:W-:Y:S01]  /*7230*/  @P4 IMAD.MOV.U32 R10, RZ, RZ, R80 ;  /* 0x000000ffff0a4224 */ /* 0x000fe200078e0050 */
[----:B------:R-:W-:-:S04]  /*7240*/  PRMT R76, RZ, 0x7610, R76 ;  /* 0x00007610ff4c7816 */ /* 0x000fc8000000004c */
[----:B------:R0:W3:Y:S04]  /*7250*/  @P4 LDG.E.U8 R79, desc[UR24][R10.64] ;  /* 0x000000180a4f4981 */ /* 0x0000e8000c1e1100 */
[----:B--2---:R1:W-:Y:S04]  /*7260*/  STL [R1+0x84], R81 ;  /* 0x0000845101007387 */ /* 0x0043e80000100800 */
[----:B-1----:R-:W2:Y:S04]  /*7270*/  LDL.LU R81, [R1+0xd34] ;  /* 0x000d340001517983 */ /* 0x002ea80000300800 */
[----:B------:R-:W2:Y:S04]  /*7280*/  LDL.LU R55, [R1+0xd30] ;  /* 0x000d300001377983 */ /* 0x000ea80000300800 */
[----:B------:R-:W-:Y:S04]  /*7290*/  STL [R1+0x90c], R80 ;  /* 0x00090c5001007387 */ /* 0x000fe80000100800 */
[----:B----4-:R1:W-:Y:S02]  /*72a0*/  STL [R1+0x80], R77 ;  /* 0x0000804d01007387 */ /* 0x0103e40000100800 */
[----:B-1----:R-:W-:-:S04]  /*72b0*/  IADD3 R77, P6, PT, R7, UR5, RZ ;  /* 0x00000005074d7c10 */ /* 0x002fc8000ffde0ff */
[----:B------:R-:W-:Y:S01]  /*72c0*/  IADD3.X R9, PT, PT, R8, UR6, RZ, P6, !PT ;  /* 0x0000000608097c10 */ /* 0x000fe2000b7fe4ff */
[----:B------:R1:W-:Y:S01]  /*72d0*/  STL [R1+0x908], R11 ;  /* 0x0009080b01007387 */ /* 0x0003e20000100800 */
[----:B0-----:R-:W-:-:S03]  /*72e0*/  @P4 IMAD.MOV.U32 R10, RZ, RZ, R77 ;  /* 0x000000ffff0a4224 */ /* 0x001fc600078e004d */
[----:B-1----:R-:W-:-:S05]  /*72f0*/  IMAD.MOV.U32 R11, RZ, RZ, R9 ;  /* 0x000000ffff0b7224 */ /* 0x002fca00078e0009 */
[----:B------:R0:W4:Y:S01]  /*7300*/  @P4 LDG.E.U8 R76, desc[UR24][R10.64] ;  /* 0x000000180a4c4981 */ /* 0x000122000c1e1100 */
[----:B------:R-:W-:-:S03]  /*7310*/  UIMAD UR5, UR12, 0x2b, URZ ;  /* 0x0000002b0c0578a4 */ /* 0x000fc6000f8e02ff */
[----:B------:R-:W-:Y:S04]  /*7320*/  STL [R1+0x914], R77 ;  /* 0x0009144d01007387 */ /* 0x000fe80000100800 */
[----:B------:R-:W2:Y:S01]  /*7330*/  LDL.LU R80, [R1+0xd2c] ;  /* 0x000d2c0001507983 */ /* 0x000ea20000300800 */
[----:B------:R-:W-:-:S03]  /*7340*/  USHF.R.S32.HI UR14, URZ, 0x1f, UR5 ;  /* 0x0000001fff0e7899 */ /* 0x000fc60008011405 */
[----:B---3--:R1:W-:Y:S04]  /*7350*/  STL [R1+0x7c], R79 ;  /* 0x00007c4f01007387 */ /* 0x0083e80000100800 */
[----:B-1----:R-:W3:Y:S04]  /*7360*/  LDL.LU R79, [R1+0xd28] ;  /* 0x000d2800014f7983 */ /* 0x002ee80000300800 */
[----:B------:R1:W-:Y:S02]  /*7370*/  STL [R1+0x910], R9 ;  /* 0x0009100901007387 */ /* 0x0003e40000100800 */
[----:B-1----:R-:W-:-:S04]  /*7380*/  IADD3 R9, P6, PT, R0, UR5, RZ ;  /* 0x0000000500097c10 */ /* 0x002fc8000ffde0ff */
[----:B0-----:R-:W-:Y:S01]  /*7390*/  IADD3.X R10, PT, PT, R2, UR14, RZ, P6, !PT ;  /* 0x0000000e020a7c10 */ /* 0x001fe2000b7fe4ff */
[----:B------:R-:W-:Y:S01]  /*73a0*/  STL [R1+0x9a8], R9 ;  /* 0x0009a80901007387 */ /* 0x000fe20000100800 */
[----:B------:R-:W-:-:S05]  /*73b0*/  IMAD.MOV.U32 R11, RZ, RZ, R9 ;  /* 0x000000ffff0b7224 */ /* 0x000fca00078e0009 */
[----:B------:R-:W-:Y:S02]  /*73c0*/  @P5 LOP3.LUT R11, R11, R10, RZ, 0x3c, !PT ;  /* 0x0000000a0b0b5212 */ /* 0x000fe400078e3cff */
[----:B------:R-:W-:Y:S02]  /*73d0*/  PRMT R78, RZ, 0x7610, R78 ;  /* 0x00007610ff4e7816 */ /* 0x000fe4000000004e */
[----:B------:R-:W-:Y:S01]  /*73e0*/  PRMT R75, RZ, 0x7610, R75 ;  /* 0x00007610ff4b7816 */ /* 0x000fe2000000004b */
[----:B----4-:R0:W-:Y:S02]  /*73f0*/  STL [R1+0x78], R76 ;  /* 0x0000784c01007387 */ /* 0x0101e40000100800 */
[----:B0-----:R-:W-:-:S05]  /*7400*/  IADD3 R76, P4, PT, R3, UR5, RZ ;  /* 0x00000005034c7c10 */ /* 0x001fca000ff9e0ff */
[----:B------:R-:W-:Y:S04]  /*7410*/  STL [R1+0x9b0], R76 ;  /* 0x0009b04c01007387 */ /* 0x000fe80000100800 */
[----:B------:R0:W-:Y:S01]  /*7420*/  STL [R1+0x9a4], R10 ;  /* 0x0009a40a01007387 */ /* 0x0001e20000100800 */
[----:B------:R-:W-:Y:S02]  /*7430*/  IADD3.X R77, PT, PT, R4, UR14, RZ, P4, !PT ;  /* 0x0000000e044d7c10 */ /* 0x000fe4000a7fe4ff */
[----:B0-----:R-:W-:-:S04]  /*7440*/  @P5 LOP3.LUT R10, R11, R10, RZ, 0x3c, !PT ;  /* 0x0000000a0b0a5212 */ /* 0x001fc800078e3cff */
[----:B------:R-:W-:-:S05]  /*7450*/  @P5 LOP3.LUT R11, R11, R10, RZ, 0x3c, !PT ;  /* 0x0000000a0b0b5212 */ /* 0x000fca00078e3cff */
[----:B------:R0:W4:Y:S02]  /*7460*/  @P5 LDG.E.U8 R78, desc[UR24][R10.64] ;  /* 0x000000180a4e5981 */ /* 0x000124000c1e1100 */
[----:B0-----:R-:W-:Y:S02]  /*7470*/  @P5 IMAD.MOV.U32 R10, RZ, RZ, R76 ;  /* 0x000000ffff0a5224 */ /* 0x001fe400078e004c */
[----:B------:R-:W-:-:S05]  /*7480*/  @P5 IMAD.MOV.U32 R11, RZ, RZ, R77 ;  /* 0x000000ffff0b5224 */ /* 0x000fca00078e004d */
[----:B------:R0:W2:Y:S01]  /*7490*/  @P5 LDG.E.U8 R75, desc[UR24][R10.64] ;  /* 0x000000180a4b5981 */ /* 0x0000a2000c1e1100 */
[----:B------:R-:W-:-:S04]  /*74a0*/  SHF.R.U64 R9, R12, 0xc, RZ ;  /* 0x0000000c0c097819 */ /* 0x000fc800000012ff */
[----:B------:R-:W-:Y:S02]  /*74b0*/  LOP3.LUT P6, RZ, R9, 0x1, RZ, 0xc0, !PT ;  /* 0x0000000109ff7812 */ /* 0x000fe400078cc0ff */
[----:B------:R-:W-:-:S04]  /*74c0*/  IADD3 R9, P4, PT, R5, UR5, RZ ;  /* 0x0000000505097c10 */ /* 0x000fc8000ff9e0ff */
[----:B0-----:R-:W-:Y:S01]  /*74d0*/  IADD3.X R10, PT, PT, R6, UR14, RZ, P4, !PT ;  /* 0x0000000e060a7c10 */ /* 0x001fe2000a7fe4ff */
[----:B------:R-:W-:-:S05]  /*74e0*/  IMAD.MOV.U32 R11, RZ, RZ, R9 ;  /* 0x000000ffff0b7224 */ /* 0x000fca00078e0009 */
[-C--:B------:R-:W-:Y:S02]  /*74f0*/  @P5 LOP3.LUT R11, R11, R10.reuse, RZ, 0x3c, !PT ;  /* 0x0000000a0b0b5212 */ /* 0x080fe400078e3cff */
[----:B------:R-:W-:Y:S02]  /*7500*/  PRMT R70, RZ, 0x7610, R70 ;  /* 0x00007610ff467816 */ /* 0x000fe40000000046 */
[----:B------:R-:W-:Y:S01]  /*7510*/  PRMT R74, RZ, 0x7610, R74 ;  /* 0x00007610ff4a7816 */ /* 0x000fe2000000004a */
[----:B----4-:R0:W-:Y:S04]  /*7520*/  STL [R1+0x74], R78 ;  /* 0x0000744e01007387 */ /* 0x0101e80000100800 */
[----:B0-----:R-:W4:Y:S04]  /*7530*/  LDL.LU R78, [R1+0xd24] ;  /* 0x000d2400014e7983 */ /* 0x001f280000300800 */
[----:B------:R0:W-:Y:S04]  /*7540*/  STL [R1+0x9ac], R77 ;  /* 0x0009ac4d01007387 */ /* 0x0001e80000100800 */
[----:B0-----:R-:W3:Y:S04]  /*7550*/  LDL.LU R77, [R1+0xd20] ;  /* 0x000d2000014d7983 */ /* 0x001ee80000300800 */
[----:B------:R-:W3:Y:S04]  /*7560*/  LDL.LU R76, [R1+0xd1c] ;  /* 0x000d1c00014c7983 */ /* 0x000ee80000300800 */
[----:B------:R-:W-:Y:S04]  /*7570*/  STL [R1+0x9b8], R9 ;  /* 0x0009b80901007387 */ /* 0x000fe80000100800 */
[----:B--2---:R-:W-:Y:S04]  /*7580*/  STL [R1+0x70], R75 ;  /* 0x0000704b01007387 */ /* 0x004fe80000100800 */
[----:B------:R0:W-:Y:S02]  /*7590*/  STL [R1+0x9b4], R10 ;  /* 0x0009b40a01007387 */ /* 0x0001e40000100800 */
[----:B0-----:R-:W-:-:S04]  /*75a0*/  @P5 LOP3.LUT R10, R11, R10, RZ, 0x3c, !PT ;  /* 0x0000000a0b0a5212 */ /* 0x001fc800078e3cff */
[----:B------:R-:W-:Y:S02]  /*75b0*/  @P5 LOP3.LUT R11, R11, R10, RZ, 0x3c, !PT ;  /* 0x0000000a0b0b5212 */ /* 0x000fe400078e3cff */
[----:B------:R-:W-:-:S03]  /*75c0*/  IADD3 R75, P4, PT, R7, UR5, RZ ;  /* 0x00000005074b7c10 */ /* 0x000fc6000ff9e0ff */
[----:B------:R0:W2:Y:S01]  /*75d0*/  @P5 LDG.E.U8 R70, desc[UR24][R10.64] ;  /* 0x000000180a465981 */ /* 0x0000a2000c1e1100 */
[----:B------:R-:W-:-:S05]  /*75e0*/  IADD3.X R9, PT, PT, R8, UR14, RZ, P4, !PT ;  /* 0x0000000e08097c10 */ /* 0x000fca000a7fe4ff */
[----:B0-----:R-:W-:Y:S02]  /*75f0*/  IMAD.MOV.U32 R11, RZ, RZ, R9 ;  /* 0x000000ffff0b7224 */ /* 0x001fe400078e0009 */
[----:B------:R-:W-:-:S05]  /*7600*/  @P5 IMAD.MOV.U32 R10, RZ, RZ, R75 ;  /* 0x000000ffff0a5224 */ /* 0x000fca00078e004b */
[----:B------:R0:W3:Y:S01]  /*7610*/  @P5 LDG.E.U8 R74, desc[UR24][R10.64] ;  /* 0x000000180a4a5981 */ /* 0x0000e2000c1e1100 */
[----:B------:R-:W-:-:S03]  /*7620*/  UIMAD UR6, UR12, 0x33, URZ ;  /* 0x000000330c0678a4 */ /* 0x000fc6000f8e02ff */
[----:B------:R-:W-:Y:S01]  /*7630*/  STL [R1+0x9c0], R75 ;  /* 0x0009c04b01007387 */ /* 0x000fe20000100800 */
[----:B------:R-:W-:-:S03]  /*7640*/  USHF.R.S32.HI UR15, URZ, 0x1f, UR6 ;  /* 0x0000001fff0f7899 */ /* 0x000fc60008011406 */
[----:B------:R-:W-:Y:S01]  /*7650*/  STL [R1+0x9bc], R9 ;  /* 0x0009bc0901007387 */ /* 0x000fe20000100800 */
[----:B------:R-:W-:Y:S02]  /*7660*/  PRMT R71, RZ, 0x7610, R71 ;  /* 0x00007610ff477816 */ /* 0x000fe40000000047 */
[----:B------:R-:W-:Y:S01]  /*7670*/  PRMT R73, RZ, 0x7610, R73 ;  /* 0x00007610ff497816 */ /* 0x000fe20000000049 */
[----:B--2---:R1:W-:Y:S02]  /*7680*/  STL [R1+0x6c], R70 ;  /* 0x00006c4601007387 */ /* 0x0043e40000100800 */
[----:B-1----:R-:W-:-:S04]  /*7690*/  IADD3 R70, P4, PT, R0, UR6, RZ ;  /* 0x0000000600467c10 */ /* 0x002fc8000ff9e0ff */
[----:B0-----:R-:W-:Y:S01]  /*76a0*/  IADD3.X R10, PT, PT, R2, UR15, RZ, P4, !PT ;  /* 0x0000000f020a7c10 */ /* 0x001fe2000a7fe4ff */
[----:B------:R-:W-:Y:S01]  /*76b0*/  IMAD.MOV.U32 R11, RZ, RZ, R70 ;  /* 0x000000ffff0b7224 */ /* 0x000fe200078e0046 */
[----:B------:R-:W-:Y:S04]  /*76c0*/  STL [R1+0xa68], R70 ;  /* 0x000a684601007387 */ /* 0x000fe80000100800 */
[----:B------:R-:W-:Y:S01]  /*76d0*/  @P6 LOP3.LUT R11, R11, R10, RZ, 0x3c, !PT ;  /* 0x0000000a0b0b6212 */ /* 0x000fe200078e3cff */
[----:B---3--:R0:W-:Y:S04]  /*76e0*/  STL [R1+0x68], R74 ;  /* 0x0000684a01007387 */ /* 0x0081e80000100800 */
[----:B------:R1:W-:Y:S01]  /*76f0*/  STL [R1+0xa64], R10 ;  /* 0x000a640a01007387 */ /* 0x0003e20000100800 */
[----:B0-----:R-:W-:-:S02]  /*7700*/  IADD3 R74, P5, PT, R3, UR6, RZ ;  /* 0x00000006034a7c10 */ /* 0x001fc4000ffbe0ff */
[C---:B-1----:R-:W-:Y:S02]  /*7710*/  @P6 LOP3.LUT R10, R11.reuse, R10, RZ, 0x3c, !PT ;  /* 0x0000000a0b0a6212 */ /* 0x042fe400078e3cff */
[----:B------:R-:W-:Y:S02]  /*7720*/  IADD3.X R75, PT, PT, R4, UR15, RZ, P5, !PT ;  /* 0x0000000f044b7c10 */ /* 0x000fe4000affe4ff */
[----:B------:R-:W-:-:S05]  /*7730*/  @P6 LOP3.LUT R11, R11, R10, RZ, 0x3c, !PT ;  /* 0x0000000a0b0b6212 */ /* 0x000fca00078e3cff */
[----:B------:R0:W2:Y:S02]  /*7740*/  @P6 LDG.E.U8 R71, desc[UR24][R10.64] ;  /* 0x000000180a476981 */ /* 0x0000a4000c1e1100 */
[----:B0-----:R-:W-:Y:S02]  /*7750*/  @P6 IMAD.MOV.U32 R10, RZ, RZ, R74 ;  /* 0x000000ffff0a6224 */ /* 0x001fe400078e004a */
[----:B------:R-:W-:-:S05]  /*7760*/  @P6 IMAD.MOV.U32 R11, RZ, RZ, R75 ;  /* 0x000000ffff0b6224 */ /* 0x000fca00078e004b */
[----:B------:R0:W3:Y:S01]  /*7770*/  @P6 LDG.E.U8 R73, desc[UR24][R10.64] ;  /* 0x000000180a496981 */ /* 0x0000e2000c1e1100 */
[----:B------:R-:W-:-:S03]  /*7780*/  IADD3 R70, P5, PT, R5, UR6, RZ ;  /* 0x0000000605467c10 */ /* 0x000fc6000ffbe0ff */
[----:B------:R-:W-:Y:S01]  /*7790*/  STL [R1+0xa70], R74 ;  /* 0x000a704a01007387 */ /* 0x000fe20000100800 */
[----:B------:R-:W-:-:S03]  /*77a0*/  SHF.R.U64 R9, R12, 0x4, RZ ;  /* 0x000000040c097819 */ /* 0x000fc600000012ff */
[----:B------:R1:W-:Y:S04]  /*77b0*/  STL [R1+0xa6c], R75 ;  /* 0x000a6c4b01007387 */ /* 0x0003e80000100800 */
[----:B------:R-:W-:Y:S01]  /*77c0*/  STL [R1+0xa78], R70 ;  /* 0x000a784601007387 */ /* 0x000fe20000100800 */
[----:B------:R-:W-:Y:S01]  /*77d0*/  LOP3.LUT P4, RZ, R9, 0x1, RZ, 0xc0, !PT ;  /* 0x0000000109ff7812 */ /* 0x000fe2000788c0ff */
[----:B0-----:R-:W-:Y:S01]  /*77e0*/  @P6 IMAD.MOV.U32 R10, RZ, RZ, R70 ;  /* 0x000000ffff0a6224 */ /* 0x001fe200078e0046 */
[----:B------:R-:W-:Y:S02]  /*77f0*/  PRMT R9, RZ, 0x7610, R9 ;  /* 0x00007610ff097816 */ /* 0x000fe40000000009 */
[----:B------:R-:W-:Y:S01]  /*7800*/  PRMT R46, RZ, 0x7610, R46 ;  /* 0x00007610ff2e7816 */ /* 0x000fe2000000002e */
[----:B--2---:R0:W-:Y:S04]  /*7810*/  STL [R1+0x64], R71 ;  /* 0x0000644701007387 */ /* 0x0041e80000100800 */
[----:B-1----:R-:W2:Y:S04]  /*7820*/  LDL.LU R75, [R1+0xd18] ;  /* 0x000d1800014b7983 */ /* 0x002ea80000300800 */
[----:B------:R-:W2:Y:S01]  /*7830*/  LDL.LU R74, [R1+0xd14] ;  /* 0x000d1400014a7983 */ /* 0x000ea20000300800 */
[----:B0-----:R-:W-:-:S05]  /*7840*/  IADD3.X R71, PT, PT, R6, UR15, RZ, P5, !PT ;  /* 0x0000000f06477c10 */ /* 0x001fca000affe4ff */
[----:B------:R-:W-:Y:S01]  /*7850*/  IMAD.MOV.U32 R11, RZ, RZ, R71 ;  /* 0x000000ffff0b7224 */ /* 0x000fe200078e0047 */
[----:B---3--:R0:W-:Y:S04]  /*7860*/  STL [R1+0x60], R73 ;  /* 0x0000604901007387 */ /* 0x0081e80000100800 */
[----:B------:R1:W3:Y:S04]  /*7870*/  @P6 LDG.E.U8 R9, desc[UR24][R10.64] ;  /* 0x000000180a096981 */ /* 0x0002e8000c1e1100 */
[----:B0-----:R-:W2:Y:S04]  /*7880*/  LDL.LU R73, [R1+0xd10] ;  /* 0x000d100001497983 */ /* 0x001ea80000300800 */
[----:B------:R0:W-:Y:S02]  /*7890*/  STL [R1+0xa74], R71 ;  /* 0x000a744701007387 */ /* 0x0001e40000100800 */
[----:B0-----:R-:W-:-:S04]  /*78a0*/  IADD3 R71, P5, PT, R7, UR6, RZ ;  /* 0x0000000607477c10 */ /* 0x001fc8000ffbe0ff */
[----:B-1----:R-:W-:Y:S01]  /*78b0*/  IADD3.X R11, PT, PT, R8, UR15, RZ, P5, !PT ;  /* 0x0000000f080b7c10 */ /* 0x002fe2000affe4ff */
[----:B------:R-:W-:-:S05]  /*78c0*/  @P6 IMAD.MOV.U32 R10, RZ, RZ, R71 ;  /* 0x000000ffff0a6224 */ /* 0x000fca00078e0047 */
[----:B------:R0:W2:Y:S01]  /*78d0*/  @P6 LDG.E.U8 R46, desc[UR24][R10.64] ;  /* 0x000000180a2e6981 */ /* 0x0000a2000c1e1100 */
[----:B------:R-:W-:-:S04]  /*78e0*/  UIMAD UR5, UR12, 0x3b, URZ ;  /* 0x0000003b0c0578a4 */ /* 0x000fc8000f8e02ff */
[----:B------:R-:W-:Y:S02]  /*78f0*/  USHF.R.S32.HI UR6, URZ, 0x1f, UR5 ;  /* 0x0000001fff067899 */ /* 0x000fe40008011405 */
[----:B------:R-:W-:Y:S01]  /*7900*/  IADD3 R70, P5, PT, R0, UR5, RZ ;  /* 0x0000000500467c10 */ /* 0x000fe2000ffbe0ff */
[----:B------:R-:W-:Y:S03]  /*7910*/  STL [R1+0xa80], R71 ;  /* 0x000a804701007387 */ /* 0x000fe60000100800 */
[----:B0-----:R-:W-:Y:S02]  /*7920*/  IADD3.X R10, PT, PT, R2, UR6, RZ, P5, !PT ;  /* 0x00000006020a7c10 */ /* 0x001fe4000affe4ff */
[----:B------:R-:W-:Y:S02]  /*7930*/  PRMT R72, RZ, 0x7610, R72 ;  /* 0x00007610ff487816 */ /* 0x000fe40000000048 */
[----:B------:R-:W-:Y:S01]  /*7940*/  PRMT R68, RZ, 0x7610, R68 ;  /* 0x00007610ff447816 */ /* 0x000fe20000000044 */
[----:B---3--:R-:W-:Y:S04]  /*7950*/  STL [R1+0x5c], R9 ;  /* 0x00005c0901007387 */ /* 0x008fe80000100800 */
[----:B------:R0:W-:Y:S04]  /*7960*/  STL [R1+0xa7c], R11 ;  /* 0x000a7c0b01007387 */ /* 0x0001e80000100800 */
[----:B------:R1:W-:Y:S01]  /*7970*/  STL [R1+0xb28], R70 ;  /* 0x000b284601007387 */ /* 0x0003e20000100800 */
[----:B0-----:R-:W-:Y:S01]  /*7980*/  IMAD.MOV.U32 R11, RZ, RZ, R70 ;  /* 0x000000ffff0b7224 */ /* 0x001fe200078e0046 */
[----:B-1----:R-:W-:-:S04]  /*7990*/  IADD3 R70, P6, PT, R3, UR5, RZ ;  /* 0x0000000503467c10 */ /* 0x002fc8000ffde0ff */
[-C--:B------:R-:W-:Y:S01]  /*79a0*/  @P4 LOP3.LUT R11, R11, R10.reuse, RZ, 0x3c, !PT ;  /* 0x0000000a0b0b4212 */ /* 0x080fe200078e3cff */
[----:B------:R-:W-:Y:S01]  /*79b0*/  VIADD R9, R66, 0xfffffff3 ;  /* 0xfffffff342097836 */ /* 0x000fe20000000000 */
[----:B------:R-:W-:Y:S01]  /*79c0*/  IADD3.X R71, PT, PT, R4, UR6, RZ, P6, !PT ;  /* 0x0000000604477c10 */ /* 0x000fe2000b7fe4ff */
[----:B--2---:R-:W-:Y:S04]  /*79d0*/  STL [R1+0xc9c], R46 ;  /* 0x000c9c2e01007387 */ /* 0x004fe80000100800 */
[----:B------:R-:W-:Y:S04]  /*79e0*/  STL [R1+0xb34], R70 ;  /* 0x000b344601007387 */ /* 0x000fe80000100800 */
[----:B------:R0:W-:Y:S01]  /*79f0*/  STL [R1+0xb24], R10 ;  /* 0x000b240a01007387 */ /* 0x0001e20000100800 */
[----:B------:R-:W-:Y:S01]  /*7a00*/  ISETP.GE.U32.AND P5, PT, R9, 0x7fffffb4, PT ;  /* 0x7fffffb40900780c */ /* 0x000fe20003fa6070 */
[----:B------:R-:W-:Y:S01]  /*7a10*/  IMAD.MOV.U32 R9, RZ, RZ, R70 ;  /* 0x000000ffff097224 */ /* 0x000fe200078e0046 */
[----:B0-----:R-:W-:-:S04]  /*7a20*/  @P4 LOP3.LUT R10, R11, R10, RZ, 0x3c, !PT ;  /* 0x0000000a0b0a4212 */ /* 0x001fc800078e3cff */
[----:B------:R-:W-:-:S05]  /*7a30*/  @P4 LOP3.LUT R11, R11, R10, RZ, 0x3c, !PT ;  /* 0x0000000a0b0b4212 */ /* 0x000fca00078e3cff */
[----:B------:R0:W2:Y:S02]  /*7a40*/  @P4 LDG.E.U8 R72, desc[UR24][R10.64] ;  /* 0x000000180a484981 */ /* 0x0000a4000c1e1100 */
[----:B0-----:R-:W-:Y:S02]  /*7a50*/  IMAD.MOV.U32 R11, RZ, RZ, R71 ;  /* 0x000000ffff0b7224 */ /* 0x001fe400078e0047 */
[----:B------:R-:W-:-:S05]  /*7a60*/  @P4 IMAD.MOV.U32 R10, RZ, RZ, R9 ;  /* 0x000000ffff0a4224 */ /* 0x000fca00078e0009 */
[----:B------:R0:W3:Y:S01]  /*7a70*/  @P4 LDG.E.U8 R68, desc[UR24][R10.64] ;  /* 0x000000180a444981 */ /* 0x0000e2000c1e1100 */
[----:B------:R-:W-:-:S03]  /*7a80*/  IADD3 R70, P6, PT, R5, UR5, RZ ;  /* 0x0000000505467c10 */ /* 0x000fc6000ffde0ff */
[----:B------:R-:W-:Y:S01]  /*7a90*/  STL [R1+0xb2c], R71 ;  /* 0x000b2c4701007387 */ /* 0x000fe20000100800 */
[----:B0-----:R-:W-:Y:S02]  /*7aa0*/  IADD3.X R11, PT, PT, R6, UR6, RZ, P6, !PT ;  /* 0x00000006060b7c10 */ /* 0x001fe4000b7fe4ff */
[----:B------:R-:W-:Y:S01]  /*7ab0*/  IADD3 R9, P6, PT, R7, UR5, RZ ;  /* 0x0000000507097c10 */ /* 0x000fe2000ffde0ff */
[----:B------:R-:W-:Y:S01]  /*7ac0*/  @P4 IMAD.MOV.U32 R10, RZ, RZ, R70 ;  /* 0x000000ffff0a4224 */ /* 0x000fe200078e0046 */
[----:B------:R-:W-:-:S06]  /*7ad0*/  PRMT R69, RZ, 0x7610, R69 ;  /* 0x00007610ff457816 */ /* 0x000fcc0000000045 */
[----:B------:R0:W4:Y:S01]  /*7ae0*/  @P4 LDG.E.U8 R69, desc[UR24][R10.64] ;  /* 0x000000180a454981 */ /* 0x000122000c1e1100 */
[----:B------:R-:W-:-:S03]  /*7af0*/  PRMT R65, RZ, 0x7610, R65 ;  /* 0x00007610ff417816 */ /* 0x000fc60000000041 */
[----:B--2---:R1:W-:Y:S04]  /*7b00*/  STL [R1+0x54], R72 ;  /* 0x0000544801007387 */ /* 0x0043e80000100800 */
[----:B-1----:R-:W2:Y:S04]  /*7b10*/  LDL.LU R72, [R1+0xd0c] ;  /* 0x000d0c0001487983 */ /* 0x002ea80000300800 */
[----:B------:R-:W2:Y:S04]  /*7b20*/  LDL.LU R71, [R1+0xd08] ;  /* 0x000d080001477983 */ /* 0x000ea80000300800 */
[----:B------:R-:W-:Y:S04]  /*7b30*/  STL [R1+0xb3c], R70 ;  /* 0x000b3c4601007387 */ /* 0x000fe80000100800 */
[----:B------:R0:W-:Y:S04]  /*7b40*/  STL [R1+0xb38], R11 ;  /* 0x000b380b01007387 */ /* 0x0001e80000100800 */
[----:B------:R-:W-:Y:S04]  /*7b50*/  STL [R1+0xb44], R9 ;  /* 0x000b440901007387 */ /* 0x000fe80000100800 */
[----:B---3--:R1:W-:Y:S01]  /*7b60*/  STL [R1+0x50], R68 ;  /* 0x0000504401007387 */ /* 0x0083e20000100800 */
[----:B0-----:R-:W-:Y:S01]  /*7b70*/  IMAD.MOV.U32 R11, RZ, RZ, R9 ;  /* 0x000000ffff0b7224 */ /* 0x001fe200078e0009 */
[----:B------:R-:W-:-:S02]  /*7b80*/  USHF.L.U32 UR5, UR12, 0x2, URZ ;  /* 0x000000020c057899 */ /* 0x000fc400080006ff */
[----:B------:R-:W3:Y:S01]  /*7b90*/  LDL.LU R70, [R1+0xd04] ;  /* 0x000d040001467983 */ /* 0x000ee20000300800 */
[----:B-1----:R-:W-:-:S05]  /*7ba0*/  IADD3.X R68, PT, PT, R8, UR6, RZ, P6, !PT ;  /* 0x0000000608447c10 */ /* 0x002fca000b7fe4ff */
[----:B------:R-:W-:-:S05]  /*7bb0*/  IMAD.MOV.U32 R10, RZ, RZ, R68 ;  /* 0x000000ffff0a7224 */ /* 0x000fca00078e0044 */
[----:B------:R-:W-:-:S04]  /*7bc0*/  @P4 LOP3.LUT R11, R11, R10, RZ, 0x3c, !PT ;  /* 0x0000000a0b0b4212 */ /* 0x000fc800078e3cff */
[----:B------:R-:W-:-:S04]  /*7bd0*/  @P4 LOP3.LUT R10, R11, R10, RZ, 0x3c, !PT ;  /* 0x0000000a0b0a4212 */ /* 0x000fc800078e3cff */
[----:B------:R-:W-:-:S05]  /*7be0*/  @P4 LOP3.LUT R11, R11, R10, RZ, 0x3c, !PT ;  /* 0x0000000a0b0b4212 */ /* 0x000fca00078e3cff */
[----:B------:R0:W2:Y:S01]  /*7bf0*/  @P4 LDG.E.U8 R65, desc[UR24][R10.64] ;  /* 0x000000180a414981 */ /* 0x0000a2000c1e1100 */
[----:B------:R-:W-:Y:S02]  /*7c00*/  USHF.R.S32.HI UR14, URZ, 0x1f, UR5 ;  /* 0x0000001fff0e7899 */ /* 0x000fe40008011405 */
[----:B------:R-:W-:Y:S01]  /*7c10*/  IADD3 R9, P6, PT, R0, UR5, RZ ;  /* 0x0000000500097c10 */ /* 0x000fe2000ffde0ff */
[----:B----4-:R1:W-:Y:S04]  /*7c20*/  STL [R1+0x4c], R69 ;  /* 0x00004c4501007387 */ /* 0x0103e80000100800 */
[----:B0-----:R-:W-:Y:S01]  /*7c30*/  IMAD.MOV.U32 R11, RZ, RZ, R9 ;  /* 0x000000ffff0b7224 */ /* 0x001fe200078e0009 */
[----:B-1----:R-:W4:Y:S01]  /*7c40*/  LDL.LU R69, [R1+0xd00] ;  /* 0x000d000001457983 */ /* 0x002f220000300800 */
[----:B------:R-:W-:-:S03]  /*7c50*/  IADD3.X R10, PT, PT, R2, UR14, RZ, P6, !PT ;  /* 0x0000000e020a7c10 */ /* 0x000fc6000b7fe4ff */
[----:B------:R0:W-:Y:S01]  /*7c60*/  STL [R1+0xb40], R68 ;  /* 0x000b404401007387 */ /* 0x0001e20000100800 */
[----:B------:R-:W-:-:S03]  /*7c70*/  @!P2 LOP3.LUT R11, R11, R10, RZ, 0x3c, !PT ;  /* 0x0000000a0b0ba212 */ /* 0x000fc600078e3cff */
[----:B0-----:R-:W3:Y:S04]  /*7c80*/  LDL.LU R68, [R1+0xcfc] ;  /* 0x000cfc0001447983 */ /* 0x001ee80000300800 */
[----:B------:R0:W-:Y:S01]  /*7c90*/  STL [R1+0x330], R9 ;  /* 0x0003300901007387 */ /* 0x0001e20000100800 */
[----:B------:R-:W-:Y:S02]  /*7ca0*/  PRMT R67, RZ, 0x7610, R67 ;  /* 0x00007610ff437816 */ /* 0x000fe40000000043 */
[----:B------:R-:W-:Y:S01]  /*7cb0*/  PRMT R64, RZ, 0x7610, R64 ;  /* 0x00007610ff407816 */ /* 0x000fe20000000040 */
[----:B0-----:R-:W-:Y:S01]  /*7cc0*/  VIADD R9, R66, 0xfffffffa ;  /* 0xfffffffa42097836 */ /* 0x001fe20000000000 */
[----:B--2---:R0:W-:Y:S02]  /*7cd0*/  STL [R1+0x48], R65 ;  /* 0x0000484101007387 */ /* 0x0041e40000100800 */
[----:B0-----:R-:W-:-:S05]  /*7ce0*/  IADD3 R65, P4, PT, R3, UR5, RZ ;  /* 0x0000000503417c10 */ /* 0x001fca000ff9e0ff */
[----:B------:R-:W-:Y:S04]  /*7cf0*/  STL [R1+0x338], R65 ;  /* 0x0003384101007387 */ /* 0x000fe80000100800 */
[----:B------:R0:W-:Y:S01]  /*7d00*/  STL [R1+0x32c], R10 ;  /* 0x00032c0a01007387 */ /* 0x0001e20000100800 */
[----:B------:R-:W-:Y:S02]  /*7d10*/  IADD3.X R66, PT, PT, R4, UR14, RZ, P4, !PT ;  /* 0x0000000e04427c10 */ /* 0x000fe4000a7fe4ff */
[----:B0-----:R-:W-:-:S04]  /*7d20*/  @!P2 LOP3.LUT R10, R11, R10, RZ, 0x3c, !PT ;  /* 0x0000000a0b0aa212 */ /* 0x001fc800078e3cff */
[----:B------:R-:W-:-:S05]  /*7d30*/  @!P2 LOP3.LUT R11, R11, R10, RZ, 0x3c, !PT ;  /* 0x0000000a0b0ba212 */ /* 0x000fca00078e3cff */
[----:B------:R0:W2:Y:S02]  /*7d40*/  @!P2 LDG.E.U8 R67, desc[UR24][R10.64] ;  /* 0x000000180a43a981 */ /* 0x0000a4000c1e1100 */
[----:B0-----:R-:W-:Y:S02]  /*7d50*/  @!P2 IMAD.MOV.U32 R10, RZ, RZ, R65 ;  /* 0x000000ffff0aa224 */ /* 0x001fe400078e0041 */
[----:B------:R-:W-:-:S05]  /*7d60*/  @!P2 IMAD.MOV.U32 R11, RZ, RZ, R66 ;  /* 0x000000ffff0ba224 */ /* 0x000fca00078e0042 */
[----:B------:R0:W3:Y:S01]  /*7d70*/  @!P2 LDG.E.U8 R64, desc[UR24][R10.64] ;  /* 0x000000180a40a981 */ /* 0x0000e2000c1e1100 */
[----:B------:R-:W-:Y:S02]  /*7d80*/  ISETP.GE.U32.AND P6, PT, R9, 0x7fffffbb, PT ;  /* 0x7fffffbb0900780c */ /* 0x000fe40003fc6070 */
[----:B------:R-:W-:-:S05]  /*7d90*/  IADD3 R9, P4, PT, R5, UR5, RZ ;  /* 0x0000000505097c10 */ /* 0x000fca000ff9e0ff */
[----:B0-----:R-:W-:Y:S01]  /*7da0*/  IMAD.MOV.U32 R11, RZ, RZ, R9 ;  /* 0x000000ffff0b7224 */ /* 0x001fe200078e0009 */
[----:B------:R-:W-:-:S04]  /*7db0*/  IADD3.X R10, PT, PT, R6, UR14, RZ, P4, !PT ;  /* 0x0000000e060a7c10 */ /* 0x000fc8000a7fe4ff */
[-C--:B------:R-:W-:Y:S02]  /*7dc0*/  @!P2 LOP3.LUT R11, R11, R10.reuse, RZ, 0x3c, !PT ;  /* 0x0000000a0b0ba212 */ /* 0x080fe400078e3cff */
        /* <DEDUP_REMOVED lines=9> */
[----:B0-----:R-:W-:-:S04]  /*7e60*/  @!P2 LOP3.LUT R10, R11, R10, RZ, 0x3c, !PT ;  /* 0x0000000a0b0aa212 */ /* 0x001fc800078e3cff */
[----:B------:R-:W-:-:S05]  /*7e70*/  @!P2 LOP3.LUT R11, R11, R10, RZ, 0x3c, !PT ;  /* 0x0000000a0b0ba212 */ /* 0x000fca00078e3cff */
[----:B------:R0:W3:Y:S01]  /*7e80*/  @!P2 LDG.E.U8 R60, desc[UR24][R10.64] ;  /* 0x000000180a3ca981 */ /* 0x0000e2000c1e1100 */
[----:B------:R-:W-:Y:S01]  /*7e90*/  IADD3 R64, P4, PT, R7, UR5, RZ ;  /* 0x0000000507407c10 */ /* 0x000fe2000ff9e0ff */
[----:B------:R-:W-:-:S03]  /*7ea0*/  UIMAD UR6, UR12, 0xc, URZ ;  /* 0x0000000c0c0678a4 */ /* 0x000fc6000f8e02ff */
[----:B------:R-:W-:Y:S01]  /*7eb0*/  IADD3.X R9, PT, PT, R8, UR14, RZ, P4, !PT ;  /* 0x0000000e08097c10 */ /* 0x000fe2000a7fe4ff */
[----:B------:R-:W-:Y:S01]  /*7ec0*/  STL [R1+0x348], R64 ;  /* 0x0003484001007387 */ /* 0x000fe20000100800 */
[----:B------:R-:W-:Y:S01]  /*7ed0*/  PRMT R63, RZ, 0x7610, R63 ;  /* 0x00007610ff3f7816 */ /* 0x000fe2000000003f */
[----:B------:R-:W-:Y:S02]  /*7ee0*/  USHF.R.S32.HI UR15, URZ, 0x1f, UR6 ;  /* 0x0000001fff0f7899 */ /* 0x000fe40008011406 */
[----:B------:R1:W-:Y:S01]  /*7ef0*/  STL [R1+0x344], R9 ;  /* 0x0003440901007387 */ /* 0x0003e20000100800 */
[----:B0-----:R-:W-:Y:S02]  /*7f00*/  IMAD.MOV.U32 R11, RZ, RZ, R9 ;  /* 0x000000ffff0b7224 */ /* 0x001fe400078e0009 */
[----:B------:R-:W-:-:S05]  /*7f10*/  @!P2 IMAD.MOV.U32 R10, RZ, RZ, R64 ;  /* 0x000000ffff0aa224 */ /* 0x000fca00078e0040 */
[----:B------:R0:W2:Y:S01]  /*7f20*/  @!P2 LDG.E.U8 R63, desc[UR24][R10.64] ;  /* 0x000000180a3fa981 */ /* 0x0000a2000c1e1100 */
[----:B------:R-:W-:Y:S02]  /*7f30*/  PRMT R56, RZ, 0x7610, R56 ;  /* 0x00007610ff387816 */ /* 0x000fe40000000038 */
[----:B-1----:R-:W-:-:S04]  /*7f40*/  SHF.R.U32.HI R9, RZ, 0xb, R16 ;  /* 0x0000000bff097819 */ /* 0x002fc80000011610 */
[----:B------:R-:W-:Y:S02]  /*7f50*/  LOP3.LUT P2, RZ, R9, 0x1, RZ, 0xc0, !PT ;  /* 0x0000000109ff7812 */ /* 0x000fe4000784c0ff */
[----:B------:R-:W-:Y:S01]  /*7f60*/  PRMT R9, RZ, 0x7610, R9 ;  /* 0x00007610ff097816 */ /* 0x000fe20000000009 */
[----:B---3--:R1:W-:Y:S02]  /*7f70*/  STL [R1+0x3c], R60 ;  /* 0x00003c3c01007387 */ /* 0x0083e40000100800 */
[----:B-1----:R-:W-:-:S04]  /*7f80*/  IADD3 R60, P4, PT, R0, UR6, RZ ;  /* 0x00000006003c7c10 */ /* 0x002fc8000ff9e0ff */
[----:B0-----:R-:W-:Y:S01]  /*7f90*/  IADD3.X R10, PT, PT, R2, UR15, RZ, P4, !PT ;  /* 0x0000000f020a7c10 */ /* 0x001fe2000a7fe4ff */
[----:B------:R-:W-:Y:S01]  /*7fa0*/  IMAD.MOV.U32 R11, RZ, RZ, R60 ;  /* 0x000000ffff0b7224 */ /* 0x000fe200078e003c */
[----:B------:R0:W-:Y:S04]  /*7fb0*/  STL [R1+0x6ac], R60 ;  /* 0x0006ac3c01007387 */ /* 0x0001e80000100800 */
[-C--:B------:R-:W-:Y:S01]  /*7fc0*/  @!P5 LOP3.LUT R11, R11, R10.reuse, RZ, 0x3c, !PT ;  /* 0x0000000a0b0bd212 */ /* 0x080fe200078e3cff */
[----:B------:R1:W-:Y:S01]  /*7fd0*/  STL [R1+0x6a8], R10 ;  /* 0x0006a80a01007387 */ /* 0x0003e20000100800 */
[----:B0-----:R-:W-:Y:S02]  /*7fe0*/  IADD3 R60, P4, PT, R3, UR6, RZ ;  /* 0x00000006033c7c10 */ /* 0x001fe4000ff9e0ff */
[----:B-1----:R-:W-:-:S02]  /*7ff0*/  @!P5 LOP3.LUT R10, R11, R10, RZ, 0x3c, !PT ;  /* 0x0000000a0b0ad212 */ /* 0x002fc400078e3cff */
[----:B------:R-:W-:Y:S02]  /*8000*/  IADD3.X R64, PT, PT, R4, UR15, RZ, P4, !PT ;  /* 0x0000000f04407c10 */ /* 0x000fe4000a7fe4ff */
[----:B------:R-:W-:-:S05]  /*8010*/  @!P5 LOP3.LUT R11, R11, R10, RZ, 0x3c, !PT ;  /* 0x0000000a0b0bd212 */ /* 0x000fca00078e3cff */
[----:B------:R0:W3:Y:S02]  /*8020*/  @!P5 LDG.E.U8 R56, desc[UR24][R10.64] ;  /* 0x000000180a38d981 */ /* 0x0000e4000c1e1100 */
[----:B0-----:R-:W-:Y:S02]  /*8030*/  @!P5 IMAD.MOV.U32 R10, RZ, RZ, R60 ;  /* 0x000000ffff0ad224 */ /* 0x001fe400078e003c */
[----:B------:R-:W-:-:S05]  /*8040*/  @!P5 IMAD.MOV.U32 R11, RZ, RZ, R64 ;  /* 0x000000ffff0bd224 */ /* 0x000fca00078e0040 */
[----:B------:R0:W4:Y:S04]  /*8050*/  @!P5 LDG.E.U8 R9, desc[UR24][R10.64] ;  /* 0x000000180a09d981 */ /* 0x000128000c1e1100 */
[----:B------:R-:W-:Y:S04]  /*8060*/  STL [R1+0x6b4], R60 ;  /* 0x0006b43c01007387 */ /* 0x000fe80000100800 */
[----:B--2---:R1:W-:Y:S04]  /*8070*/  STL [R1+0x38], R63 ;  /* 0x0000383f01007387 */ /* 0x0043e80000100800 */
[----:B------:R2:W-:Y:S01]  /*8080*/  STL [R1+0x6b0], R64 ;  /* 0x0006b04001007387 */ /* 0x0005e20000100800 */
[----:B-1----:R-:W-:-:S05]  /*8090*/  IADD3 R63, P4, PT, R5, UR6, RZ ;  /* 0x00000006053f7c10 */ /* 0x002fca000ff9e0ff */
[----:B------:R-:W-:Y:S01]  /*80a0*/  STL [R1+0x6bc], R63 ;  /* 0x0006bc3f01007387 */ /* 0x000fe20000100800 */
[----:B------:R-:W-:Y:S01]  /*80b0*/  PRMT R59, RZ, 0x7610, R59 ;  /* 0x00007610ff3b7816 */ /* 0x000fe2000000003b */
[----:B0-----:R-:W-:Y:S01]  /*80c0*/  @!P5 IMAD.MOV.U32 R10, RZ, RZ, R63 ;  /* 0x000000ffff0ad224 */ /* 0x001fe200078e003f */
[----:B------:R-:W-:Y:S01]  /*80d0*/  PRMT R61, RZ, 0x7610, R61 ;  /* 0x00007610ff3d7816 */ /* 0x000fe2000000003d */
[----:B---3--:R0:W-:Y:S04]  /*80e0*/  STL [R1+0x34], R56 ;  /* 0x0000343801007387 */ /* 0x0081e80000100800 */
[----:B--2---:R-:W2:Y:S04]  /*80f0*/  LDL.LU R64, [R1+0xcec] ;  /* 0x000cec0001407983 */ /* 0x004ea80000300800 */
[----:B------:R-:W3:Y:S01]  /*8100*/  LDL.LU R60, [R1+0xce8] ;  /* 0x000ce800013c7983 */ /* 0x000ee20000300800 */
[----:B0-----:R-:W-:-:S05]  /*8110*/  IADD3.X R56, PT, PT, R6, UR15, RZ, P4, !PT ;  /* 0x0000000f06387c10 */ /* 0x001fca000a7fe4ff */
[----:B------:R-:W-:Y:S01]  /*8120*/  @!P5 IMAD.MOV.U32 R11, RZ, RZ, R56 ;  /* 0x000000ffff0bd224 */ /* 0x000fe200078e0038 */
[----:B----4-:R0:W-:Y:S04]  /*8130*/  STL [R1+0x30], R9 ;  /* 0x0000300901007387 */ /* 0x0101e80000100800 */
[----:B------:R1:W4:Y:S01]  /*8140*/  @!P5 LDG.E.U8 R59, desc[UR24][R10.64] ;  /* 0x000000180a3bd981 */ /* 0x000322000c1e1100 */
[----:B0-----:R-:W-:-:S03]  /*8150*/  IADD3 R9, P4, PT, R7, UR6, RZ ;  /* 0x0000000607097c10 */ /* 0x001fc6000ff9e0ff */
[----:B------:R0:W-:Y:S01]  /*8160*/  STL [R1+0x6b8], R56 ;  /* 0x0006b83801007387 */ /* 0x0001e20000100800 */
[----:B-1----:R-:W-:Y:S01]  /*8170*/  IADD3.X R10, PT, PT, R8, UR15, RZ, P4, !PT ;  /* 0x0000000f080a7c10 */ /* 0x002fe2000a7fe4ff */
[----:B------:R-:W-:-:S05]  /*8180*/  IMAD.MOV.U32 R11, RZ, RZ, R9 ;  /* 0x000000ffff0b7224 */ /* 0x000fca00078e0009 */
[-C--:B------:R-:W-:Y:S01]  /*8190*/  @!P5 LOP3.LUT R11, R11, R10.reuse, RZ, 0x3c, !PT ;  /* 0x0000000a0b0bd212 */ /* 0x080fe200078e3cff */
[----:B0-----:R-:W2:Y:S04]  /*81a0*/  LDL.LU R56, [R1+0xce4] ;  /* 0x000ce40001387983 */ /* 0x001ea80000300800 */
[----:B------:R-:W2:Y:S04]  /*81b0*/  LDL.LU R63, [R1+0xce0] ;  /* 0x000ce000013f7983 */ /* 0x000ea80000300800 */
[----:B------:R-:W-:Y:S04]  /*81c0*/  STL [R1+0x6c4], R9 ;  /* 0x0006c40901007387 */ /* 0x000fe80000100800 */
[----:B------:R0:W-:Y:S02]  /*81d0*/  STL [R1+0x6c0], R10 ;  /* 0x0006c00a01007387 */ /* 0x0001e40000100800 */
[----:B0-----:R-:W-:-:S04]  /*81e0*/  @!P5 LOP3.LUT R10, R11, R10, RZ, 0x3c, !PT ;  /* 0x0000000a0b0ad212 */ /* 0x001fc800078e3cff */
[----:B------:R-:W-:-:S05]  /*81f0*/  @!P5 LOP3.LUT R11, R11, R10, RZ, 0x3c, !PT ;  /* 0x0000000a0b0bd212 */ /* 0x000fca00078e3cff */
[----:B------:R0:W2:Y:S01]  /*8200*/  @!P5 LDG.E.U8 R61, desc[UR24][R10.64] ;  /* 0x000000180a3dd981 */ /* 0x0000a2000c1e1100 */
[----:B------:R-:W-:-:S04]  /*8210*/  UIMAD UR5, UR12, 0x14, URZ ;  /* 0x000000140c0578a4 */ /* 0x000fc8000f8e02ff */
[----:B------:R-:W-:Y:S01]  /*8220*/  USHF.R.S32.HI UR6, URZ, 0x1f, UR5 ;  /* 0x0000001fff067899 */ /* 0x000fe20008011405 */
[----:B------:R-:W-:Y:S02]  /*8230*/  SHF.R.U32.HI R9, RZ, 0x3, R16 ;  /* 0x00000003ff097819 */ /* 0x000fe40000011610 */
[----:B------:R-:W-:Y:S02]  /*8240*/  PRMT R62, RZ, 0x7610, R62 ;  /* 0x00007610ff3e7816 */ /* 0x000fe4000000003e */
[----:B------:R-:W-:Y:S01]  /*8250*/  PRMT R57, RZ, 0x7610, R57 ;  /* 0x00007610ff397816 */ /* 0x000fe20000000039 */
[----:B----4-:R1:W-:Y:S02]  /*8260*/  STL [R1+0x2c], R59 ;  /* 0x00002c3b01007387 */ /* 0x0103e40000100800 */
        /* <DEDUP_REMOVED lines=10> */
[C---:B0-----:R-:W-:Y:S01]  /*8310*/  @P2 LOP3.LUT R10, R11.reuse, R10, RZ, 0x3c, !PT ;  /* 0x0000000a0b0a2212 */ /* 0x041fe200078e3cff */
[----:B--2---:R0:W-:Y:S03]  /*8320*/  STL [R1+0x28], R61 ;  /* 0x0000283d01007387 */ /* 0x0041e60000100800 */
[----:B------:R-:W-:-:S05]  /*8330*/  @P2 LOP3.LUT R11, R11, R10, RZ, 0x3c, !PT ;  /* 0x0000000a0b0b2212 */ /* 0x000fca00078e3cff */
[----:B------:R1:W2:Y:S01]  /*8340*/  @P2 LDG.E.U8 R62, desc[UR24][R10.64] ;  /* 0x000000180a3e2981 */ /* 0x0002a2000c1e1100 */
[----:B0-----:R-:W-:-:S05]  /*8350*/  IADD3.X R61, PT, PT, R4, UR6, RZ, P5, !PT ;  /* 0x00000006043d7c10 */ /* 0x001fca000affe4ff */
[----:B-1----:R-:W-:Y:S02]  /*8360*/  IMAD.MOV.U32 R11, RZ, RZ, R61 ;  /* 0x000000ffff0b7224 */ /* 0x002fe400078e003d */
[----:B------:R-:W-:-:S05]  /*8370*/  @P2 IMAD.MOV.U32 R10, RZ, RZ, R9 ;  /* 0x000000ffff0a2224 */ /* 0x000fca00078e0009 */
[----:B------:R0:W4:Y:S01]  /*8380*/  @P2 LDG.E.U8 R57, desc[UR24][R10.64] ;  /* 0x000000180a392981 */ /* 0x000122000c1e1100 */
[----:B------:R-:W-:-:S03]  /*8390*/  IADD3 R59, P5, PT, R5, UR5, RZ ;  /* 0x00000005053b7c10 */ /* 0x000fc6000ffbe0ff */
[----:B------:R-:W-:Y:S01]  /*83a0*/  STL [R1+0x7b0], R61 ;  /* 0x0007b03d01007387 */ /* 0x000fe20000100800 */
[----:B------:R-:W-:Y:S02]  /*83b0*/  PRMT R58, RZ, 0x7610, R58 ;  /* 0x00007610ff3a7816 */ /* 0x000fe4000000003a */
        /* <DEDUP_REMOVED lines=56> */
[----:B------:R-:W-:-:S05]  /*8740*/  @P4 LOP3.LUT R11, R11, R10, RZ, 0x3c, !PT ;  /* 0x0000000a0b0b4212 */ /* 0x000fca00078e3cff */
[----:B------:R0:W2:Y:S01]  /*8750*/  @P4 LDG.E.U8 R46, desc[UR24][R10.64] ;  /* 0x000000180a2e4981 */ /* 0x0000a2000c1e1100 */
[----:B------:R-:W-:Y:S01]  /*8760*/  IADD3 R41, P2, PT, R7, UR5, RZ ;  /* 0x0000000507297c10 */ /* 0x000fe2000ff5e0ff */
[----:B------:R-:W-:-:S03]  /*8770*/  UIMAD UR6, UR12, 0x24, URZ ;  /* 0x000000240c0678a4 */ /* 0x000fc6000f8e02ff */
[----:B------:R-:W-:Y:S01]  /*8780*/  IADD3.X R9, PT, PT, R8, UR14, RZ, P2, !PT ;  /* 0x0000000e08097c10 */ /* 0x000fe200097fe4ff */
[----:B------:R-:W-:Y:S01]  /*8790*/  STL [R1+0x888], R41 ;  /* 0x0008882901007387 */ /* 0x000fe20000100800 */
[----:B------:R-:W-:-:S03]  /*87a0*/  PRMT R19, RZ, 0x7610, R19 ;  /* 0x00007610ff137816 */ /* 0x000fc60000000013 */
[----:B------:R1:W-:Y:S01]  /*87b0*/  STL [R1+0x884], R9 ;  /* 0x0008840901007387 */ /* 0x0003e20000100800 */
[----:B0-----:R-:W-:Y:S01]  /*87c0*/  IMAD.MOV.U32 R11, RZ, RZ, R9 ;  /* 0x000000ffff0b7224 */ /* 0x001fe200078e0009 */
[----:B------:R-:W-:Y:S01]  /*87d0*/  USHF.R.S32.HI UR15, URZ, 0x1f, UR6 ;  /* 0x0000001fff0f7899 */ /* 0x000fe20008011406 */
[----:B------:R-:W-:-:S05]  /*87e0*/  @P4 IMAD.MOV.U32 R10, RZ, RZ, R41 ;  /* 0x000000ffff0a4224 */ /* 0x000fca00078e0029 */
[----:B------:R0:W3:Y:S01]  /*87f0*/  @P4 LDG.E.U8 R19, desc[UR24][R10.64] ;  /* 0x000000180a134981 */ /* 0x0000e2000c1e1100 */
[----:B-1----:R-:W-:Y:S02]  /*8800*/  SHF.R.U64 R9, R12, 0x13, RZ ;  /* 0x000000130c097819 */ /* 0x002fe400000012ff */
[----:B------:R-:W-:Y:S02]  /*8810*/  IADD3 R41, P4, PT, R3, UR6, RZ ;  /* 0x0000000603297c10 */ /* 0x000fe4000ff9e0ff */
[----:B------:R-:W-:Y:S01]  /*8820*/  PRMT R47, RZ, 0x7610, R47 ;  /* 0x00007610ff2f7816 */ /* 0x000fe2000000002f */
[----:B--2---:R1:W-:Y:S02]  /*8830*/  STL [R1+0xc], R46 ;  /* 0x00000c2e01007387 */ /* 0x0043e40000100800 */
[----:B-1----:R-:W-:Y:S01]  /*8840*/  IMAD.MOV.U32 R46, RZ, RZ, R14 ;  /* 0x000000ffff2e7224 */ /* 0x002fe200078e000e */
[----:B------:R-:W-:-:S04]  /*8850*/  IADD3 R14, P2, PT, R0, UR6, RZ ;  /* 0x00000006000e7c10 */ /* 0x000fc8000ff5e0ff */
[----:B0-----:R-:W-:Y:S01]  /*8860*/  IADD3.X R10, PT, PT, R2, UR15, RZ, P2, !PT ;  /* 0x0000000f020a7c10 */ /* 0x001fe200097fe4ff */
[----:B------:R-:W-:Y:S01]  /*8870*/  IMAD.MOV.U32 R11, RZ, RZ, R14 ;  /* 0x000000ffff0b7224 */ /* 0x000fe200078e000e */
[----:B------:R-:W-:Y:S04]  /*8880*/  STL [R1+0x91c], R14 ;  /* 0x00091c0e01007387 */ /* 0x000fe80000100800 */
[----:B------:R-:W-:Y:S01]  /*8890*/  @P5 LOP3.LUT R11, R11, R10, RZ, 0x3c, !PT ;  /* 0x0000000a0b0b5212 */ /* 0x000fe200078e3cff */
[----:B------:R0:W-:Y:S01]  /*88a0*/  STL [R1+0x918], R10 ;  /* 0x0009180a01007387 */ /* 0x0001e20000100800 */
[----:B------:R-:W-:Y:S02]  /*88b0*/  LOP3.LUT P2, RZ, R9, 0x1, RZ, 0xc0, !PT ;  /* 0x0000000109ff7812 */ /* 0x000fe4000784c0ff */
[----:B------:R-:W-:-:S02]  /*88c0*/  PRMT R9, RZ, 0x7610, R9 ;  /* 0x00007610ff097816 */ /* 0x000fc40000000009 */
[----:B0-----:R-:W-:-:S04]  /*88d0*/  @P5 LOP3.LUT R10, R11, R10, RZ, 0x3c, !PT ;  /* 0x0000000a0b0a5212 */ /* 0x001fc800078e3cff */
[----:B------:R-:W-:Y:S02]  /*88e0*/  @P5 LOP3.LUT R11, R11, R10, RZ, 0x3c, !PT ;  /* 0x0000000a0b0b5212 */ /* 0x000fe400078e3cff */
[----:B------:R-:W-:-:S03]  /*88f0*/  IADD3.X R14, PT, PT, R4, UR15, RZ, P4, !PT ;  /* 0x0000000f040e7c10 */ /* 0x000fc6000a7fe4ff */
[----:B------:R0:W2:Y:S02]  /*8900*/  @P5 LDG.E.U8 R9, desc[UR24][R10.64] ;  /* 0x000000180a095981 */ /* 0x0000a4000c1e1100 */
[----:B0-----:R-:W-:Y:S02]  /*8910*/  @P5 IMAD.MOV.U32 R10, RZ, RZ, R41 ;  /* 0x000000ffff0a5224 */ /* 0x001fe400078e0029 */
[----:B------:R-:W-:-:S05]  /*8920*/  @P5 IMAD.MOV.U32 R11, RZ, RZ, R14 ;  /* 0x000000ffff0b5224 */ /* 0x000fca00078e000e */
[----:B------:R0:W4:Y:S04]  /*8930*/  @P5 LDG.E.U8 R47, desc[UR24][R10.64] ;  /* 0x000000180a2f5981 */ /* 0x000128000c1e1100 */
[----:B------:R-:W-:Y:S04]  /*8940*/  STL [R1+0x924], R41 ;  /* 0x0009242901007387 */ /* 0x000fe80000100800 */
[----:B---3--:R1:W-:Y:S04]  /*8950*/  STL [R1+0x8], R19 ;  /* 0x0000081301007387 */ /* 0x0083e80000100800 */
[----:B------:R3:W-:Y:S01]  /*8960*/  STL [R1+0x920], R14 ;  /* 0x0009200e01007387 */ /* 0x0007e20000100800 */
[----:B-1----:R-:W-:-:S05]  /*8970*/  IADD3 R19, P4, PT, R5, UR6, RZ ;  /* 0x0000000605137c10 */ /* 0x002fca000ff9e0ff */
[----:B------:R-:W-:Y:S01]  /*8980*/  STL [R1+0x92c], R19 ;  /* 0x00092c1301007387 */ /* 0x000fe20000100800 */
[----:B------:R-:W-:Y:S01]  /*8990*/  PRMT R93, RZ, 0x7610, R93 ;  /* 0x00007610ff5d7816 */ /* 0x000fe2000000005d */
[----:B0-----:R-:W-:Y:S01]  /*89a0*/  @P5 IMAD.MOV.U32 R10, RZ, RZ, R19 ;  /* 0x000000ffff0a5224 */ /* 0x001fe200078e0013 */
[----:B------:R-:W-:Y:S01]  /*89b0*/  PRMT R92, RZ, 0x7610, R92 ;  /* 0x00007610ff5c7816 */ /* 0x000fe2000000005c */
[----:B--2---:R0:W-:Y:S04]  /*89c0*/  STL [R1+0x4], R9 ;  /* 0x0000040901007387 */ /* 0x0041e80000100800 */
[----:B---3--:R-:W2:Y:S04]  /*89d0*/  LDL.LU R14, [R1+0xcc0] ;  /* 0x000cc000010e7983 */ /* 0x008ea80000300800 */
[----:B------:R-:W3:Y:S01]  /*89e0*/  LDL.LU R41, [R1+0xcbc] ;  /* 0x000cbc0001297983 */ /* 0x000ee20000300800 */
[----:B0-----:R-:W-:-:S05]  /*89f0*/  IADD3.X R9, PT, PT, R6, UR15, RZ, P4, !PT ;  /* 0x0000000f06097c10 */ /* 0x001fca000a7fe4ff */
[----:B------:R-:W-:Y:S01]  /*8a00*/  @P5 IMAD.MOV.U32 R11, RZ, RZ, R9 ;  /* 0x000000ffff0b5224 */ /* 0x000fe200078e0009 */
[----:B----4-:R0:W-:Y:S04]  /*8a10*/  STL [R1+0xc48], R47 ;  /* 0x000c482f01007387 */ /* 0x0101e80000100800 */
[----:B------:R1:W4:Y:S01]  /*8a20*/  @P5 LDG.E.U8 R93, desc[UR24][R10.64] ;  /* 0x000000180a5d5981 */ /* 0x000322000c1e1100 */
[----:B0-----:R-:W-:-:S04]  /*8a30*/  IADD3 R47, P4, PT, R7, UR6, RZ ;  /* 0x00000006072f7c10 */ /* 0x001fc8000ff9e0ff */
[----:B-1----:R-:W-:Y:S01]  /*8a40*/  IADD3.X R11, PT, PT, R8, UR15, RZ, P4, !PT ;  /* 0x0000000f080b7c10 */ /* 0x002fe2000a7fe4ff */
[----:B------:R-:W-:-:S05]  /*8a50*/  @P5 IMAD.MOV.U32 R10, RZ, RZ, R47 ;  /* 0x000000ffff0a5224 */ /* 0x000fca00078e002f */
[----:B------:R0:W2:Y:S01]  /*8a60*/  @P5 LDG.E.U8 R92, desc[UR24][R10.64] ;  /* 0x000000180a5c5981 */ /* 0x0000a2000c1e1100 */
[----:B------:R-:W-:-:S03]  /*8a70*/  UIMAD UR5, UR12, 0x2c, URZ ;  /* 0x0000002c0c0578a4 */ /* 0x000fc6000f8e02ff */
[----:B------:R-:W-:Y:S01]  /*8a80*/  STL [R1+0x928], R9 ;  /* 0x0009280901007387 */ /* 0x000fe20000100800 */
[----:B------:R-:W-:Y:S02]  /*8a90*/  USHF.R.S32.HI UR6, URZ, 0x1f, UR5 ;  /* 0x0000001fff067899 */ /* 0x000fe40008011405 */
[----:B------:R-:W-:Y:S01]  /*8aa0*/  IADD3 R19, P4, PT, R0, UR5, RZ ;  /* 0x0000000500137c10 */ /* 0x000fe2000ff9e0ff */
[----:B------:R-:W-:Y:S03]  /*8ab0*/  STL [R1+0x934], R47 ;  /* 0x0009342f01007387 */ /* 0x000fe60000100800 */
[----:B0-----:R-:W-:Y:S02]  /*8ac0*/  IADD3.X R10, PT, PT, R2, UR6, RZ, P4, !PT ;  /* 0x00000006020a7c10 */ /* 0x001fe4000a7fe4ff */
[----:B------:R-:W-:Y:S01]  /*8ad0*/  PRMT R91, RZ, 0x7610, R91 ;  /* 0x00007610ff5b7816 */ /* 0x000fe2000000005b */
[----:B----4-:R-:W-:Y:S04]  /*8ae0*/  STL [R1+0xc4c], R93 ;  /* 0x000c4c5d01007387 */ /* 0x010fe80000100800 */
[----:B------:R0:W-:Y:S04]  /*8af0*/  STL [R1+0x930], R11 ;  /* 0x0009300b01007387 */ /* 0x0001e80000100800 */
[----:B------:R1:W-:Y:S01]  /*8b00*/  STL [R1+0x9c8], R19 ;  /* 0x0009c81301007387 */ /* 0x0003e20000100800 */
[----:B0-----:R-:W-:Y:S01]  /*8b10*/  IMAD.MOV.U32 R11, RZ, RZ, R19 ;  /* 0x000000ffff0b7224 */ /* 0x001fe200078e0013 */
[----:B-1----:R-:W-:-:S02]  /*8b20*/  IADD3 R19, P5, PT, R3, UR5, RZ ;  /* 0x0000000503137c10 */ /* 0x002fc4000ffbe0ff */
[----:B--2---:R-:W-:Y:S02]  /*8b30*/  STL [R1+0xc50], R92 ;  /* 0x000c505c01007387 */ /* 0x004fe40000100800 */
[-C--:B------:R-:W-:Y:S02]  /*8b40*/  @P2 LOP3.LUT R11, R11, R10.reuse, RZ, 0x3c, !PT ;  /* 0x0000000a0b0b2212 */ /* 0x080fe400078e3cff */
[----:B------:R-:W-:Y:S04]  /*8b50*/  STL [R1+0x9d0], R19 ;  /* 0x0009d01301007387 */ /* 0x000fe80000100800 */
[----:B------:R0:W-:Y:S02]  /*8b60*/  STL [R1+0x9c4], R10 ;  /* 0x0009c40a01007387 */ /* 0x0001e40000100800 */
[----:B0-----:R-:W-:-:S04]  /*8b70*/  @P2 LOP3.LUT R10, R11, R10, RZ, 0x3c, !PT ;  /* 0x0000000a0b0a2212 */ /* 0x001fc800078e3cff */
[----:B------:R-:W-:-:S05]  /*8b80*/  @P2 LOP3.LUT R11, R11, R10, RZ, 0x3c, !PT ;  /* 0x0000000a0b0b2212 */ /* 0x000fca00078e3cff */
[----:B------:R0:W2:Y:S01]  /*8b90*/  @P2 LDG.E.U8 R91, desc[UR24][R10.64] ;  /* 0x000000180a5b2981 */ /* 0x0000a2000c1e1100 */
[----:B------:R-:W-:Y:S02]  /*8ba0*/  IADD3.X R93, PT, PT, R4, UR6, RZ, P5, !PT ;  /* 0x00000006045d7c10 */ /* 0x000fe4000affe4ff */
[----:B------:R-:W-:Y:S02]  /*8bb0*/  IADD3 R47, P5, PT, R5, UR5, RZ ;  /* 0x00000005052f7c10 */ /* 0x000fe4000ffbe0ff */
[----:B------:R-:W-:Y:S01]  /*8bc0*/  PRMT R90, RZ, 0x7610, R90 ;  /* 0x00007610ff5a7816 */ /* 0x000fe2000000005a */
[----:B------:R-:W-:Y:S04]  /*8bd0*/  STL [R1+0x9cc], R93 ;  /* 0x0009cc5d01007387 */ /* 0x000fe80000100800 */
[----:B------:R-:W-:Y:S01]  /*8be0*/  STL [R1+0x9d8], R47 ;  /* 0x0009d82f01007387 */ /* 0x000fe20000100800 */
[----:B0-----:R-:W-:-:S02]  /*8bf0*/  @P2 IMAD.MOV.U32 R10, RZ, RZ, R19 ;  /* 0x000000ffff0a2224 */ /* 0x001fc400078e0013 */
[----:B------:R-:W-:Y:S01]  /*8c00*/  @P2 IMAD.MOV.U32 R11, RZ, RZ, R93 ;  /* 0x000000ffff0b2224 */ /* 0x000fe200078e005d */
[----:B------:R-:W-:-:S04]  /*8c10*/  PRMT R89, RZ, 0x7610, R89 ;  /* 0x00007610ff597816 */ /* 0x000fc80000000059 */
[----:B------:R0:W4:Y:S02]  /*8c20*/  @P2 LDG.E.U8 R90, desc[UR24][R10.64] ;  /* 0x000000180a5a2981 */ /* 0x000124000c1e1100 */
[----:B0-----:R-:W-:Y:S02]  /*8c30*/  @P2 IMAD.MOV.U32 R10, RZ, RZ, R47 ;  /* 0x000000ffff0a2224 */ /* 0x001fe400078e002f */
[----:B--2---:R0:W-:Y:S02]  /*8c40*/  STL [R1+0xc54], R91 ;  /* 0x000c545b01007387 */ /* 0x0041e40000100800 */
[----:B0-----:R-:W-:-:S05]  /*8c50*/  IADD3.X R91, PT, PT, R6, UR6, RZ, P5, !PT ;  /* 0x00000006065b7c10 */ /* 0x001fca000affe4ff */
[----:B------:R-:W-:-:S05]  /*8c60*/  @P2 IMAD.MOV.U32 R11, RZ, RZ, R91 ;  /* 0x000000ffff0b2224 */ /* 0x000fca00078e005b */
[----:B------:R0:W2:Y:S01]  /*8c70*/  @P2 LDG.E.U8 R89, desc[UR24][R10.64] ;  /* 0x000000180a592981 */ /* 0x0000a2000c1e1100 */
[----:B------:R-:W-:-:S04]  /*8c80*/  SHF.R.U64 R9, R12, 0xb, RZ ;  /* 0x0000000b0c097819 */ /* 0x000fc800000012ff */
[----:B------:R-:W-:Y:S02]  /*8c90*/  LOP3.LUT P4, RZ, R9, 0x1, RZ, 0xc0, !PT ;  /* 0x0000000109ff7812 */ /* 0x000fe4000788c0ff */
[----:B------:R-:W-:Y:S01]  /*8ca0*/  IADD3 R9, P5, PT, R7, UR5, RZ ;  /* 0x0000000507097c10 */ /* 0x000fe2000ffbe0ff */
[----:B------:R-:W-:Y:S01]  /*8cb0*/  UIMAD UR5, UR12, 0x34, URZ ;  /* 0x000000340c0578a4 */ /* 0x000fe2000f8e02ff */
[----:B----4-:R1:W-:Y:S02]  /*8cc0*/  STL [R1+0xc58], R90 ;  /* 0x000c585a01007387 */ /* 0x0103e40000100800 */
[----:B------:R-:W-:Y:S01]  /*8cd0*/  IADD3.X R19, PT, PT, R8, UR6, RZ, P5, !PT ;  /* 0x0000000608137c10 */ /* 0x000fe2000affe4ff */
[----:B------:R-:W-:Y:S01]  /*8ce0*/  USHF.R.S32.HI UR14, URZ, 0x1f, UR5 ;  /* 0x0000001fff0e7899 */ /* 0x000fe20008011405 */
[----:B------:R-:W-:Y:S01]  /*8cf0*/  STL [R1+0x9d4], R91 ;  /* 0x0009d45b01007387 */ /* 0x000fe20000100800 */
[----:B------:R-:W-:Y:S01]  /*8d00*/  PRMT R88, RZ, 0x7610, R88 ;  /* 0x00007610ff587816 */ /* 0x000fe20000000058 */
[----:B0-----:R-:W-:-:S02]  /*8d10*/  @P2 IMAD.MOV.U32 R10, RZ, RZ, R9 ;  /* 0x000000ffff0a2224 */ /* 0x001fc400078e0009 */
[----:B------:R-:W-:Y:S01]  /*8d20*/  STL [R1+0x9e0], R9 ;  /* 0x0009e00901007387 */ /* 0x000fe20000100800 */
[----:B-1----:R-:W-:Y:S01]  /*8d30*/  IADD3 R90, P5, PT, R0, UR5, RZ ;  /* 0x00000005005a7c10 */ /* 0x002fe2000ffbe0ff */
[----:B------:R-:W-:Y:S01]  /*8d40*/  @P2 IMAD.MOV.U32 R11, RZ, RZ, R19 ;  /* 0x000000ffff0b2224 */ /* 0x000fe200078e0013 */
[----:B------:R-:W-:-:S04]  /*8d50*/  PRMT R87, RZ, 0x7610, R87 ;  /* 0x00007610ff577816 */ /* 0x000fc80000000057 */
[----:B------:R0:W4:Y:S02]  /*8d60*/  @P2 LDG.E.U8 R88, desc[UR24][R10.64] ;  /* 0x000000180a582981 */ /* 0x000124000c1e1100 */
[----:B0-----:R-:W-:Y:S02]  /*8d70*/  @P4 IMAD.MOV.U32 R10, RZ, RZ, R90 ;  /* 0x000000ffff0a4224 */ /* 0x001fe400078e005a */
[----:B--2---:R0:W-:Y:S02]  /*8d80*/  STL [R1+0xc5c], R89 ;  /* 0x000c5c5901007387 */ /* 0x0041e40000100800 */
[----:B0-----:R-:W-:-:S05]  /*8d90*/  IADD3.X R89, PT, PT, R2, UR14, RZ, P5, !PT ;  /* 0x0000000e02597c10 */ /* 0x001fca000affe4ff */
[----:B------:R-:W-:-:S05]  /*8da0*/  @P4 IMAD.MOV.U32 R11, RZ, RZ, R89 ;  /* 0x000000ffff0b4224 */ /* 0x000fca00078e0059 */
[----:B------:R0:W2:Y:S04]  /*8db0*/  @P4 LDG.E.U8 R87, desc[UR24][R10.64] ;  /* 0x000000180a574981 */ /* 0x0000a8000c1e1100 */
[----:B------:R1:W-:Y:S01]  /*8dc0*/  STL [R1+0x9dc], R19 ;  /* 0x0009dc1301007387 */ /* 0x0003e20000100800 */
[----:B------:R-:W-:Y:S02]  /*8dd0*/  SHF.R.U64 R9, R12, 0x3, RZ ;  /* 0x000000030c097819 */ /* 0x000fe400000012ff */
[----:B-1----:R-:W-:-:S04]  /*8de0*/  IADD3 R19, P2, PT, R3, UR5, RZ ;  /* 0x0000000503137c10 */ /* 0x002fc8000ff5e0ff */
[----:B------:R-:W-:Y:S01]  /*8df0*/  IADD3.X R47, PT, PT, R4, UR14, RZ, P2, !PT ;  /* 0x0000000e042f7c10 */ /* 0x000fe200097fe4ff */
[----:B----4-:R-:W-:Y:S01]  /*8e00*/  STL [R1+0xc60], R88 ;  /* 0x000c605801007387 */ /* 0x010fe20000100800 */
[----:B------:R-:W-:Y:S01]  /*8e10*/  PRMT R86, RZ, 0x7610, R86 ;  /* 0x00007610ff567816 */ /* 0x000fe20000000056 */
[----:B0-----:R-:W-:Y:S01]  /*8e20*/  @P4 IMAD.MOV.U32 R10, RZ, RZ, R19 ;  /* 0x000000ffff0a4224 */ /* 0x001fe200078e0013 */
[----:B------:R-:W-:Y:S01]  /*8e30*/  LOP3.LUT P5, RZ, R9, 0x1, RZ, 0xc0, !PT ;  /* 0x0000000109ff7812 */ /* 0x000fe200078ac0ff */
[----:B------:R-:W-:Y:S01]  /*8e40*/  STL [R1+0xa88], R90 ;  /* 0x000a885a01007387 */ /* 0x000fe20000100800 */
[----:B------:R-:W-:Y:S01]  /*8e50*/  @P4 IMAD.MOV.U32 R11, RZ, RZ, R47 ;  /* 0x000000ffff0b4224 */ /* 0x000fe200078e002f */
[----:B------:R-:W-:Y:S02]  /*8e60*/  IADD3 R9, P2, PT, R5, UR5, RZ ;  /* 0x0000000505097c10 */ /* 0x000fe4000ff5e0ff */
[----:B------:R-:W-:Y:S04]  /*8e70*/  STL [R1+0xa90], R19 ;  /* 0x000a901301007387 */ /* 0x000fe80000100800 */
[----:B------:R0:W-:Y:S04]  /*8e80*/  STL [R1+0xa84], R89 ;  /* 0x000a845901007387 */ /* 0x0001e80000100800 */
[----:B------:R-:W-:Y:S04]  /*8e90*/  STL [R1+0xa8c], R47 ;  /* 0x000a8c2f01007387 */ /* 0x000fe80000100800 */
[----:B------:R1:W4:Y:S01]  /*8ea0*/  @P4 LDG.E.U8 R86, desc[UR24][R10.64] ;  /* 0x000000180a564981 */ /* 0x000322000c1e1100 */
[----:B------:R-:W-:Y:S01]  /*8eb0*/  PRMT R85, RZ, 0x7610, R85 ;  /* 0x00007610ff557816 */ /* 0x000fe20000000055 */
[----:B0-----:R-:W0:Y:S01]  /*8ec0*/  LDC R89, c[0x0][0x3a0] ;  /* 0x0000e800ff597b82 */ /* 0x001e220000000800 */
[----:B-1----:R-:W-:Y:S01]  /*8ed0*/  @P4 IMAD.MOV.U32 R10, RZ, RZ, R9 ;  /* 0x000000ffff0a4224 */ /* 0x002fe200078e0009 */
[----:B------:R-:W-:Y:S01]  /*8ee0*/  PRMT R84, RZ, 0x7610, R84 ;  /* 0x00007610ff547816 */ /* 0x000fe20000000054 */
[----:B--2---:R1:W-:Y:S02]  /*8ef0*/  STL [R1+0xc64], R87 ;  /* 0x000c645701007387 */ /* 0x0043e40000100800 */
[----:B-1----:R-:W-:-:S02]  /*8f00*/  IADD3.X R87, PT, PT, R6, UR14, RZ, P2, !PT ;  /* 0x0000000e06577c10 */ /* 0x002fc400097fe4ff */
[----:B------:R-:W-:-:S03]  /*8f10*/  IADD3 R19, P2, PT, R7, UR5, RZ ;  /* 0x0000000507137c10 */ /* 0x000fc6000ff5e0ff */
[----:B------:R-:W-:Y:S01]  /*8f20*/  @P4 IMAD.MOV.U32 R11, RZ, RZ, R87 ;  /* 0x000000ffff0b4224 */ /* 0x000fe200078e0057 */
[----:B------:R-:W-:-:S04]  /*8f30*/  IADD3.X R47, PT, PT, R8, UR14, RZ, P2, !PT ;  /* 0x0000000e082f7c10 */ /* 0x000fc800097fe4ff */
[----:B------:R1:W2:Y:S02]  /*8f40*/  @P4 LDG.E.U8 R85, desc[UR24][R10.64] ;  /* 0x000000180a554981 */ /* 0x0002a4000c1e1100 */
[----:B-1----:R-:W-:Y:S02]  /*8f50*/  @P4 IMAD.MOV.U32 R10, RZ, RZ, R19 ;  /* 0x000000ffff0a4224 */ /* 0x002fe400078e0013 */
[----:B------:R-:W-:-:S05]  /*8f60*/  @P4 IMAD.MOV.U32 R11, RZ, RZ, R47 ;  /* 0x000000ffff0b4224 */ /* 0x000fca00078e002f */
[----:B------:R1:W3:Y:S01]  /*8f70*/  @P4 LDG.E.U8 R84, desc[UR24][R10.64] ;  /* 0x000000180a544981 */ /* 0x0002e2000c1e1100 */
[----:B------:R-:W-:-:S03]  /*8f80*/  UIMAD UR6, UR12, 0x3c, URZ ;  /* 0x0000003c0c0678a4 */ /* 0x000fc6000f8e02ff */
[----:B----4-:R4:W-:Y:S01]  /*8f90*/  STL [R1+0xc68], R86 ;  /* 0x000c685601007387 */ /* 0x0109e20000100800 */
[----:B------:R-:W-:-:S03]  /*8fa0*/  USHF.R.S32.HI UR15, URZ, 0x1f, UR6 ;  /* 0x0000001fff0f7899 */ /* 0x000fc60008011406 */
[----:B------:R-:W-:Y:S01]  /*8fb0*/  STL [R1+0xa98], R9 ;  /* 0x000a980901007387 */ /* 0x000fe20000100800 */
[----:B----4-:R-:W-:-:S03]  /*8fc0*/  IADD3 R86, P2, PT, R0, UR6, RZ ;  /* 0x0000000600567c10 */ /* 0x010fc6000ff5e0ff */
[----:B------:R4:W-:Y:S01]  /*8fd0*/  STL [R1+0xa94], R87 ;  /* 0x000a945701007387 */ /* 0x0009e20000100800 */
[----:B------:R-:W-:-:S03]  /*8fe0*/  PRMT R83, RZ, 0x7610, R83 ;  /* 0x00007610ff537816 */ /* 0x000fc60000000053 */
[----:B------:R0:W-:Y:S01]  /*8ff0*/  STL [R1+0xaa0], R19 ;  /* 0x000aa01301007387 */ /* 0x0001e20000100800 */
[----:B-1----:R-:W-:Y:S01]  /*9000*/  @P5 IMAD.MOV.U32 R10, RZ, RZ, R86 ;  /* 0x000000ffff0a5224 */ /* 0x002fe200078e0056 */
[----:B----4-:R-:W-:Y:S02]  /*9010*/  IADD3.X R87, PT, PT, R2, UR15, RZ, P2, !PT ;  /* 0x0000000f02577c10 */ /* 0x010fe400097fe4ff */
[----:B------:R-:W-:Y:S01]  /*9020*/  STL [R1+0xa9c], R47 ;  /* 0x000a9c2f01007387 */ /* 0x000fe20000100800 */
[----:B0-----:R-:W-:Y:S02]  /*9030*/  IADD3 R19, P4, PT, R3, UR6, RZ ;  /* 0x0000000603137c10 */ /* 0x001fe4000ff9e0ff */
[----:B------:R-:W-:Y:S01]  /*9040*/  @P5 IMAD.MOV.U32 R11, RZ, RZ, R87 ;  /* 0x000000ffff0b5224 */ /* 0x000fe200078e0057 */
[----:B------:R-:W-:Y:S01]  /*9050*/  PRMT R82, RZ, 0x7610, R82 ;  /* 0x00007610ff527816 */ /* 0x000fe20000000052 */
[----:B------:R-:W-:-:S03]  /*9060*/  VIADD R9, R89, 0xfffffff2 ;  /* 0xfffffff259097836 */ /* 0x000fc60000000000 */
[----:B------:R0:W4:Y:S02]  /*9070*/  @P5 LDG.E.U8 R83, desc[UR24][R10.64] ;  /* 0x000000180a535981 */ /* 0x000124000c1e1100 */
[----:B------:R-:W-:Y:S01]  /*9080*/  ISETP.GE.U32.AND P2, PT, R9, 0x7fffffb3, PT ;  /* 0x7fffffb30900780c */ /* 0x000fe20003f46070 */
[----:B0-----:R-:W-:Y:S01]  /*9090*/  @P5 IMAD.MOV.U32 R10, RZ, RZ, R19 ;  /* 0x000000ffff0a5224 */ /* 0x001fe200078e0013 */
[----:B------:R-:W-:Y:S02]  /*90a0*/  PRMT R81, RZ, 0x7610, R81 ;  /* 0x00007610ff517816 */ /* 0x000fe40000000051 */
[----:B------:R-:W-:Y:S01]  /*90b0*/  PRMT R55, RZ, 0x7610, R55 ;  /* 0x00007610ff377816 */ /* 0x000fe20000000037 */
[----:B--2---:R0:W-:Y:S02]  /*90c0*/  STL [R1+0xc6c], R85 ;  /* 0x000c6c5501007387 */ /* 0x0041e40000100800 */
[----:B0-----:R-:W-:Y:S02]  /*90d0*/  IADD3.X R85, PT, PT, R4, UR15, RZ, P4, !PT ;  /* 0x0000000f04557c10 */ /* 0x001fe4000a7fe4ff */
[----:B------:R-:W-:-:S03]  /*90e0*/  IADD3 R47, P4, PT, R5, UR6, RZ ;  /* 0x00000006052f7c10 */ /* 0x000fc6000ff9e0ff */
[----:B------:R-:W-:Y:S01]  /*90f0*/  @P5 IMAD.MOV.U32 R11, RZ, RZ, R85 ;  /* 0x000000ffff0b5224 */ /* 0x000fe200078e0055 */
[----:B------:R-:W-:Y:S01]  /*9100*/  STL [R1+0xb4c], R86 ;  /* 0x000b4c5601007387 */ /* 0x000fe20000100800 */
[----:B------:R-:W-:-:S03]  /*9110*/  IADD3.X R9, PT, PT, R6, UR15, RZ, P4, !PT ;  /* 0x0000000f06097c10 */ /* 0x000fc6000a7fe4ff */
[----:B---3--:R-:W-:Y:S04]  /*9120*/  STL [R1+0xc70], R84 ;  /* 0x000c705401007387 */ /* 0x008fe80000100800 */
[----:B------:R-:W-:Y:S04]  /*9130*/  STL [R1+0xb48], R87 ;  /* 0x000b485701007387 */ /* 0x000fe80000100800 */
[----:B------:R0:W2:Y:S04]  /*9140*/  @P5 LDG.E.U8 R82, desc[UR24][R10.64] ;  /* 0x000000180a525981 */ /* 0x0000a8000c1e1100 */
[----:B------:R1:W-:Y:S04]  /*9150*/  STL [R1+0xb54], R19 ;  /* 0x000b541301007387 */ /* 0x0003e80000100800 */
[----:B------:R-:W-:Y:S01]  /*9160*/  STL [R1+0xb50], R85 ;  /* 0x000b505501007387 */ /* 0x000fe20000100800 */
[----:B0-----:R-:W-:Y:S01]  /*9170*/  @P5 IMAD.MOV.U32 R10, RZ, RZ, R47 ;  /* 0x000000ffff0a5224 */ /* 0x001fe200078e002f */
[----:B-1----:R-:W-:-:S02]  /*9180*/  IADD3 R19, P4, PT, R7, UR6, RZ ;  /* 0x0000000607137c10 */ /* 0x002fc4000ff9e0ff */
[----:B------:R0:W-:Y:S01]  /*9190*/  STL [R1+0xb5c], R47 ;  /* 0x000b5c2f01007387 */ /* 0x0001e20000100800 */
[----:B------:R-:W-:-:S05]  /*91a0*/  @P5 IMAD.MOV.U32 R11, RZ, RZ, R9 ;  /* 0x000000ffff0b5224 */ /* 0x000fca00078e0009 */
[----:B------:R1:W3:Y:S01]  /*91b0*/  @P5 LDG.E.U8 R81, desc[UR24][R10.64] ;  /* 0x000000180a515981 */ /* 0x0002e2000c1e1100 */
[----:B0-----:R-:W-:Y:S01]  /*91c0*/  IADD3.X R47, PT, PT, R8, UR15, RZ, P4, !PT ;  /* 0x0000000f082f7c10 */ /* 0x001fe2000a7fe4ff */
[----:B-1----:R-:W-:-:S04]  /*91d0*/  @P5 IMAD.MOV.U32 R10, RZ, RZ, R19 ;  /* 0x000000ffff0a5224 */ /* 0x002fc800078e0013 */
[----:B------:R-:W-:-:S05]  /*91e0*/  @P5 IMAD.MOV.U32 R11, RZ, RZ, R47 ;  /* 0x000000ffff0b5224 */ /* 0x000fca00078e002f */
[----:B------:R0:W3:Y:S01]  /*91f0*/  @P5 LDG.E.U8 R55, desc[UR24][R10.64] ;  /* 0x000000180a375981 */ /* 0x0000e2000c1e1100 */
[----:B------:R-:W-:-:S03]  /*9200*/  UIMAD UR5, UR12, 0x5, URZ ;  /* 0x000000050c0578a4 */ /* 0x000fc6000f8e02ff */
[----:B----4-:R-:W-:Y:S01]  /*9210*/  STL [R1+0xc74], R83 ;  /* 0x000c745301007387 */ /* 0x010fe20000100800 */
[----:B------:R-:W-:Y:S01]  /*9220*/  USHF.R.S32.HI UR6, URZ, 0x1f, UR5 ;  /* 0x0000001fff067899 */ /* 0x000fe20008011405 */
[----:B------:R-:W-:Y:S02]  /*9230*/  PRMT R80, RZ, 0x7610, R80 ;  /* 0x00007610ff507816 */ /* 0x000fe40000000050 */
[----:B------:R-:W-:Y:S02]  /*9240*/  PRMT R79, RZ, 0x7610, R79 ;  /* 0x00007610ff4f7816 */ /* 0x000fe4000000004f */
[----:B------:R-:W-:Y:S02]  /*9250*/  PRMT R78, RZ, 0x7610, R78 ;  /* 0x00007610ff4e7816 */ /* 0x000fe4000000004e */
[----:B------:R-:W-:Y:S01]  /*9260*/  PRMT R77, RZ, 0x7610, R77 ;  /* 0x00007610ff4d7816 */ /* 0x000fe2000000004d */
[----:B--2---:R1:W-:Y:S04]  /*9270*/  STL [R1+0xc78], R82 ;  /* 0x000c785201007387 */ /* 0x0043e80000100800 */
[----:B------:R-:W-:Y:S01]  /*9280*/  STL [R1+0xb58], R9 ;  /* 0x000b580901007387 */ /* 0x000fe20000100800 */
[----:B-1----:R-:W-:-:S03]  /*9290*/  IADD3 R82, P4, PT, R0, UR5, RZ ;  /* 0x0000000500527c10 */ /* 0x002fc6000ff9e0ff */
[----:B------:R1:W-:Y:S01]  /*92a0*/  STL [R1+0xb68], R19 ;  /* 0x000b681301007387 */ /* 0x0003e20000100800 */
[----:B------:R-:W-:Y:S01]  /*92b0*/  IADD3.X R83, PT, PT, R2, UR6, RZ, P4, !PT ;  /* 0x0000000602537c10 */ /* 0x000fe2000a7fe4ff */
[----:B0-----:R-:W-:Y:S01]  /*92c0*/  @!P6 IMAD.MOV.U32 R10, RZ, RZ, R82 ;  /* 0x000000ffff0ae224 */ /* 0x001fe200078e0052 */
[----:B-1----:R-:W-:Y:S01]  /*92d0*/  IADD3 R19, P5, PT, R3, UR5, RZ ;  /* 0x0000000503137c10 */ /* 0x002fe2000ffbe0ff */
[----:B---3--:R0:W-:Y:S02]  /*92e0*/  STL [R1+0xc7c], R81 ;  /* 0x000c7c5101007387 */ /* 0x0081e40000100800 */
[----:B------:R-:W-:Y:S02]  /*92f0*/  @!P6 IMAD.MOV.U32 R11, RZ, RZ, R83 ;  /* 0x000000ffff0be224 */ /* 0x000fe400078e0053 */
[----:B------:R1:W-:Y:S01]  /*9300*/  STL [R1+0xb60], R47 ;  /* 0x000b602f01007387 */ /* 0x0003e20000100800 */
[----:B------:R-:W-:-:S03]  /*9310*/  SHF.R.U32.HI R9, RZ, 0x2, R16 ;  /* 0x00000002ff097819 */ /* 0x000fc60000011610 */
[----:B------:R2:W3:Y:S01]  /*9320*/  @!P6 LDG.E.U8 R80, desc[UR24][R10.64] ;  /* 0x000000180a50e981 */ /* 0x0004e2000c1e1100 */
[----:B0-----:R-:W-:Y:S02]  /*9330*/  IADD3.X R81, PT, PT, R4, UR6, RZ, P5, !PT ;  /* 0x0000000604517c10 */ /* 0x001fe4000affe4ff */
[----:B-1----:R-:W-:Y:S01]  /*9340*/  IADD3 R47, P5, PT, R5, UR5, RZ ;  /* 0x00000005052f7c10 */ /* 0x002fe2000ffbe0ff */
[----:B------:R0:W-:Y:S01]  /*9350*/  STL [R1+0xc80], R55 ;  /* 0x000c803701007387 */ /* 0x0001e20000100800 */
[----:B--2---:R-:W-:Y:S02]  /*9360*/  @!P6 IMAD.MOV.U32 R10, RZ, RZ, R19 ;  /* 0x000000ffff0ae224 */ /* 0x004fe400078e0013 */
[----:B------:R-:W-:Y:S01]  /*9370*/  @!P6 IMAD.MOV.U32 R11, RZ, RZ, R81 ;  /* 0x000000ffff0be224 */ /* 0x000fe200078e0051 */
[----:B------:R-:W-:Y:S02]  /*9380*/  LOP3.LUT P4, RZ, R9, 0x1, RZ, 0xc0, !PT ;  /* 0x0000000109ff7812 */ /* 0x000fe4000788c0ff */
[----:B0-----:R-:W-:-:S02]  /*9390*/  IADD3.X R55, PT, PT, R6, UR6, RZ, P5, !PT ;  /* 0x0000000606377c10 */ /* 0x001fc4000affe4ff */
[----:B------:R0:W2:Y:S01]  /*93a0*/  @!P6 LDG.E.U8 R79, desc[UR24][R10.64] ;  /* 0x000000180a4fe981 */ /* 0x0000a2000c1e1100 */
[----:B------:R-:W-:-:S03]  /*93b0*/  IADD3 R9, P5, PT, R7, UR5, RZ ;  /* 0x0000000507097c10 */ /* 0x000fc6000ffbe0ff */
[----:B------:R-:W-:Y:S04]  /*93c0*/  STL [R1+0x350], R82 ;  /* 0x0003505201007387 */ /* 0x000fe80000100800 */
[----:B------:R1:W-:Y:S01]  /*93d0*/  STL [R1+0x358], R19 ;  /* 0x0003581301007387 */ /* 0x0003e20000100800 */
[----:B0-----:R-:W-:Y:S02]  /*93e0*/  @!P6 IMAD.MOV.U32 R10, RZ, RZ, R47 ;  /* 0x000000ffff0ae224 */ /* 0x001fe400078e002f */
[----:B------:R-:W-:-:S05]  /*93f0*/  @!P6 IMAD.MOV.U32 R11, RZ, RZ, R55 ;  /* 0x000000ffff0be224 */ /* 0x000fca00078e0037 */
[----:B------:R0:W4:Y:S01]  /*9400*/  @!P6 LDG.E.U8 R78, desc[UR24][R10.64] ;  /* 0x000000180a4ee981 */ /* 0x000122000c1e1100 */
[----:B-1----:R-:W-:Y:S01]  /*9410*/  IADD3.X R19, PT, PT, R8, UR6, RZ, P5, !PT ;  /* 0x0000000608137c10 */ /* 0x002fe2000affe4ff */
[----:B0-----:R-:W-:-:S04]  /*9420*/  @!P6 IMAD.MOV.U32 R10, RZ, RZ, R9 ;  /* 0x000000ffff0ae224 */ /* 0x001fc800078e0009 */
[----:B------:R-:W-:-:S05]  /*9430*/  @!P6 IMAD.MOV.U32 R11, RZ, RZ, R19 ;  /* 0x000000ffff0be224 */ /* 0x000fca00078e0013 */
[----:B------:R0:W4:Y:S01]  /*9440*/  @!P6 LDG.E.U8 R77, desc[UR24][R10.64] ;  /* 0x000000180a4de981 */ /* 0x000122000c1e1100 */
[----:B------:R-:W-:-:S03]  /*9450*/  UIMAD UR5, UR12, 0xd, URZ ;  /* 0x0000000d0c0578a4 */ /* 0x000fc6000f8e02ff */
[----:B------:R-:W-:Y:S01]  /*9460*/  STL [R1+0x34c], R83 ;  /* 0x00034c5301007387 */ /* 0x000fe20000100800 */
[----:B------:R-:W-:-:S03]  /*9470*/  USHF.R.S32.HI UR14, URZ, 0x1f, UR5 ;  /* 0x0000001fff0e7899 */ /* 0x000fc60008011405 */
[----:B------:R-:W-:Y:S04]  /*9480*/  STL [R1+0x354], R81 ;  /* 0x0003545101007387 */ /* 0x000fe80000100800 */
[----:B------:R-:W-:Y:S01]  /*9490*/  STL [R1+0x360], R47 ;  /* 0x0003602f01007387 */ /* 0x000fe20000100800 */
[----:B------:R-:W-:Y:S02]  /*94a0*/  PRMT R76, RZ, 0x7610, R76 ;  /* 0x00007610ff4c7816 */ /* 0x000fe4000000004c */
[----:B------:R-:W-:Y:S02]  /*94b0*/  PRMT R75, RZ, 0x7610, R75 ;  /* 0x00007610ff4b7816 */ /* 0x000fe4000000004b */
[----:B------:R-:W-:Y:S02]  /*94c0*/  PRMT R74, RZ, 0x7610, R74 ;  /* 0x00007610ff4a7816 */ /* 0x000fe4000000004a */
[----:B------:R-:W-:Y:S01]  /*94d0*/  PRMT R73, RZ, 0x7610, R73 ;  /* 0x00007610ff497816 */ /* 0x000fe20000000049 */
[----:B---3--:R-:W-:Y:S04]  /*94e0*/  STL [R1+0xc84], R80 ;  /* 0x000c845001007387 */ /* 0x008fe80000100800 */
[----:B--2---:R-:W-:Y:S04]  /*94f0*/  STL [R1+0xc88], R79 ;  /* 0x000c884f01007387 */ /* 0x004fe80000100800 */
[----:B------:R1:W-:Y:S04]  /*9500*/  STL [R1+0x35c], R55 ;  /* 0x00035c3701007387 */ /* 0x0003e80000100800 */
[----:B------:R2:W-:Y:S01]  /*9510*/  STL [R1+0x368], R9 ;  /* 0x0003680901007387 */ /* 0x0005e20000100800 */
[----:B-1----:R-:W-:-:S03]  /*9520*/  IADD3 R55, P5, PT, R0, UR5, RZ ;  /* 0x0000000500377c10 */ /* 0x002fc6000ffbe0ff */
[----:B----4-:R1:W-:Y:S01]  /*9530*/  STL [R1+0xc8c], R78 ;  /* 0x000c8c4e01007387 */ /* 0x0103e20000100800 */
[----:B--2---:R-:W-:-:S03]  /*9540*/  SHF.R.U32.HI R9, RZ, 0xa, R16 ;  /* 0x0000000aff097819 */ /* 0x004fc60000011610 */
[----:B------:R2:W-:Y:S01]  /*9550*/  STL [R1+0x364], R19 ;  /* 0x0003641301007387 */ /* 0x0005e20000100800 */
[----:B0-----:R-:W-:Y:S01]  /*9560*/  @!P2 IMAD.MOV.U32 R10, RZ, RZ, R55 ;  /* 0x000000ffff0aa224 */ /* 0x001fe200078e0037 */
[----:B-1----:R-:W-:Y:S02]  /*9570*/  IADD3.X R78, PT, PT, R2, UR14, RZ, P5, !PT ;  /* 0x0000000e024e7c10 */ /* 0x002fe4000affe4ff */
[----:B--2---:R-:W-:-:S03]  /*9580*/  IADD3 R19, P6, PT, R3, UR5, RZ ;  /* 0x0000000503137c10 */ /* 0x004fc6000ffde0ff */
[----:B------:R-:W-:Y:S01]  /*9590*/  @!P2 IMAD.MOV.U32 R11, RZ, RZ, R78 ;  /* 0x000000ffff0ba224 */ /* 0x000fe200078e004e */
[----:B------:R-:W-:Y:S01]  /*95a0*/  LOP3.LUT P5, RZ, R9, 0x1, RZ, 0xc0, !PT ;  /* 0x0000000109ff7812 */ /* 0x000fe200078ac0ff */
[----:B------:R-:W-:Y:S01]  /*95b0*/  STL [R1+0xc90], R77 ;  /* 0x000c904d01007387 */ /* 0x000fe20000100800 */
[----:B------:R-:W-:Y:S02]  /*95c0*/  IADD3.X R47, PT, PT, R4, UR14, RZ, P6, !PT ;  /* 0x0000000e042f7c10 */ /* 0x000fe4000b7fe4ff */
[----:B------:R-:W-:Y:S01]  /*95d0*/  IADD3 R9, P6, PT, R5, UR5, RZ ;  /* 0x0000000505097c10 */ /* 0x000fe2000ffde0ff */
[----:B------:R-:W-:Y:S04]  /*95e0*/  STL [R1+0x6cc], R55 ;  /* 0x0006cc3701007387 */ /* 0x000fe80000100800 */
[----:B------:R-:W-:Y:S04]  /*95f0*/  STL [R1+0xc94], R16 ;  /* 0x000c941001007387 */ /* 0x000fe80000100800 */
[----:B------:R-:W-:Y:S04]  /*9600*/  STL [R1+0x6d4], R19 ;  /* 0x0006d41301007387 */ /* 0x000fe80000100800 */
[----:B------:R-:W-:Y:S04]  /*9610*/  STL [R1+0x6c8], R78 ;  /* 0x0006c84e01007387 */ /* 0x000fe80000100800 */
[----:B------:R0:W2:Y:S04]  /*9620*/  @!P2 LDG.E.U8 R76, desc[UR24][R10.64] ;  /* 0x000000180a4ca981 */ /* 0x0000a8000c1e1100 */
[----:B------:R1:W-:Y:S01]  /*9630*/  STL [R1+0x6d0], R47 ;  /* 0x0006d02f01007387 */ /* 0x0003e20000100800 */
[----:B0-----:R-:W-:-:S02]  /*9640*/  @!P2 IMAD.MOV.U32 R10, RZ, RZ, R19 ;  /* 0x000000ffff0aa224 */ /* 0x001fc400078e0013 */
[----:B------:R-:W-:Y:S01]  /*9650*/  @!P2 IMAD.MOV.U32 R11, RZ, RZ, R47 ;  /* 0x000000ffff0ba224 */ /* 0x000fe200078e002f */
[----:B-1----:R-:W-:-:S04]  /*9660*/  IADD3.X R47, PT, PT, R6, UR14, RZ, P6, !PT ;  /* 0x0000000e062f7c10 */ /* 0x002fc8000b7fe4ff */
[----:B------:R0:W3:Y:S01]  /*9670*/  @!P2 LDG.E.U8 R75, desc[UR24][R10.64] ;  /* 0x000000180a4ba981 */ /* 0x0000e2000c1e1100 */
[----:B------:R-:W-:Y:S01]  /*9680*/  IADD3 R16, P6, PT, R7, UR5, RZ ;  /* 0x0000000507107c10 */ /* 0x000fe2000ffde0ff */
[----:B0-----:R-:W-:Y:S02]  /*9690*/  @!P2 IMAD.MOV.U32 R10, RZ, RZ, R9 ;  /* 0x000000ffff0aa224 */ /* 0x001fe400078e0009 */
[----:B------:R-:W-:Y:S01]  /*96a0*/  @!P2 IMAD.MOV.U32 R11, RZ, RZ, R47 ;  /* 0x000000ffff0ba224 */ /* 0x000fe200078e002f */
[----:B------:R-:W-:-:S04]  /*96b0*/  IADD3.X R19, PT, PT, R8, UR14, RZ, P6, !PT ;  /* 0x0000000e08137c10 */ /* 0x000fc8000b7fe4ff */
[----:B------:R0:W4:Y:S02]  /*96c0*/  @!P2 LDG.E.U8 R74, desc[UR24][R10.64] ;  /* 0x000000180a4aa981 */ /* 0x000124000c1e1100 */
[----:B0-----:R-:W-:Y:S02]  /*96d0*/  @!P2 IMAD.MOV.U32 R10, RZ, RZ, R16 ;  /* 0x000000ffff0aa224 */ /* 0x001fe400078e0010 */
[----:B------:R-:W-:-:S05]  /*96e0*/  @!P2 IMAD.MOV.U32 R11, RZ, RZ, R19 ;  /* 0x000000ffff0ba224 */ /* 0x000fca00078e0013 */
[----:B------:R0:W4:Y:S01]  /*96f0*/  @!P2 LDG.E.U8 R73, desc[UR24][R10.64] ;  /* 0x000000180a49a981 */ /* 0x000122000c1e1100 */
[----:B------:R-:W-:-:S04]  /*9700*/  UIMAD UR6, UR12, 0x15, URZ ;  /* 0x000000150c0678a4 */ /* 0x000fc8000f8e02ff */
[----:B------:R-:W-:Y:S02]  /*9710*/  USHF.R.S32.HI UR15, URZ, 0x1f, UR6 ;  /* 0x0000001fff0f7899 */ /* 0x000fe40008011406 */
[----:B------:R-:W-:Y:S02]  /*9720*/  IADD3 R55, P6, PT, R0, UR6, RZ ;  /* 0x0000000600377c10 */ /* 0x000fe4000ffde0ff */
[----:B------:R-:W-:-:S03]  /*9730*/  PRMT R72, RZ, 0x7610, R72 ;  /* 0x00007610ff487816 */ /* 0x000fc60000000048 */
[----:B0-----:R-:W-:Y:S01]  /*9740*/  @P5 IMAD.MOV.U32 R10, RZ, RZ, R55 ;  /* 0x000000ffff0a5224 */ /* 0x001fe200078e0037 */
[----:B------:R-:W-:Y:S02]  /*9750*/  PRMT R71, RZ, 0x7610, R71 ;  /* 0x00007610ff477816 */ /* 0x000fe40000000047 */
[----:B------:R-:W-:Y:S02]  /*9760*/  PRMT R70, RZ, 0x7610, R70 ;  /* 0x00007610ff467816 */ /* 0x000fe40000000046 */
[----:B------:R-:W-:Y:S01]  /*9770*/  PRMT R69, RZ, 0x7610, R69 ;  /* 0x00007610ff457816 */ /* 0x000fe20000000045 */
[----:B--2---:R-:W-:Y:S04]  /*9780*/  STL [R1+0xc98], R76 ;  /* 0x000c984c01007387 */ /* 0x004fe80000100800 */
[----:B---3--:R-:W-:Y:S04]  /*9790*/  STL [R1+0xca0], R75 ;  /* 0x000ca04b01007387 */ /* 0x008fe80000100800 */
[----:B------:R0:W-:Y:S04]  /*97a0*/  STL [R1+0x6dc], R9 ;  /* 0x0006dc0901007387 */ /* 0x0001e80000100800 */
[----:B------:R-:W-:Y:S04]  /*97b0*/  STL [R1+0x6d8], R47 ;  /* 0x0006d82f01007387 */ /* 0x000fe80000100800 */
[----:B------:R-:W-:Y:S04]  /*97c0*/  STL [R1+0x6e4], R16 ;  /* 0x0006e41001007387 */ /* 0x000fe80000100800 */
[----:B----4-:R1:W-:Y:S01]  /*97d0*/  STL [R1+0xca4], R74 ;  /* 0x000ca44a01007387 */ /* 0x0103e20000100800 */
[----:B0-----:R-:W-:-:S02]  /*97e0*/  SHF.R.U64 R9, R12, 0x1a, RZ ;  /* 0x0000001a0c097819 */ /* 0x001fc400000012ff */
[----:B-1----:R-:W-:Y:S02]  /*97f0*/  IADD3.X R74, PT, PT, R2, UR15, RZ, P6, !PT ;  /* 0x0000000f024a7c10 */ /* 0x002fe4000b7fe4ff */
[----:B------:R-:W-:Y:S01]  /*9800*/  IADD3 R16, P6, PT, R3, UR6, RZ ;  /* 0x0000000603107c10 */ /* 0x000fe2000ffde0ff */
[----:B------:R0:W-:Y:S02]  /*9810*/  STL [R1+0x6e0], R19 ;  /* 0x0006e01301007387 */ /* 0x0001e40000100800 */
[----:B------:R-:W-:Y:S01]  /*9820*/  @P5 IMAD.MOV.U32 R11, RZ, RZ, R74 ;  /* 0x000000ffff0b5224 */ /* 0x000fe200078e004a */
[----:B------:R-:W-:Y:S01]  /*9830*/  IADD3.X R47, PT, PT, R4, UR15, RZ, P6, !PT ;  /* 0x0000000f042f7c10 */ /* 0x000fe2000b7fe4ff */
[----:B------:R-:W-:Y:S01]  /*9840*/  STL [R1+0x7cc], R55 ;  /* 0x0007cc3701007387 */ /* 0x000fe20000100800 */
[----:B------:R-:W-:-:S03]  /*9850*/  LOP3.LUT P2, RZ, R9, 0x1, RZ, 0xc0, !PT ;  /* 0x0000000109ff7812 */ /* 0x000fc6000784c0ff */
[----:B------:R1:W2:Y:S01]  /*9860*/  @P5 LDG.E.U8 R72, desc[UR24][R10.64] ;  /* 0x000000180a485981 */ /* 0x0002a2000c1e1100 */
[----:B0-----:R-:W-:-:S03]  /*9870*/  IADD3 R19, P6, PT, R5, UR6, RZ ;  /* 0x0000000605137c10 */ /* 0x001fc6000ffde0ff */
[----:B------:R-:W-:Y:S01]  /*9880*/  STL [R1+0xca8], R73 ;  /* 0x000ca84901007387 */ /* 0x000fe20000100800 */
[----:B------:R-:W-:Y:S01]  /*9890*/  IADD3.X R9, PT, PT, R6, UR15, RZ, P6, !PT ;  /* 0x0000000f06097c10 */ /* 0x000fe2000b7fe4ff */
[----:B-1----:R-:W-:Y:S02]  /*98a0*/  @P5 IMAD.MOV.U32 R10, RZ, RZ, R16 ;  /* 0x000000ffff0a5224 */ /* 0x002fe400078e0010 */
[----:B------:R-:W-:Y:S01]  /*98b0*/  @P5 IMAD.MOV.U32 R11, RZ, RZ, R47 ;  /* 0x000000ffff0b5224 */ /* 0x000fe200078e002f */
[----:B------:R-:W-:Y:S04]  /*98c0*/  STL [R1+0x7c8], R74 ;  /* 0x0007c84a01007387 */ /* 0x000fe80000100800 */
[----:B------:R0:W-:Y:S04]  /*98d0*/  STL [R1+0x7d4], R16 ;  /* 0x0007d41001007387 */ /* 0x0001e80000100800 */
[----:B------:R1:W3:Y:S04]  /*98e0*/  @P5 LDG.E.U8 R71, desc[UR24][R10.64] ;  /* 0x000000180a475981 */ /* 0x0002e8000c1e1100 */
[----:B------:R-:W-:Y:S01]  /*98f0*/  STL [R1+0x7d0], R47 ;  /* 0x0007d02f01007387 */ /* 0x000fe20000100800 */
[----:B0-----:R-:W-:-:S03]  /*9900*/  IADD3 R16, P6, PT, R7, UR6, RZ ;  /* 0x0000000607107c10 */ /* 0x001fc6000ffde0ff */
[----:B------:R0:W-:Y:S01]  /*9910*/  STL [R1+0x7dc], R19 ;  /* 0x0007dc1301007387 */ /* 0x0001e20000100800 */
[----:B-1----:R-:W-:Y:S02]  /*9920*/  @P5 IMAD.MOV.U32 R10, RZ, RZ, R19 ;  /* 0x000000ffff0a5224 */ /* 0x002fe400078e0013 */
[----:B------:R-:W-:-:S05]  /*9930*/  @P5 IMAD.MOV.U32 R11, RZ, RZ, R9 ;  /* 0x000000ffff0b5224 */ /* 0x000fca00078e0009 */
[----:B------:R1:W4:Y:S01]  /*9940*/  @P5 LDG.E.U8 R70, desc[UR24][R10.64] ;  /* 0x000000180a465981 */ /* 0x000322000c1e1100 */
[----:B0-----:R-:W-:Y:S01]  /*9950*/  IADD3.X R19, PT, PT, R8, UR15, RZ, P6, !PT ;  /* 0x0000000f08137c10 */ /* 0x001fe2000b7fe4ff */
[----:B-1----:R-:W-:-:S04]  /*9960*/  @P5 IMAD.MOV.U32 R10, RZ, RZ, R16 ;  /* 0x000000ffff0a5224 */ /* 0x002fc800078e0010 */
[----:B------:R-:W-:-:S05]  /*9970*/  @P5 IMAD.MOV.U32 R11, RZ, RZ, R19 ;  /* 0x000000ffff0b5224 */ /* 0x000fca00078e0013 */
[----:B------:R0:W4:Y:S01]  /*9980*/  @P5 LDG.E.U8 R69, desc[UR24][R10.64] ;  /* 0x000000180a455981 */ /* 0x000122000c1e1100 */
        /* <DEDUP_REMOVED lines=8> */
[----:B------:R-:W-:Y:S01]  /*9a10*/  UIMAD UR14, UR12, 0x35, URZ ;  /* 0x000000350c0e78a4 */ /* 0x000fe2000f8e02ff */
[----:B------:R-:W-:-:S03]  /*9a20*/  PRMT R64, RZ, 0x7610, R64 ;  /* 0x00007610ff407816 */ /* 0x000fc60000000040 */
[----:B------:R-:W-:Y:S01]  /*9a30*/  USHF.R.S32.HI UR17, URZ, 0x1f, UR14 ;  /* 0x0000001fff117899 */ /* 0x000fe2000801140e */
[----:B------:R-:W-:Y:S02]  /*9a40*/  PRMT R60, RZ, 0x7610, R60 ;  /* 0x00007610ff3c7816 */ /* 0x000fe4000000003c */
[----:B------:R-:W-:Y:S02]  /*9a50*/  PRMT R56, RZ, 0x7610, R56 ;  /* 0x00007610ff387816 */ /* 0x000fe40000000038 */
[----:B------:R-:W-:Y:S02]  /*9a60*/  PRMT R63, RZ, 0x7610, R63 ;  /* 0x00007610ff3f7816 */ /* 0x000fe4000000003f */
[----:B------:R-:W-:Y:S02]  /*9a70*/  PRMT R62, RZ, 0x7610, R62 ;  /* 0x00007610ff3e7816 */ /* 0x000fe4000000003e */
[----:B------:R-:W-:Y:S01]  /*9a80*/  PRMT R61, RZ, 0x7610, R61 ;  /* 0x00007610ff3d7816 */ /* 0x000fe2000000003d */
[----:B------:R-:W0:Y:S01]  /*9a90*/  S2R R92, SR_TID.X ;  /* 0x00000000005c7919 */ /* 0x000e220000002100 */
[----:B------:R-:W-:-:S02]  /*9aa0*/  PRMT R59, RZ, 0x7610, R59 ;  /* 0x00007610ff3b7816 */ /* 0x000fc4000000003b */
[----:B------:R-:W-:Y:S01]  /*9ab0*/  PRMT R58, RZ, 0x7610, R58 ;  /* 0x00007610ff3a7816 */ /* 0x000fe2000000003a */
[----:B------:R-:W-:Y:S01]  /*9ac0*/  IMAD.MOV.U32 R93, RZ, RZ, R21 ;  /* 0x000000ffff5d7224 */ /* 0x000fe200078e0015 */
[C---:B------:R-:W-:Y:S02]  /*9ad0*/  LOP3.LUT R21, R13.reuse, 0x8, RZ, 0xfc, !PT ;  /* 0x000000080d157812 */ /* 0x040fe400078efcff */
[----:B------:R-:W-:Y:S01]  /*9ae0*/  PRMT R57, RZ, 0x7610, R57 ;  /* 0x00007610ff397816 */ /* 0x000fe20000000039 */
[----:B------:R-:W-:Y:S02]  /*9af0*/  IMAD.MOV.U32 R90, RZ, RZ, R20 ;  /* 0x000000ffff5a7224 */ /* 0x000fe400078e0014 */
[----:B------:R-:W-:Y:S01]  /*9b00*/  IMAD.MOV.U32 R88, RZ, RZ, R28 ;  /* 0x000000ffff587224 */ /* 0x000fe200078e001c */
[C---:B------:R-:W-:Y:S01]  /*9b10*/  LOP3.LUT R28, R13.reuse, 0x14, RZ, 0xfc, !PT ;  /* 0x000000140d1c7812 */ /* 0x040fe200078efcff */
[----:B------:R-:W-:Y:S01]  /*9b20*/  IMAD.MOV.U32 R87, RZ, RZ, R26 ;  /* 0x000000ffff577224 */ /* 0x000fe200078e001a */
[----:B------:R-:W-:Y:S01]  /*9b30*/  LOP3.LUT R26, R13, 0x16, RZ, 0xfc, !PT ;  /* 0x000000160d1a7812 */ /* 0x000fe200078efcff */
[----:B------:R-:W-:-:S02]  /*9b40*/  IMAD.MOV.U32 R85, RZ, RZ, R88 ;  /* 0x000000ffff557224 */ /* 0x000fc400078e0058 */
[----:B------:R-:W-:Y:S02]  /*9b50*/  IMAD.MOV.U32 R84, RZ, RZ, R87 ;  /* 0x000000ffff547224 */ /* 0x000fe400078e0057 */
[----:B------:R-:W-:Y:S01]  /*9b60*/  IMAD.MOV.U32 R87, RZ, RZ, R29 ;  /* 0x000000ffff577224 */ /* 0x000fe200078e001d */
[C---:B------:R-:W-:Y:S01]  /*9b70*/  LOP3.LUT R29, R13.reuse, 0x1c, RZ, 0xfc, !PT ;  /* 0x0000001c0d1d7812 */ /* 0x040fe200078efcff */
[----:B------:R-:W-:Y:S02]  /*9b80*/  IMAD.MOV.U32 R81, RZ, RZ, R32 ;  /* 0x000000ffff517224 */ /* 0x000fe400078e0020 */
[----:B------:R-:W-:Y:S01]  /*9b90*/  IMAD.MOV.U32 R80, RZ, RZ, R35 ;  /* 0x000000ffff507224 */ /* 0x000fe200078e0023 */
[----:B------:R-:W-:Y:S01]  /*9ba0*/  LOP3.LUT R35, R13, 0x24, RZ, 0xfc, !PT ;  /* 0x000000240d237812 */ /* 0x000fe200078efcff */
[----:B------:R-:W-:-:S03]  /*9bb0*/  IMAD.MOV.U32 R79, RZ, RZ, R36 ;  /* 0x000000ffff4f7224 */ /* 0x000fc600078e0024 */
[----:B------:R-:W-:Y:S01]  /*9bc0*/  IABS R36, R35 ;  /* 0x0000002300247213 */ /* 0x000fe20000000000 */
[----:B--2---:R-:W-:Y:S04]  /*9bd0*/  STL [R1+0xcac], R72 ;  /* 0x000cac4801007387 */ /* 0x004fe80000100800 */
[----:B---3--:R-:W-:Y:S04]  /*9be0*/  STL [R1+0xcb0], R71 ;  /* 0x000cb04701007387 */ /* 0x008fe80000100800 */
[----:B------:R-:W-:Y:S04]  /*9bf0*/  STL [R1+0x7d8], R9 ;  /* 0x0007d80901007387 */ /* 0x000fe80000100800 */
[----:B------:R1:W-:Y:S04]  /*9c00*/  STL [R1+0x7e4], R16 ;  /* 0x0007e41001007387 */ /* 0x0003e80000100800 */
[----:B----4-:R2:W-:Y:S01]  /*9c10*/  STL [R1+0xcb4], R70 ;  /* 0x000cb44601007387 */ /* 0x0105e20000100800 */
[----:B-1----:R-:W-:-:S03]  /*9c20*/  IADD3 R16, P5, PT, R3, UR5, RZ ;  /* 0x0000000503107c10 */ /* 0x002fc6000ffbe0ff */
[----:B------:R1:W-:Y:S01]  /*9c30*/  STL [R1+0x7e0], R19 ;  /* 0x0007e01301007387 */ /* 0x0003e20000100800 */
[----:B--2---:R-:W-:Y:S02]  /*9c40*/  IADD3.X R70, PT, PT, R2, UR6, RZ, P6, !PT ;  /* 0x0000000602467c10 */ /* 0x004fe4000b7fe4ff */
[----:B------:R-:W-:-:S03]  /*9c50*/  IADD3.X R47, PT, PT, R4, UR6, RZ, P5, !PT ;  /* 0x00000006042f7c10 */ /* 0x000fc6000affe4ff */
[----:B------:R-:W-:Y:S01]  /*9c60*/  @P4 IMAD.MOV.U32 R11, RZ, RZ, R70 ;  /* 0x000000ffff0b4224 */ /* 0x000fe200078e0046 */
[----:B------:R-:W-:Y:S01]  /*9c70*/  STL [R1+0xcb8], R69 ;  /* 0x000cb84501007387 */ /* 0x000fe20000100800 */
[----:B-1----:R-:W-:-:S03]  /*9c80*/  IADD3 R19, P5, PT, R5, UR5, RZ ;  /* 0x0000000505137c10 */ /* 0x002fc6000ffbe0ff */
[----:B------:R-:W-:Y:S01]  /*9c90*/  STL [R1+0x890], R55 ;  /* 0x0008903701007387 */ /* 0x000fe20000100800 */
[----:B------:R-:W-:-:S03]  /*9ca0*/  SHF.R.U64 R9, R12, 0x12, RZ ;  /* 0x000000120c097819 */ /* 0x000fc600000012ff */
[----:B------:R-:W-:Y:S04]  /*9cb0*/  STL [R1+0x898], R16 ;  /* 0x0008981001007387 */ /* 0x000fe80000100800 */
[----:B------:R-:W-:Y:S04]  /*9cc0*/  STL [R1+0x88c], R70 ;  /* 0x00088c4601007387 */ /* 0x000fe80000100800 */
[----:B------:R1:W2:Y:S01]  /*9cd0*/  @P4 LDG.E.U8 R68, desc[UR24][R10.64] ;  /* 0x000000180a444981 */ /* 0x0002a2000c1e1100 */
[----:B------:R-:W-:-:S03]  /*9ce0*/  LOP3.LUT P6, RZ, R9, 0x1, RZ, 0xc0, !PT ;  /* 0x0000000109ff7812 */ /* 0x000fc600078cc0ff */
[----:B------:R3:W-:Y:S01]  /*9cf0*/  STL [R1+0x894], R47 ;  /* 0x0008942f01007387 */ /* 0x0007e20000100800 */
[----:B-1----:R-:W-:Y:S02]  /*9d00*/  @P4 IMAD.MOV.U32 R11, RZ, RZ, R47 ;  /* 0x000000ffff0b4224 */ /* 0x002fe400078e002f */
[----:B------:R-:W-:Y:S02]  /*9d10*/  @P4 IMAD.MOV.U32 R10, RZ, RZ, R16 ;  /* 0x000000ffff0a4224 */ /* 0x000fe400078e0010 */
[----:B---3--:R-:W-:Y:S01]  /*9d20*/  IMAD.MOV.U32 R47, RZ, RZ, R22 ;  /* 0x000000ffff2f7224 */ /* 0x008fe200078e0016 */
[----:B------:R-:W-:Y:S02]  /*9d30*/  IADD3.X R22, PT, PT, R6, UR6, RZ, P5, !PT ;  /* 0x0000000606167c10 */ /* 0x000fe4000affe4ff */
[----:B------:R-:W-:Y:S01]  /*9d40*/  IADD3 R9, P5, PT, R7, UR5, RZ ;  /* 0x0000000507097c10 */ /* 0x000fe2000ffbe0ff */
[----:B------:R1:W3:Y:S03]  /*9d50*/  @P4 LDG.E.U8 R67, desc[UR24][R10.64] ;  /* 0x000000180a434981 */ /* 0x0002e6000c1e1100 */
[----:B------:R-:W-:Y:S01]  /*9d60*/  IADD3.X R16, PT, PT, R8, UR6, RZ, P5, !PT ;  /* 0x0000000608107c10 */ /* 0x000fe2000affe4ff */
[----:B------:R-:W-:Y:S01]  /*9d70*/  UIMAD UR5, UR12, 0x25, URZ ;  /* 0x000000250c0578a4 */ /* 0x000fe2000f8e02ff */
[----:B-1----:R-:W-:-:S02]  /*9d80*/  @P4 IMAD.MOV.U32 R10, RZ, RZ, R19 ;  /* 0x000000ffff0a4224 */ /* 0x002fc400078e0013 */
[----:B------:R-:W-:-:S05]  /*9d90*/  @P4 IMAD.MOV.U32 R11, RZ, RZ, R22 ;  /* 0x000000ffff0b4224 */ /* 0x000fca00078e0016 */
[----:B------:R1:W4:Y:S01]  /*9da0*/  @P4 LDG.E.U8 R66, desc[UR24][R10.64] ;  /* 0x000000180a424981 */ /* 0x000322000c1e1100 */
[----:B------:R-:W-:Y:S02]  /*9db0*/  USHF.R.S32.HI UR15, URZ, 0x1f, UR5 ;  /* 0x0000001fff0f7899 */ /* 0x000fe40008011405 */
[----:B------:R-:W-:Y:S01]  /*9dc0*/  UIMAD UR6, UR12, 0x2d, URZ ;  /* 0x0000002d0c0678a4 */ /* 0x000fe2000f8e02ff */
[----:B------:R0:W-:Y:S01]  /*9dd0*/  STL [R1+0x8a0], R19 ;  /* 0x0008a01301007387 */ /* 0x0001e20000100800 */
[----:B-1----:R-:W-:Y:S02]  /*9de0*/  @P4 IMAD.MOV.U32 R10, RZ, RZ, R9 ;  /* 0x000000ffff0a4224 */ /* 0x002fe400078e0009 */
[----:B------:R-:W-:Y:S01]  /*9df0*/  @P4 IMAD.MOV.U32 R11, RZ, RZ, R16 ;  /* 0x000000ffff0b4224 */ /* 0x000fe200078e0010 */
[----:B------:R-:W-:Y:S04]  /*9e00*/  STL [R1+0x89c], R22 ;  /* 0x00089c1601007387 */ /* 0x000fe80000100800 */
[----:B------:R1:W2:Y:S01]  /*9e10*/  @P4 LDG.E.U8 R65, desc[UR24][R10.64] ;  /* 0x000000180a414981 */ /* 0x0002a2000c1e1100 */
[----:B------:R-:W-:-:S03]  /*9e20*/  IADD3 R70, P4, PT, R0, UR5, RZ ;  /* 0x0000000500467c10 */ /* 0x000fc6000ff9e0ff */
[----:B------:R1:W-:Y:S01]  /*9e30*/  STL [R1+0x8a8], R9 ;  /* 0x0008a80901007387 */ /* 0x0003e20000100800 */
[----:B------:R-:W-:Y:S01]  /*9e40*/  USHF.R.S32.HI UR16, URZ, 0x1f, UR6 ;  /* 0x0000001fff107899 */ /* 0x000fe20008011406 */
[----:B------:R-:W-:Y:S02]  /*9e50*/  IADD3.X R71, PT, PT, R2, UR15, RZ, P4, !PT ;  /* 0x0000000f02477c10 */ /* 0x000fe4000a7fe4ff */
[----:B------:R1:W-:Y:S01]  /*9e60*/  STL [R1+0x8a4], R16 ;  /* 0x0008a41001007387 */ /* 0x0003e20000100800 */
[----:B0-----:R-:W-:Y:S02]  /*9e70*/  IADD3 R19, P4, PT, R0, UR6, RZ ;  /* 0x0000000600137c10 */ /* 0x001fe4000ff9e0ff */
[----:B-1----:R-:W-:Y:S02]  /*9e80*/  SHF.R.U64 R9, R12, 0xa, RZ ;  /* 0x0000000a0c097819 */ /* 0x002fe400000012ff */
[----:B------:R-:W-:Y:S01]  /*9e90*/  IADD3 R16, P5, PT, R3, UR5, RZ ;  /* 0x0000000503107c10 */ /* 0x000fe2000ffbe0ff */
[----:B------:R-:W-:-:S03]  /*9ea0*/  @P2 IMAD.MOV.U32 R10, RZ, RZ, R70 ;  /* 0x000000ffff0a2224 */ /* 0x000fc600078e0046 */
[----:B------:R-:W-:Y:S01]  /*9eb0*/  IADD3.X R55, PT, PT, R4, UR15, RZ, P5, !PT ;  /* 0x0000000f04377c10 */ /* 0x000fe2000affe4ff */
[----:B------:R-:W-:Y:S01]  /*9ec0*/  @P2 IMAD.MOV.U32 R11, RZ, RZ, R71 ;  /* 0x000000ffff0b2224 */ /* 0x000fe200078e0047 */
[----:B------:R-:W-:Y:S02]  /*9ed0*/  LOP3.LUT P5, RZ, R9, 0x1, RZ, 0xc0, !PT ;  /* 0x0000000109ff7812 */ /* 0x000fe400078ac0ff */
[----:B------:R-:W-:Y:S02]  /*9ee0*/  IADD3.X R69, PT, PT, R2, UR16, RZ, P4, !PT ;  /* 0x0000001002457c10 */ /* 0x000fe4000a7fe4ff */
[----:B------:R-:W-:Y:S01]  /*9ef0*/  IADD3 R22, P4, PT, R0, UR14, RZ ;  /* 0x0000000e00167c10 */ /* 0x000fe2000ff9e0ff */
[----:B------:R0:W2:Y:S03]  /*9f00*/  @P2 LDG.E.U8 R64, desc[UR24][R10.64] ;  /* 0x000000180a402981 */ /* 0x0000a6000c1e1100 */
[----:B------:R-:W-:Y:S01]  /*9f10*/  IADD3.X R9, PT, PT, R2, UR17, RZ, P4, !PT ;  /* 0x0000001102097c10 */ /* 0x000fe2000a7fe4ff */
[----:B------:R-:W-:Y:S01]  /*9f20*/  STL [R1+0x93c], R70 ;  /* 0x00093c4601007387 */ /* 0x000fe20000100800 */
[----:B0-----:R-:W-:-:S02]  /*9f30*/  @P6 IMAD.MOV.U32 R10, RZ, RZ, R19 ;  /* 0x000000ffff0a6224 */ /* 0x001fc400078e0013 */
[----:B------:R-:W-:Y:S01]  /*9f40*/  @P6 IMAD.MOV.U32 R11, RZ, RZ, R69 ;  /* 0x000000ffff0b6224 */ /* 0x000fe200078e0045 */
[----:B------:R-:W-:Y:S04]  /*9f50*/  STL [R1+0x944], R16 ;  /* 0x0009441001007387 */ /* 0x000fe80000100800 */
[----:B------:R0:W2:Y:S04]  /*9f60*/  @P6 LDG.E.U8 R60, desc[UR24][R10.64] ;  /* 0x000000180a3c6981 */ /* 0x0000a8000c1e1100 */
[----:B------:R-:W-:Y:S04]  /*9f70*/  STL [R1+0x938], R71 ;  /* 0x0009384701007387 */ /* 0x000fe80000100800 */
[----:B------:R1:W-:Y:S01]  /*9f80*/  STL [R1+0x9e8], R19 ;  /* 0x0009e81301007387 */ /* 0x0003e20000100800 */
[----:B0-----:R-:W-:-:S02]  /*9f90*/  @P5 IMAD.MOV.U32 R10, RZ, RZ, R22 ;  /* 0x000000ffff0a5224 */ /* 0x001fc400078e0016 */
[----:B------:R-:W-:Y:S01]  /*9fa0*/  @P5 IMAD.MOV.U32 R11, RZ, RZ, R9 ;  /* 0x000000ffff0b5224 */ /* 0x000fe200078e0009 */
[----:B------:R-:W-:Y:S01]  /*9fb0*/  STL [R1+0x940], R55 ;  /* 0x0009403701007387 */ /* 0x000fe20000100800 */
[----:B-1----:R-:W-:-:S03]  /*9fc0*/  IADD3 R19, P4, PT, R5, UR5, RZ ;  /* 0x0000000505137c10 */ /* 0x002fc6000ff9e0ff */
[----:B------:R-:W-:Y:S04]  /*9fd0*/  STL [R1+0x9e4], R69 ;  /* 0x0009e44501007387 */ /* 0x000fe80000100800 */
[----:B------:R0:W2:Y:S04]  /*9fe0*/  @P5 LDG.E.U8 R56, desc[UR24][R10.64] ;  /* 0x000000180a385981 */ /* 0x0000a8000c1e1100 */
[----:B------:R1:W-:Y:S04]  /*9ff0*/  STL [R1+0xaa8], R22 ;  /* 0x000aa81601007387 */ /* 0x0003e80000100800 */
[----:B------:R1:W-:Y:S01]  /*a000*/  STL [R1+0xaa4], R9 ;  /* 0x000aa40901007387 */ /* 0x0003e20000100800 */
[----:B0-----:R-:W-:-:S02]  /*a010*/  @P2 IMAD.MOV.U32 R10, RZ, RZ, R16 ;  /* 0x000000ffff0a2224 */ /* 0x001fc400078e0010 */
[----:B------:R-:W-:Y:S01]  /*a020*/  @P2 IMAD.MOV.U32 R11, RZ, RZ, R55 ;  /* 0x000000ffff0b2224 */ /* 0x000fe200078e0037 */
[----:B-1----:R-:W-:-:S04]  /*a030*/  IADD3.X R22, PT, PT, R6, UR15, RZ, P4, !PT ;  /* 0x0000000f06167c10 */ /* 0x002fc8000a7fe4ff */
[----:B------:R0:W2:Y:S01]  /*a040*/  @P2 LDG.E.U8 R63, desc[UR24][R10.64] ;  /* 0x000000180a3f2981 */ /* 0x0000a2000c1e1100 */
[----:B------:R-:W-:-:S04]  /*a050*/  IADD3 R9, P4, PT, R7, UR5, RZ ;  /* 0x0000000507097c10 */ /* 0x000fc8000ff9e0ff */
[----:B------:R-:W-:Y:S01]  /*a060*/  IADD3.X R16, PT, PT, R8, UR15, RZ, P4, !PT ;  /* 0x0000000f08107c10 */ /* 0x000fe2000a7fe4ff */
[----:B------:R-:W-:Y:S01]  /*a070*/  STL [R1+0x94c], R19 ;  /* 0x00094c1301007387 */ /* 0x000fe20000100800 */
[----:B0-----:R-:W-:Y:S02]  /*a080*/  @P2 IMAD.MOV.U32 R10, RZ, RZ, R19 ;  /* 0x000000ffff0a2224 */ /* 0x001fe400078e0013 */
[----:B------:R-:W-:Y:S01]  /*a090*/  @P2 IMAD.MOV.U32 R11, RZ, RZ, R22 ;  /* 0x000000ffff0b2224 */ /* 0x000fe200078e0016 */
[----:B------:R0:W-:Y:S01]  /*a0a0*/  STL [R1+0x948], R22 ;  /* 0x0009481601007387 */ /* 0x0001e20000100800 */
[----:B------:R-:W-:Y:S01]  /*a0b0*/  IMAD.MOV.U32 R91, RZ, RZ, R47 ;  /* 0x000000ffff5b7224 */ /* 0x000fe200078e002f */
[----:B------:R-:W-:-:S04]  /*a0c0*/  @!UP1 UIADD3 UR4, UPT, UPT, -UR4, 0x100000, URZ ;  /* 0x0010000004049890 */ /* 0x000fc8000fffe1ff */
[----:B------:R-:W-:Y:S02]  /*a0d0*/  @!UP1 USHF.L.U32 UR5, UR4, 0xb, URZ ;  /* 0x0000000b04059899 */ /* 0x000fe400080006ff */
[----:B------:R-:W-:Y:S01]  /*a0e0*/  @!UP1 USHF.L.U32 UR4, UR4, 0x1, URZ ;  /* 0x0000000104049899 */ /* 0x000fe200080006ff */
[----:B------:R-:W1:Y:S01]  /*a0f0*/  LDCU UR15, c[0x0][0x3b0] ;  /* 0x00007600ff0f77ac */ /* 0x000e620008000800 */
[----:B------:R1:W2:Y:S01]  /*a100*/  @P2 LDG.E.U8 R62, desc[UR24][R10.64] ;  /* 0x000000180a3e2981 */ /* 0x0002a2000c1e1100 */
[----:B0-----:R-:W-:Y:S01]  /*a110*/  IADD3 R22, P4, PT, R3, UR6, RZ ;  /* 0x0000000603167c10 */ /* 0x001fe2000ff9e0ff */
[----:B-1----:R-:W-:Y:S02]  /*a120*/  @P2 IMAD.MOV.U32 R10, RZ, RZ, R9 ;  /* 0x000000ffff0a2224 */ /* 0x002fe400078e0009 */
[----:B------:R-:W-:Y:S01]  /*a130*/  @P2 IMAD.MOV.U32 R11, RZ, RZ, R16 ;  /* 0x000000ffff0b2224 */ /* 0x000fe200078e0010 */
[----:B------:R-:W-:Y:S01]  /*a140*/  IADD3.X R55, PT, PT, R4, UR16, RZ, P4, !PT ;  /* 0x0000001004377c10 */ /* 0x000fe2000a7fe4ff */
[----:B------:R0:W-:Y:S04]  /*a150*/  STL [R1+0x954], R9 ;  /* 0x0009540901007387 */ /* 0x0001e80000100800 */
[----:B------:R1:W2:Y:S01]  /*a160*/  @P2 LDG.E.U8 R61, desc[UR24][R10.64] ;  /* 0x000000180a3d2981 */ /* 0x0002a2000c1e1100 */
[----:B------:R-:W-:-:S02]  /*a170*/  LOP3.LUT R19, R13, 0x4, RZ, 0xfc, !PT ;  /* 0x000000040d137812 */ /* 0x000fc400078efcff */
[----:B0-----:R-:W-:Y:S01]  /*a180*/  IADD3 R9, P2, PT, R5, UR6, RZ ;  /* 0x0000000605097c10 */ /* 0x001fe2000ff5e0ff */
[----:B------:R0:W-:Y:S01]  /*a190*/  STL [R1+0x950], R16 ;  /* 0x0009501001007387 */ /* 0x0001e20000100800 */
[----:B-1----:R-:W-:-:S03]  /*a1a0*/  @P6 IMAD.MOV.U32 R10, RZ, RZ, R22 ;  /* 0x000000ffff0a6224 */ /* 0x002fc600078e0016 */
[----:B------:R1:W-:Y:S01]  /*a1b0*/  STL [R1+0x9f0], R22 ;  /* 0x0009f01601007387 */ /* 0x0003e20000100800 */
[----:B------:R-:W-:Y:S01]  /*a1c0*/  @P6 IMAD.MOV.U32 R11, RZ, RZ, R55 ;  /* 0x000000ffff0b6224 */ /* 0x000fe200078e0037 */
[----:B0-----:R-:W-:Y:S02]  /*a1d0*/  IADD3.X R16, PT, PT, R6, UR16, RZ, P2, !PT ;  /* 0x0000001006107c10 */ /* 0x001fe400097fe4ff */
[----:B------:R-:W-:Y:S01]  /*a1e0*/  STL [R1+0x9f8], R9 ;  /* 0x0009f80901007387 */ /* 0x000fe20000100800 */
[----:B-1----:R-:W-:-:S03]  /*a1f0*/  IADD3 R22, P2, PT, R7, UR6, RZ ;  /* 0x0000000607167c10 */ /* 0x002fc6000ff5e0ff */
[----:B------:R0:W-:Y:S01]  /*a200*/  STL [R1+0x9ec], R55 ;  /* 0x0009ec3701007387 */ /* 0x0001e20000100800 */
[----:B------:R-:W-:Y:S01]  /*a210*/  IMAD.MOV.U32 R47, RZ, RZ, R18 ;  /* 0x000000ffff2f7224 */ /* 0x000fe200078e0012 */
[----:B------:R-:W-:Y:S02]  /*a220*/  LOP3.LUT R18, R13, 0x6, RZ, 0xfc, !PT ;  /* 0x000000060d127812 */ /* 0x000fe400078efcff */
[----:B------:R1:W2:Y:S04]  /*a230*/  @P6 LDG.E.U8 R59, desc[UR24][R10.64] ;  /* 0x000000180a3b6981 */ /* 0x0002a8000c1e1100 */
[----:B------:R1:W-:Y:S01]  /*a240*/  STL [R1+0x1d0], R19 ;  /* 0x0001d01301007387 */ /* 0x0003e20000100800 */
[----:B0-----:R-:W-:Y:S01]  /*a250*/  IADD3.X R55, PT, PT, R8, UR16, RZ, P2, !PT ;  /* 0x0000001008377c10 */ /* 0x001fe200097fe4ff */
[----:B------:R-:W-:-:S02]  /*a260*/  IMAD.MOV.U32 R86, RZ, RZ, R47 ;  /* 0x000000ffff567224 */ /* 0x000fc400078e002f */
[----:B-1----:R-:W-:Y:S02]  /*a270*/  @P6 IMAD.MOV.U32 R10, RZ, RZ, R9 ;  /* 0x000000ffff0a6224 */ /* 0x002fe400078e0009 */
[----:B------:R-:W-:Y:S01]  /*a280*/  @P6 IMAD.MOV.U32 R11, RZ, RZ, R16 ;  /* 0x000000ffff0b6224 */ /* 0x000fe200078e0010 */
[----:B------:R0:W-:Y:S01]  /*a290*/  STL [R1+0x9f4], R16 ;  /* 0x0009f41001007387 */ /* 0x0001e20000100800 */
[----:B------:R-:W-:Y:S02]  /*a2a0*/  IABS R19, R19 ;  /* 0x0000001300137213 */ /* 0x000fe40000000000 */
[----:B------:R-:W-:Y:S01]  /*a2b0*/  PRMT R41, RZ, 0x7610, R41 ;  /* 0x00007610ff297816 */ /* 0x000fe20000000029 */
[----:B------:R1:W-:Y:S01]  /*a2c0*/  STL [R1+0xa00], R22 ;  /* 0x000a001601007387 */ /* 0x0003e20000100800 */
[----:B------:R-:W-:Y:S01]  /*a2d0*/  VOTEU.ALL UP1, P3 ;  /* 0x0000000000ff7886 */ /* 0x000fe20001820000 */
[----:B------:R-:W-:Y:S01]  /*a2e0*/  IMAD.HI.U32 R9, R15, R19, RZ ;  /* 0x000000130f097227 */ /* 0x000fe200078e00ff */
[----:B------:R-:W2:Y:S01]  /*a2f0*/  LDCU UR16, c[0x0][0x3b0] ;  /* 0x00007600ff1077ac */ /* 0x000ea20008000800 */
[----:B------:R1:W2:Y:S01]  /*a300*/  @P6 LDG.E.U8 R58, desc[UR24][R10.64] ;  /* 0x000000180a3a6981 */ /* 0x0002a2000c1e1100 */
[----:B0-----:R-:W-:-:S03]  /*a310*/  LOP3.LUT R16, R13, 0xa, RZ, 0xfc, !PT ;  /* 0x0000000a0d107812 */ /* 0x001fc600078efcff */
[----:B------:R-:W-:Y:S01]  /*a320*/  STL [R1+0x9fc], R55 ;  /* 0x0009fc3701007387 */ /* 0x000fe20000100800 */
[----:B------:R-:W-:Y:S01]  /*a330*/  IMAD.MOV.U32 R47, RZ, RZ, R25 ;  /* 0x000000ffff2f7224 */ /* 0x000fe200078e0019 */
[----:B------:R0:W0:Y:S02]  /*a340*/  @!UP1 SYNCS.EXCH.64 URZ, [UR9+0x12008], UR4 ;  /* 0x0120080409ff95b2 */ /* 0x0000240008000100 */
[----:B------:R1:W-:Y:S02]  /*a350*/  STL [R1+0x1c4], R18 ;  /* 0x0001c41201007387 */ /* 0x0003e40000100800 */
[----:B-1----:R-:W-:Y:S01]  /*a360*/  @P6 IMAD.MOV.U32 R10, RZ, RZ, R22 ;  /* 0x000000ffff0a6224 */ /* 0x002fe200078e0016 */
[----:B------:R-:W-:Y:S01]  /*a370*/  IABS R22, R21 ;  /* 0x0000001500167213 */ /* 0x000fe20000000000 */
[----:B------:R-:W-:Y:S01]  /*a380*/  @P6 IMAD.MOV.U32 R11, RZ, RZ, R55 ;  /* 0x000000ffff0b6224 */ /* 0x000fe200078e0037 */
[----:B------:R1:W-:Y:S01]  /*a390*/  STL [R1+0x1c0], R21 ;  /* 0x0001c01501007387 */ /* 0x0003e20000100800 */
[----:B------:R-:W-:-:S03]  /*a3a0*/  IMAD.MOV R9, RZ, RZ, -R9 ;  /* 0x000000ffff097224 */ /* 0x000fc600078e0a09 */
[----:B------:R0:W2:Y:S01]  /*a3b0*/  @P6 LDG.E.U8 R57, desc[UR24][R10.64] ;  /* 0x000000180a396981 */ /* 0x0000a2000c1e1100 */
[----:B------:R-:W-:Y:S02]  /*a3c0*/  IABS R18, R18 ;  /* 0x0000001200127213 */ /* 0x000fe40000000000 */
[----:B-1----:R-:W-:Y:S01]  /*a3d0*/  IABS R21, R16 ;  /* 0x0000001000157213 */ /* 0x002fe20000000000 */
[----:B------:R-:W-:-:S04]  /*a3e0*/  IMAD R19, R14, R9, R19 ;  /* 0x000000090e137224 */ /* 0x000fc800078e0213 */
[C---:B0-----:R-:W-:Y:S01]  /*a3f0*/  IMAD.HI.U32 R11, R15.reuse, R21, RZ ;  /* 0x000000150f0b7227 */ /* 0x041fe200078e00ff */
[----:B------:R0:W-:Y:S03]  /*a400*/  STL [R1+0x1dc], R16 ;  /* 0x0001dc1001007387 */ /* 0x0001e60000100800 */
[----:B------:R-:W-:-:S04]  /*a410*/  IMAD.HI.U32 R10, R15, R22, RZ ;  /* 0x000000160f0a7227 */ /* 0x000fc800078e00ff */
[----:B------:R-:W-:-:S04]  /*a420*/  IMAD.HI.U32 R9, R15, R18, RZ ;  /* 0x000000120f097227 */ /* 0x000fc800078e00ff */
[----:B------:R-:W-:Y:S01]  /*a430*/  IMAD.MOV R11, RZ, RZ, -R11 ;  /* 0x000000ffff0b7224 */ /* 0x000fe200078e0a0b */
[----:B0-----:R-:W-:Y:S01]  /*a440*/  LEA.HI R16, R92, R91, RZ, 0x1a ;  /* 0x0000005b5c107211 */ /* 0x001fe200078fd0ff */
[----:B------:R-:W-:Y:S02]  /*a450*/  IMAD.MOV R10, RZ, RZ, -R10 ;  /* 0x000000ffff0a7224 */ /* 0x000fe400078e0a0a */
[----:B------:R-:W-:Y:S02]  /*a460*/  IMAD.MOV R9, RZ, RZ, -R9 ;  /* 0x000000ffff097224 */ /* 0x000fe400078e0a09 */
[C---:B------:R-:W-:Y:S01]  /*a470*/  IMAD R21, R14.reuse, R11, R21 ;  /* 0x0000000b0e157224 */ /* 0x040fe200078e0215 */
[C---:B------:R-:W-:Y:S01]  /*a480*/  LOP3.LUT R11, R13.reuse, 0xc, RZ, 0xfc, !PT ;  /* 0x0000000c0d0b7812 */ /* 0x040fe200078efcff */
[C---:B------:R-:W-:Y:S02]  /*a490*/  IMAD R22, R14.reuse, R10, R22 ;  /* 0x0000000a0e167224 */ /* 0x040fe400078e0216 */
[----:B------:R-:W-:Y:S01]  /*a4a0*/  IMAD R18, R14, R9, R18 ;  /* 0x000000090e127224 */ /* 0x000fe200078e0212 */
[----:B------:R-:W-:Y:S01]  /*a4b0*/  LOP3.LUT R9, R13, 0x10, RZ, 0xfc, !PT ;  /* 0x000000100d097812 */ /* 0x000fe200078efcff */
[----:B------:R-:W-:Y:S01]  /*a4c0*/  VIADD R10, R16, 0xe ;  /* 0x0000000e100a7836 */ /* 0x000fe20000000000 */
[----:B------:R-:W-:Y:S01]  /*a4d0*/  IABS R20, R11 ;  /* 0x0000000b00147213 */ /* 0x000fe20000000000 */
[----:B------:R-:W-:Y:S01]  /*a4e0*/  STL [R1+0x134], R16 ;  /* 0x0001341001007387 */ /* 0x000fe20000100800 */
[----:B------:R-:W-:-:S02]  /*a4f0*/  IMAD.MOV.U32 R92, RZ, RZ, R93 ;  /* 0x000000ffff5c7224 */ /* 0x000fc400078e005d */
[----:B------:R-:W-:Y:S01]  /*a500*/  IMAD.MOV.U32 R91, RZ, RZ, R23 ;  /* 0x000000ffff5b7224 */ /* 0x000fe200078e0017 */
[----:B------:R-:W-:Y:S01]  /*a510*/  STL [R1+0x19c], R11 ;  /* 0x00019c0b01007387 */ /* 0x000fe20000100800 */
[----:B------:R-:W-:Y:S01]  /*a520*/  IMAD.MOV.U32 R93, RZ, RZ, R24 ;  /* 0x000000ffff5d7224 */ /* 0x000fe200078e0018 */
[----:B------:R-:W-:Y:S02]  /*a530*/  LOP3.LUT R23, R13, 0x12, RZ, 0xfc, !PT ;  /* 0x000000120d177812 */ /* 0x000fe400078efcff */
[----:B------:R-:W-:Y:S01]  /*a540*/  STL [R1+0x26c], R10 ;  /* 0x00026c0a01007387 */ /* 0x000fe20000100800 */
[----:B------:R-:W-:Y:S02]  /*a550*/  IABS R25, R10 ;  /* 0x0000000a00197213 */ /* 0x000fe40000000000 */
[----:B------:R-:W-:Y:S01]  /*a560*/  IABS R24, R9 ;  /* 0x0000000900187213 */ /* 0x000fe20000000000 */
[----:B------:R0:W-:Y:S01]  /*a570*/  STL [R1+0x1b8], R9 ;  /* 0x0001b80901007387 */ /* 0x0001e20000100800 */
[----:B------:R-:W-:-:S02]  /*a580*/  IMAD.MOV.U32 R88, RZ, RZ, R92 ;  /* 0x000000ffff587224 */ /* 0x000fc400078e005c */
[----:B------:R-:W-:Y:S01]  /*a590*/  IMAD.MOV.U32 R92, RZ, RZ, R46 ;  /* 0x000000ffff5c7224 */ /* 0x000fe200078e002e */
[----:B------:R1:W-:Y:S01]  /*a5a0*/  STL [R1+0x194], R23 ;  /* 0x0001941701007387 */ /* 0x0003e20000100800 */
[----:B------:R-:W-:Y:S02]  /*a5b0*/  IMAD.MOV.U32 R46, RZ, RZ, R27 ;  /* 0x000000ffff2e7224 */ /* 0x000fe400078e001b */
[C---:B0-----:R-:W-:Y:S01]  /*a5c0*/  IMAD.HI.U32 R9, R15.reuse, R20, RZ ;  /* 0x000000140f097227 */ /* 0x041fe200078e00ff */
[----:B------:R0:W-:Y:S01]  /*a5d0*/  STL [R1+0x1ac], R28 ;  /* 0x0001ac1c01007387 */ /* 0x0001e20000100800 */
[----:B------:R-:W-:Y:S02]  /*a5e0*/  IABS R27, R26 ;  /* 0x0000001a001b7213 */ /* 0x000fe40000000000 */
[----:B------:R-:W-:Y:S01]  /*a5f0*/  IMAD.HI.U32 R10, R15, R25, RZ ;  /* 0x000000190f0a7227 */ /* 0x000fe200078e00ff */
[----:B-1----:R-:W-:Y:S01]  /*a600*/  IABS R23, R23 ;  /* 0x0000001700177213 */ /* 0x002fe20000000000 */
[----:B------:R1:W-:Y:S02]  /*a610*/  STL [R1+0x1b4], R26 ;  /* 0x0001b41a01007387 */ /* 0x0003e40000100800 */
[----:B------:R-:W-:-:S02]  /*a620*/  IMAD.MOV R9, RZ, RZ, -R9 ;  /* 0x000000ffff097224 */ /* 0x000fc400078e0a09 */
[----:B------:R-:W-:Y:S01]  /*a630*/  IMAD.MOV R10, RZ, RZ, -R10 ;  /* 0x000000ffff0a7224 */ /* 0x000fe200078e0a0a */
[----:B0-----:R-:W-:Y:S01]  /*a640*/  IABS R28, R28 ;  /* 0x0000001c001c7213 */ /* 0x001fe20000000000 */
[----:B------:R-:W-:Y:S02]  /*a650*/  IMAD R20, R14, R9, R20 ;  /* 0x000000090e147224 */ /* 0x000fe400078e0214 */
[----:B------:R-:W-:Y:S01]  /*a660*/  IMAD.HI.U32 R11, R15, R24, RZ ;  /* 0x000000180f0b7227 */ /* 0x000fe200078e00ff */
[----:B-1----:R-:W-:-:S03]  /*a670*/  LOP3.LUT R26, R13, 0x18, RZ, 0xfc, !PT ;  /* 0x000000180d1a7812 */ /* 0x002fc600078efcff */
[----:B------:R-:W-:Y:S02]  /*a680*/  IMAD.MOV.U32 R83, RZ, RZ, R86 ;  /* 0x000000ffff537224 */ /* 0x000fe400078e0056 */
[----:B------:R-:W-:Y:S01]  /*a690*/  IMAD.HI.U32 R9, R15, R23, RZ ;  /* 0x000000170f097227 */ /* 0x000fe200078e00ff */
[----:B------:R0:W-:Y:S03]  /*a6a0*/  STL [R1+0x180], R26 ;  /* 0x0001801a01007387 */ /* 0x0001e60000100800 */
[----:B------:R-:W-:Y:S01]  /*a6b0*/  IMAD.MOV.U32 R86, RZ, RZ, R30 ;  /* 0x000000ffff567224 */ /* 0x000fe200078e001e */
[----:B------:R-:W-:Y:S01]  /*a6c0*/  LOP3.LUT R30, R13, 0x1a, RZ, 0xfc, !PT ;  /* 0x0000001a0d1e7812 */ /* 0x000fe200078efcff */
[----:B------:R-:W-:Y:S02]  /*a6d0*/  IMAD R25, R14, R10, R25 ;  /* 0x0000000a0e197224 */ /* 0x000fe400078e0219 */
[----:B------:R-:W-:-:S02]  /*a6e0*/  IMAD.MOV R11, RZ, RZ, -R11 ;  /* 0x000000ffff0b7224 */ /* 0x000fc400078e0a0b */
[----:B------:R-:W-:Y:S01]  /*a6f0*/  IMAD.HI.U32 R10, R15, R28, RZ ;  /* 0x0000001c0f0a7227 */ /* 0x000fe200078e00ff */
[----:B0-----:R-:W-:-:S03]  /*a700*/  IABS R26, R26 ;  /* 0x0000001a001a7213 */ /* 0x001fc60000000000 */
[----:B------:R-:W-:Y:S01]  /*a710*/  IMAD.MOV R9, RZ, RZ, -R9 ;  /* 0x000000ffff097224 */ /* 0x000fe200078e0a09 */
[----:B------:R0:W-:Y:S01]  /*a720*/  STL [R1+0x198], R30 ;  /* 0x0001981e01007387 */ /* 0x0001e20000100800 */
[C---:B------:R-:W-:Y:S02]  /*a730*/  IMAD R24, R14.reuse, R11, R24 ;  /* 0x0000000b0e187224 */ /* 0x040fe400078e0218 */
[----:B------:R-:W-:Y:S02]  /*a740*/  IMAD.MOV R10, RZ, RZ, -R10 ;  /* 0x000000ffff0a7224 */ /* 0x000fe400078e0a0a */
[----:B------:R-:W-:Y:S02]  /*a750*/  IMAD R23, R14, R9, R23 ;  /* 0x000000090e177224 */ /* 0x000fe400078e0217 */
[----:B------:R-:W-:Y:S01]  /*a760*/  IMAD.HI.U32 R11, R15, R27, RZ ;  /* 0x0000001b0f0b7227 */ /* 0x000fe200078e00ff */
[----:B0-----:R-:W-:-:S03]  /*a770*/  IABS R30, R30 ;  /* 0x0000001e001e7213 */ /* 0x001fc60000000000 */
[C---:B------:R-:W-:Y:S01]  /*a780*/  IMAD.HI.U32 R9, R15.reuse, R26, RZ ;  /* 0x0000001a0f097227 */ /* 0x040fe200078e00ff */
[----:B------:R0:W-:Y:S03]  /*a790*/  STL [R1+0x1a8], R29 ;  /* 0x0001a81d01007387 */ /* 0x0001e60000100800 */
[----:B------:R-:W-:Y:S02]  /*a7a0*/  IMAD R28, R14, R10, R28 ;  /* 0x0000000a0e1c7224 */ /* 0x000fe400078e021c */
[----:B------:R-:W-:Y:S02]  /*a7b0*/  IMAD.MOV R11, RZ, RZ, -R11 ;  /* 0x000000ffff0b7224 */ /* 0x000fe400078e0a0b */
[----:B------:R-:W-:Y:S01]  /*a7c0*/  IMAD.HI.U32 R10, R15, R30, RZ ;  /* 0x0000001e0f0a7227 */ /* 0x000fe200078e00ff */
[----:B0-----:R-:W-:-:S03]  /*a7d0*/  IABS R29, R29 ;  /* 0x0000001d001d7213 */ /* 0x001fc60000000000 */
[----:B------:R-:W-:Y:S02]  /*a7e0*/  IMAD.MOV R9, RZ, RZ, -R9 ;  /* 0x000000ffff097224 */ /* 0x000fe400078e0a09 */
[C---:B------:R-:W-:Y:S02]  /*a7f0*/  IMAD R27, R14.reuse, R11, R27 ;  /* 0x0000000b0e1b7224 */ /* 0x040fe400078e021b */
[----:B------:R-:W-:Y:S02]  /*a800*/  IMAD.MOV R10, RZ, RZ, -R10 ;  /* 0x000000ffff0a7224 */ /* 0x000fe400078e0a0a */
[----:B------:R-:W-:Y:S01]  /*a810*/  IMAD R26, R14, R9, R26 ;  /* 0x000000090e1a7224 */ /* 0x000fe200078e021a */
[----:B------:R-:W-:Y:S01]  /*a820*/  LOP3.LUT R9, R13, 0x22, RZ, 0xfc, !PT ;  /* 0x000000220d097812 */ /* 0x000fe200078efcff */
[----:B------:R-:W-:Y:S02]  /*a830*/  IMAD.MOV.U32 R55, RZ, RZ, R46 ;  /* 0x000000ffff377224 */ /* 0x000fe400078e002e */
[----:B------:R-:W-:-:S04]  /*a840*/  IMAD.HI.U32 R11, R15, R29, RZ ;  /* 0x0000001d0f0b7227 */ /* 0x000fc800078e00ff */
[----:B------:R-:W-:Y:S02]  /*a850*/  IMAD.MOV.U32 R82, RZ, RZ, R83 ;  /* 0x000000ffff527224 */ /* 0x000fe400078e0053 */
[----:B------:R-:W-:Y:S02]  /*a860*/  IMAD.MOV.U32 R83, RZ, RZ, R84 ;  /* 0x000000ffff537224 */ /* 0x000fe400078e0054 */
[----:B------:R-:W-:Y:S01]  /*a870*/  IMAD.MOV.U32 R84, RZ, RZ, R31 ;  /* 0x000000ffff547224 */ /* 0x000fe200078e001f */
[----:B------:R-:W-:Y:S01]  /*a880*/  IABS R31, R9 ;  /* 0x00000009001f7213 */ /* 0x000fe20000000000 */
[----:B------:R-:W-:Y:S01]  /*a890*/  IMAD R30, R14, R10, R30 ;  /* 0x0000000a0e1e7224 */ /* 0x000fe200078e021e */
[----:B------:R-:W-:Y:S01]  /*a8a0*/  LOP3.LUT R10, R13, 0x20, RZ, 0xfc, !PT ;  /* 0x000000200d0a7812 */ /* 0x000fe200078efcff */
[----:B------:R-:W-:Y:S02]  /*a8b0*/  VIADD R16, R16, 0x1e ;  /* 0x0000001e10107836 */ /* 0x000fe40000000000 */
[----:B------:R-:W-:-:S02]  /*a8c0*/  IMAD.MOV R11, RZ, RZ, -R11 ;  /* 0x000000ffff0b7224 */ /* 0x000fc400078e0a0b */
[----:B------:R-:W-:Y:S02]  /*a8d0*/  IMAD.MOV.U32 R78, RZ, RZ, R55 ;  /* 0x000000ffff4e7224 */ /* 0x000fe400078e0037 */
[----:B------:R-:W-:Y:S02]  /*a8e0*/  IMAD.MOV.U32 R55, RZ, RZ, R81 ;  /* 0x000000ffff377224 */ /* 0x000fe400078e0051 */
[----:B------:R-:W-:Y:S01]  /*a8f0*/  IMAD.MOV.U32 R81, RZ, RZ, R34 ;  /* 0x000000ffff517224 */ /* 0x000fe200078e0022 */
[----:B------:R-:W-:Y:S01]  /*a900*/  LOP3.LUT R34, R13, 0x26, RZ, 0xfc, !PT ;  /* 0x000000260d227812 */ /* 0x000fe200078efcff */
[----:B------:R-:W-:Y:S01]  /*a910*/  IMAD.MOV.U32 R46, RZ, RZ, R33 ;  /* 0x000000ffff2e7224 */ /* 0x000fe200078e0021 */
[----:B------:R0:W-:Y:S01]  /*a920*/  STL [R1+0x268], R16 ;  /* 0x0002681001007387 */ /* 0x0001e20000100800 */
[----:B------:R-:W-:Y:S01]  /*a930*/  IMAD R29, R14, R11, R29 ;  /* 0x0000000b0e1d7224 */ /* 0x000fe200078e021d */
[----:B------:R-:W-:Y:S01]  /*a940*/  IABS R33, R16 ;  /* 0x0000001000217213 */ /* 0x000fe20000000000 */
[----:B------:R-:W-:Y:S01]  /*a950*/  IMAD.HI.U32 R11, R15, R31, RZ ;  /* 0x0000001f0f0b7227 */ /* 0x000fe200078e00ff */
[----:B------:R-:W-:Y:S04]  /*a960*/  STL [R1+0x188], R10 ;  /* 0x0001880a01007387 */ /* 0x000fe80000100800 */
[----:B------:R-:W-:Y:S01]  /*a970*/  STL [R1+0x184], R9 ;  /* 0x0001840901007387 */ /* 0x000fe20000100800 */
[----:B0-----:R-:W-:-:S03]  /*a980*/  LOP3.LUT R16, R13, 0x28, RZ, 0xfc, !PT ;  /* 0x000000280d107812 */ /* 0x001fc600078efcff */
[----:B------:R0:W-:Y:S01]  /*a990*/  STL [R1+0x164], R35 ;  /* 0x0001642301007387 */ /* 0x0001e20000100800 */
[----:B------:R-:W-:-:S03]  /*a9a0*/  IMAD.MOV R11, RZ, RZ, -R11 ;  /* 0x000000ffff0b7224 */ /* 0x000fc600078e0a0b */
[----:B------:R1:W-:Y:S01]  /*a9b0*/  STL [R1+0x178], R34 ;  /* 0x0001782201007387 */ /* 0x0003e20000100800 */
[----:B------:R-:W-:Y:S01]  /*a9c0*/  IMAD R31, R14, R11, R31 ;  /* 0x0000000b0e1f7224 */ /* 0x000fe200078e021f */
[----:B0-----:R-:W-:Y:S02]  /*a9d0*/  IABS R35, R34 ;  /* 0x0000002200237213 */ /* 0x001fe40000000000 */
[----:B-1----:R-:W-:-:S05]  /*a9e0*/  IABS R34, R16 ;  /* 0x0000001000227213 */ /* 0x002fca0000000000 */
[----:B------:R-:W-:-:S04]  /*a9f0*/  IMAD.HI.U32 R11, R15, R34, RZ ;  /* 0x000000220f0b7227 */ /* 0x000fc800078e00ff */
[----:B------:R-:W-:-:S04]  /*aa00*/  IMAD.MOV R11, RZ, RZ, -R11 ;  /* 0x000000ffff0b7224 */ /* 0x000fc800078e0a0b */
[----:B------:R-:W-:Y:S02]  /*aa10*/  IMAD R34, R14, R11, R34 ;  /* 0x0000000b0e227224 */ /* 0x000fe400078e0222 */
[----:B------:R-:W0:Y:S01]  /*aa20*/  S2R R11, SR_TID.X ;  /* 0x00000000000b7919 */ /* 0x000e220000002100 */
[----:B------:R-:W-:Y:S01]  /*aa30*/  IABS R32, R10 ;  /* 0x0000000a00207213 */ /* 0x000fe20000000000 */
[----:B------:R-:W-:-:S04]  /*aa40*/  IMAD.HI.U32 R9, R15, R33, RZ ;  /* 0x000000210f097227 */ /* 0x000fc800078e00ff */
[----:B------:R-:W-:Y:S01]  /*aa50*/  IMAD.HI.U32 R10, R15, R32, RZ ;  /* 0x000000200f0a7227 */ /* 0x000fe200078e00ff */
[----:B------:R1:W-:Y:S03]  /*aa60*/  STL [R1+0x174], R16 ;  /* 0x0001741001007387 */ /* 0x0003e60000100800 */
[----:B------:R-:W-:Y:S02]  /*aa70*/  IMAD.MOV.U32 R77, RZ, RZ, R78 ;  /* 0x000000ffff4d7224 */ /* 0x000fe400078e004e */
[----:B------:R-:W-:Y:S02]  /*aa80*/  IMAD.MOV R10, RZ, RZ, -R10 ;  /* 0x000000ffff0a7224 */ /* 0x000fe400078e0a0a */
[----:B------:R-:W-:Y:S02]  /*aa90*/  IMAD.MOV.U32 R78, RZ, RZ, R80 ;  /* 0x000000ffff4e7224 */ /* 0x000fe400078e0050 */
[----:B------:R-:W-:-:S02]  /*aaa0*/  IMAD.MOV.U32 R80, RZ, RZ, R85 ;  /* 0x000000ffff507224 */ /* 0x000fc400078e0055 */
[----:B-1----:R-:W-:Y:S02]  /*aab0*/  IMAD.MOV.U32 R16, RZ, RZ, R79 ;  /* 0x000000ffff107224 */ /* 0x002fe400078e004f */
[----:B------:R-:W-:Y:S02]  /*aac0*/  IMAD.MOV.U32 R79, RZ, RZ, R81 ;  /* 0x000000ffff4f7224 */ /* 0x000fe400078e0051 */
[----:B------:R-:W-:Y:S02]  /*aad0*/  IMAD.MOV R9, RZ, RZ, -R9 ;  /* 0x000000ffff097224 */ /* 0x000fe400078e0a09 */
[----:B------:R-:W-:Y:S02]  /*aae0*/  IMAD.MOV.U32 R81, RZ, RZ, R90 ;  /* 0x000000ffff517224 */ /* 0x000fe400078e005a */
[----:B------:R-:W-:Y:S02]  /*aaf0*/  IMAD.MOV.U32 R85, RZ, RZ, R91 ;  /* 0x000000ffff557224 */ /* 0x000fe400078e005b */
[----:B------:R-:W-:-:S02]  /*ab00*/  IMAD.MOV.U32 R90, RZ, RZ, R93 ;  /* 0x000000ffff5a7224 */ /* 0x000fc400078e005d */
[----:B------:R-:W-:Y:S02]  /*ab10*/  IMAD.MOV.U32 R91, RZ, RZ, R47 ;  /* 0x000000ffff5b7224 */ /* 0x000fe400078e002f */
[----:B------:R-:W-:Y:S02]  /*ab20*/  IMAD R32, R14, R10, R32 ;  /* 0x0000000a0e207224 */ /* 0x000fe400078e0220 */
[----:B------:R-:W-:Y:S01]  /*ab30*/  IMAD.MOV.U32 R93, RZ, RZ, R38 ;  /* 0x000000ffff5d7224 */ /* 0x000fe200078e0026 */
[C---:B------:R-:W-:Y:S01]  /*ab40*/  LOP3.LUT R38, R13.reuse, 0x2a, RZ, 0xfc, !PT ;  /* 0x0000002a0d267812 */ /* 0x040fe200078efcff */
[----:B------:R-:W-:Y:S01]  /*ab50*/  IMAD.MOV.U32 R47, RZ, RZ, R17 ;  /* 0x000000ffff2f7224 */ /* 0x000fe200078e0011 */
[----:B------:R-:W-:Y:S01]  /*ab60*/  LOP3.LUT R17, R13, 0x2c, RZ, 0xfc, !PT ;  /* 0x0000002c0d117812 */ /* 0x000fe200078efcff */
[----:B------:R-:W-:-:S04]  /*ab70*/  IMAD.HI.U32 R10, R15, R35, RZ ;  /* 0x000000230f0a7227 */ /* 0x000fc800078e00ff */
[----:B------:R-:W-:Y:S02]  /*ab80*/  IMAD R33, R14, R9, R33 ;  /* 0x000000090e217224 */ /* 0x000fe400078e0221 */
[----:B------:R-:W-:Y:S01]  /*ab90*/  IMAD.HI.U32 R9, R15, R36, RZ ;  /* 0x000000240f097227 */ /* 0x000fe200078e00ff */
[----:B------:R1:W-:Y:S03]  /*aba0*/  STL [R1+0x150], R38 ;  /* 0x0001502601007387 */ /* 0x0003e60000100800 */
[----:B------:R-:W-:Y:S02]  /*abb0*/  IMAD.MOV.U32 R76, RZ, RZ, R78 ;  /* 0x000000ffff4c7224 */ /* 0x000fe400078e004e */
[----:B------:R-:W-:Y:S02]  /*abc0*/  IMAD.MOV.U32 R75, RZ, RZ, R16 ;  /* 0x000000ffff4b7224 */ /* 0x000fe400078e0010 */
[----:B------:R-:W-:Y:S01]  /*abd0*/  IMAD.MOV.U32 R78, RZ, RZ, R37 ;  /* 0x000000ffff4e7224 */ /* 0x000fe200078e0025 */
[----:B------:R-:W-:Y:S01]  /*abe0*/  IABS R37, R17 ;  /* 0x0000001100257213 */ /* 0x000fe20000000000 */
[----:B------:R-:W-:-:S02]  /*abf0*/  IMAD.MOV R10, RZ, RZ, -R10 ;  /* 0x000000ffff0a7224 */ /* 0x000fc400078e0a0a */
[----:B------:R-:W-:Y:S01]  /*ac00*/  IMAD.MOV.U32 R16, RZ, RZ, R79 ;  /* 0x000000ffff107224 */ /* 0x000fe200078e004f */
[----:B-1----:R-:W-:Y:S01]  /*ac10*/  IABS R38, R38 ;  /* 0x0000002600267213 */ /* 0x002fe20000000000 */
[----:B------:R-:W-:Y:S02]  /*ac20*/  IMAD.MOV.U32 R79, RZ, RZ, R80 ;  /* 0x000000ffff4f7224 */ /* 0x000fe400078e0050 */
[----:B------:R-:W-:Y:S02]  /*ac30*/  IMAD.MOV R9, RZ, RZ, -R9 ;  /* 0x000000ffff097224 */ /* 0x000fe400078e0a09 */
[----:B------:R-:W-:Y:S02]  /*ac40*/  IMAD.MOV.U32 R80, RZ, RZ, R81 ;  /* 0x000000ffff507224 */ /* 0x000fe400078e0051 */
[----:B------:R-:W-:Y:S02]  /*ac50*/  IMAD.MOV.U32 R81, RZ, RZ, R85 ;  /* 0x000000ffff517224 */ /* 0x000fe400078e0055 */
[----:B------:R-:W-:-:S02]  /*ac60*/  IMAD R35, R14, R10, R35 ;  /* 0x0000000a0e237224 */ /* 0x000fc400078e0223 */
[----:B------:R-:W-:Y:S01]  /*ac70*/  IMAD.MOV.U32 R85, RZ, RZ, R88 ;  /* 0x000000ffff557224 */ /* 0x000fe200078e0058 */
[----:B0-----:R-:W-:Y:S01]  /*ac80*/  LOP3.LUT R88, R11, 0x7f, RZ, 0xc0, !PT ;  /* 0x0000007f0b587812 */ /* 0x001fe200078ec0ff */
[----:B------:R-:W-:Y:S01]  /*ac90*/  IMAD.HI.U32 R10, R15, R37, RZ ;  /* 0x000000250f0a7227 */ /* 0x000fe200078e00ff */
[----:B------:R-:W-:-:S03]  /*aca0*/  IADD3 R11, P2, PT, R3, UR14, RZ ;  /* 0x0000000e030b7c10 */ /* 0x000fc6000ff5e0ff */
[----:B------:R-:W-:Y:S02]  /*acb0*/  IMAD R36, R14, R9, R36 ;  /* 0x000000090e247224 */ /* 0x000fe400078e0224 */
[----:B------:R-:W-:Y:S01]  /*acc0*/  IMAD.HI.U32 R9, R15, R38, RZ ;  /* 0x000000260f097227 */ /* 0x000fe200078e00ff */
[----:B------:R-:W-:-:S03]  /*acd0*/  IADD3.X R69, PT, PT, R4, UR17, RZ, P2, !PT ;  /* 0x0000001104457c10 */ /* 0x000fc600097fe4ff */
[----:B------:R-:W-:Y:S02]  /*ace0*/  IMAD.MOV R10, RZ, RZ, -R10 ;  /* 0x000000ffff0a7224 */ /* 0x000fe400078e0a0a */
[----:B------:R-:W-:Y:S01]  /*acf0*/  IMAD.MOV R9, RZ, RZ, -R9 ;  /* 0x000000ffff097224 */ /* 0x000fe200078e0a09 */
[----:B------:R0:W-:Y:S01]  /*ad00*/  STL [R1+0xab0], R11 ;  /* 0x000ab00b01007387 */ /* 0x0001e20000100800 */
[C---:B------:R-:W-:Y:S02]  /*ad10*/  IMAD R37, R14.reuse, R10, R37 ;  /* 0x0000000a0e257224 */ /* 0x040fe400078e0225 */
[----:B------:R-:W-:Y:S02]  /*ad20*/  @P5 IMAD.MOV.U32 R10, RZ, RZ, R11 ;  /* 0x000000ffff0a5224 */ /* 0x000fe400078e000b */
[----:B------:R-:W-:Y:S01]  /*ad30*/  IMAD R38, R14, R9, R38 ;  /* 0x000000090e267224 */ /* 0x000fe200078e0226 */
[----:B------:R-:W-:Y:S01]  /*ad40*/  IADD3 R9, P2, PT, R5, UR14, RZ ;  /* 0x0000000e05097c10 */ /* 0x000fe2000ff5e0ff */
[----:B0-----:R-:W-:Y:S01]  /*ad50*/  @P5 IMAD.MOV.U32 R11, RZ, RZ, R69 ;  /* 0x000000ffff0b5224 */ /* 0x001fe200078e0045 */
[----:B------:R0:W-:Y:S04]  /*ad60*/  STL [R1+0xaac], R69 ;  /* 0x000aac4501007387 */ /* 0x0001e80000100800 */
[----:B------:R1:W2:Y:S04]  /*ad70*/  @P5 LDG.E.U8 R41, desc[UR24][R10.64] ;  /* 0x000000180a295981 */ /* 0x0002a8000c1e1100 */
[----:B------:R3:W-:Y:S01]  /*ad80*/  STL [R1+0xab8], R9 ;  /* 0x000ab80901007387 */ /* 0x0007e20000100800 */
[----:B0-----:R-:W-:-:S03]  /*ad90*/  IADD3.X R69, PT, PT, R6, UR17, RZ, P2, !PT ;  /* 0x0000001106457c10 */ /* 0x001fc600097fe4ff */
[----:B------:R-:W-:Y:S01]  /*ada0*/  STS.U8 [R88+UR9], R39 ;  /* 0x0000002758007988 */ /* 0x000fe20008000009 */
[----:B-1----:R-:W-:-:S03]  /*adb0*/  @P5 IMAD.MOV.U32 R10, RZ, RZ, R9 ;  /* 0x000000ffff0a5224 */ /* 0x002fc600078e0009 */
[----:B------:R-:W-:Y:S01]  /*adc0*/  STS.U8 [R88+UR9+0x2000], R43 ;  /* 0x0020002b58007988 */ /* 0x000fe20008000009 */
[----:B---3--:R-:W-:Y:S01]  /*add0*/  IADD3 R9, P2, PT, R7, UR14, RZ ;  /* 0x0000000e07097c10 */ /* 0x008fe2000ff5e0ff */
[----:B------:R-:W-:Y:S02]  /*ade0*/  @P5 IMAD.MOV.U32 R11, RZ, RZ, R69 ;  /* 0x000000ffff0b5224 */ /* 0x000fe400078e0045 */
[----:B------:R-:W-:Y:S04]  /*adf0*/  STS.U8 [R88+UR9+0x4000], R42 ;  /* 0x0040002a58007988 */ /* 0x000fe80008000009 */
[----:B------:R0:W-:Y:S04]  /*ae00*/  STL [R1+0xab4], R69 ;  /* 0x000ab44501007387 */ /* 0x0001e80000100800 */
[----:B------:R-:W-:Y:S04]  /*ae10*/  STS.U8 [R88+UR9+0x6000], R40 ;  /* 0x0060002858007988 */ /* 0x000fe80008000009 */
[----:B------:R-:W-:Y:S01]  /*ae20*/  STS.U8 [R88+UR9+0x400], R48 ;  /* 0x0004003058007988 */ /* 0x000fe20008000009 */
[----:B0-----:R-:W-:Y:S01]  /*ae30*/  IADD3.X R69, PT, PT, R8, UR17, RZ, P2, !PT ;  /* 0x0000001108457c10 */ /* 0x001fe200097fe4ff */
[----:B------:R-:W-:-:S02]  /*ae40*/  UIMAD UR4, UR12, 0x3d, URZ ;  /* 0x0000003d0c0478a4 */ /* 0x000fc4000f8e02ff */
[----:B------:R-:W-:Y:S01]  /*ae50*/  STS.U8 [R88+UR9+0x2400], R45 ;  /* 0x0024002d58007988 */ /* 0x000fe20008000009 */
[----:B------:R-:W-:Y:S01]  /*ae60*/  PRMT R39, RZ, 0x7610, R39 ;  /* 0x00007610ff277816 */ /* 0x000fe20000000027 */
[----:B------:R-:W0:Y:S02]  /*ae70*/  LDCU UR17, c[0x0][0x3b0] ;  /* 0x00007600ff1177ac */ /* 0x000e240008000800 */
[----:B------:R-:W3:Y:S04]  /*ae80*/  LDL.LU R74, [R1+0x244] ;  /* 0x00024400014a7983 */ /* 0x000ee80000300800 */
[----:B------:R-:W-:Y:S04]  /*ae90*/  STS.U8 [R88+UR9+0x4400], R44 ;  /* 0x0044002c58007988 */ /* 0x000fe80008000009 */
[----:B------:R-:W-:Y:S04]  /*aea0*/  STL [R1+0xac0], R9 ;  /* 0x000ac00901007387 */ /* 0x000fe80000100800 */
[----:B------:R1:W-:Y:S04]  /*aeb0*/  STS.U8 [R88+UR9+0x6400], R75 ;  /* 0x0064004b58007988 */ /* 0x0003e80008000009 */
[----:B------:R-:W-:Y:S01]  /*aec0*/  STL [R1+0xabc], R69 ;  /* 0x000abc4501007387 */ /* 0x000fe20000100800 */
[----:B-1----:R-:W-:-:S03]  /*aed0*/  IMAD.MOV.U32 R75, RZ, RZ, R16 ;  /* 0x000000ffff4b7224 */ /* 0x002fc600078e0010 */
[----:B------:R-:W2:Y:S01]  /*aee0*/  LDL.LU R16, [R1+0x234] ;  /* 0x0002340001107983 */ /* 0x000ea20000300800 */
[----:B------:R-:W-:-:S06]  /*aef0*/  PRMT R40, RZ, 0x7610, R40 ;  /* 0x00007610ff287816 */ /* 0x000fcc0000000028 */
[----:B------:R1:W4:Y:S01]  /*af00*/  @P5 LDG.E.U8 R40, desc[UR24][R10.64] ;  /* 0x000000180a285981 */ /* 0x000322000c1e1100 */
[----:B------:R-:W-:Y:S01]  /*af10*/  USHF.R.S32.HI UR5, URZ, 0x1f, UR4 ;  /* 0x0000001fff057899 */ /* 0x000fe20008011404 */
[----:B-1----:R-:W-:Y:S01]  /*af20*/  @P5 IMAD.MOV.U32 R10, RZ, RZ, R9 ;  /* 0x000000ffff0a5224 */ /* 0x002fe200078e0009 */
[----:B------:R-:W-:Y:S01]  /*af30*/  SHF.R.U64 R9, R12, 0x2, RZ ;  /* 0x000000020c097819 */ /* 0x000fe200000012ff */
[----:B------:R-:W-:-:S03]  /*af40*/  @P5 IMAD.MOV.U32 R11, RZ, RZ, R69 ;  /* 0x000000ffff0b5224 */ /* 0x000fc600078e0045 */
[----:B------:R-:W-:Y:S02]  /*af50*/  LOP3.LUT P2, RZ, R9, 0x1, RZ, 0xc0, !PT ;  /* 0x0000000109ff7812 */ /* 0x000fe4000784c0ff */
[----:B------:R-:W-:Y:S01]  /*af60*/  IADD3 R9, P4, PT, R0, UR4, RZ ;  /* 0x0000000400097c10 */ /* 0x000fe2000ff9e0ff */
[----:B------:R1:W4:Y:S01]  /*af70*/  @P5 LDG.E.U8 R39, desc[UR24][R10.64] ;  /* 0x000000180a275981 */ /* 0x000322000c1e1100 */
[----:B------:R-:W-:-:S03]  /*af80*/  PRMT R45, RZ, 0x7610, R45 ;  /* 0x00007610ff2d7816 */ /* 0x000fc6000000002d */
[----:B------:R-:W-:Y:S01]  /*af90*/  STL [R1+0xb70], R9 ;  /* 0x000b700901007387 */ /* 0x000fe20000100800 */
[----:B-1----:R-:W-:-:S05]  /*afa0*/  IADD3.X R10, PT, PT, R2, UR5, RZ, P4, !PT ;  /* 0x00000005020a7c10 */ /* 0x002fca000a7fe4ff */
[----:B------:R1:W-:Y:S01]  /*afb0*/  STL [R1+0xb6c], R10 ;  /* 0x000b6c0a01007387 */ /* 0x0003e20000100800 */
[----:B------:R-:W-:-:S03]  /*afc0*/  @P2 IMAD.MOV.U32 R11, RZ, RZ, R10 ;  /* 0x000000ffff0b2224 */ /* 0x000fc600078e000a */
[----:B------:R-:W-:Y:S01]  /*afd0*/  STS.U8 [R88+UR9+0x800], R51 ;  /* 0x0008003358007988 */ /* 0x000fe20008000009 */
[----:B-1----:R-:W-:Y:S01]  /*afe0*/  @P2 IMAD.MOV.U32 R10, RZ, RZ, R9 ;  /* 0x000000ffff0a2224 */ /* 0x002fe200078e0009 */
[----:B------:R-:W-:-:S04]  /*aff0*/  IADD3 R9, P4, PT, R3, UR4, RZ ;  /* 0x0000000403097c10 */ /* 0x000fc8000ff9e0ff */
[----:B------:R1:W4:Y:S04]  /*b000*/  @P2 LDG.E.U8 R45, desc[UR24][R10.64] ;  /* 0x000000180a2d2981 */ /* 0x000328000c1e1100 */
[----:B------:R-:W-:Y:S01]  /*b010*/  STL [R1+0xb78], R9 ;  /* 0x000b780901007387 */ /* 0x000fe20000100800 */
[----:B-1----:R-:W-:-:S05]  /*b020*/  IADD3.X R10, PT, PT, R4, UR5, RZ, P4, !PT ;  /* 0x00000005040a7c10 */ /* 0x002fca000a7fe4ff */
[----:B------:R-:W-:Y:S04]  /*b030*/  STL [R1+0xb74], R10 ;  /* 0x000b740a01007387 */ /* 0x000fe80000100800 */
[----:B---3--:R-:W-:Y:S04]  /*b040*/  STS.U8 [R88+UR9+0x2800], R74 ;  /* 0x0028004a58007988 */ /* 0x008fe80008000009 */
[----:B------:R-:W-:Y:S04]  /*b050*/  STS.U8 [R88+UR9+0x4800], R75 ;  /* 0x0048004b58007988 */ /* 0x000fe80008000009 */
[----:B------:R-:W-:Y:S04]  /*b060*/  STS.U8 [R88+UR9+0x6800], R76 ;  /* 0x0068004c58007988 */ /* 0x000fe80008000009 */
[----:B--2---:R-:W-:Y:S04]  /*b070*/  STS.U8 [R88+UR9+0xc00], R16 ;  /* 0x000c001058007988 */ /* 0x004fe80008000009 */
[----:B------:R-:W-:Y:S04]  /*b080*/  STS.U8 [R88+UR9+0x2c00], R77 ;  /* 0x002c004d58007988 */ /* 0x000fe80008000009 */
[----:B------:R-:W-:Y:S04]  /*b090*/  STS.U8 [R88+UR9+0x4c00], R78 ;  /* 0x004c004e58007988 */ /* 0x000fe80008000009 */
[----:B------:R1:W-:Y:S04]  /*b0a0*/  STS.U8 [R88+UR9+0x6c00], R85 ;  /* 0x006c005558007988 */ /* 0x0003e80008000009 */
[----:B-1----:R-:W2:Y:S01]  /*b0b0*/  LDL.LU R85, [R1+0x22c] ;  /* 0x00022c0001557983 */ /* 0x002ea20000300800 */
[----:B------:R-:W-:Y:S01]  /*b0c0*/  PRMT R44, RZ, 0x7610, R44 ;  /* 0x00007610ff2c7816 */ /* 0x000fe2000000002c */
[----:B------:R-:W-:-:S02]  /*b0d0*/  @P2 IMAD.MOV.U32 R11, RZ, RZ, R10 ;  /* 0x000000ffff0b2224 */ /* 0x000fc400078e000a */
[----:B------:R-:W-:Y:S01]  /*b0e0*/  @P2 IMAD.MOV.U32 R10, RZ, RZ, R9 ;  /* 0x000000ffff0a2224 */ /* 0x000fe200078e0009 */
[----:B------:R-:W-:-:S04]  /*b0f0*/  IADD3 R9, P4, PT, R5, UR4, RZ ;  /* 0x0000000405097c10 */ /* 0x000fc8000ff9e0ff */
[----:B------:R1:W3:Y:S01]  /*b100*/  @P2 LDG.E.U8 R44, desc[UR24][R10.64] ;  /* 0x000000180a2c2981 */ /* 0x0002e2000c1e1100 */
[----:B------:R-:W-:-:S03]  /*b110*/  PRMT R43, RZ, 0x7610, R43 ;  /* 0x00007610ff2b7816 */ /* 0x000fc6000000002b */
[----:B------:R-:W-:Y:S01]  /*b120*/  STL [R1+0xb80], R9 ;  /* 0x000b800901007387 */ /* 0x000fe20000100800 */
[----:B-1----:R-:W-:-:S05]  /*b130*/  IADD3.X R10, PT, PT, R6, UR5, RZ, P4, !PT ;  /* 0x00000005060a7c10 */ /* 0x002fca000a7fe4ff */
[----:B------:R1:W-:Y:S01]  /*b140*/  STL [R1+0xb7c], R10 ;  /* 0x000b7c0a01007387 */ /* 0x0003e20000100800 */
[----:B------:R-:W-:-:S03]  /*b150*/  @P2 IMAD.MOV.U32 R11, RZ, RZ, R10 ;  /* 0x000000ffff0b2224 */ /* 0x000fc600078e000a */
[----:B------:R-:W-:Y:S01]  /*b160*/  STS.U8 [R88+UR9+0x1000], R79 ;  /* 0x0010004f58007988 */ /* 0x000fe20008000009 */
[----:B-1----:R-:W-:Y:S01]  /*b170*/  @P2 IMAD.MOV.U32 R10, RZ, RZ, R9 ;  /* 0x000000ffff0a2224 */ /* 0x002fe200078e0009 */
[----:B------:R-:W-:Y:S02]  /*b180*/  IADD3 R9, P4, PT, R7, UR4, RZ ;  /* 0x0000000407097c10 */ /* 0x000fe4000ff9e0ff */
[----:B------:R-:W-:Y:S04]  /*b190*/  STS.U8 [R88+UR9+0x3000], R80 ;  /* 0x0030005058007988 */ /* 0x000fe80008000009 */
[----:B------:R1:W3:Y:S04]  /*b1a0*/  @P2 LDG.E.U8 R43, desc[UR24][R10.64] ;  /* 0x000000180a2b2981 */ /* 0x0002e8000c1e1100 */
[----:B------:R-:W-:Y:S01]  /*b1b0*/  STS.U8 [R88+UR9+0x5000], R52 ;  /* 0x0050003458007988 */ /* 0x000fe20008000009 */
[----:B-1----:R-:W-:-:S03]  /*b1c0*/  IADD3.X R10, PT, PT, R8, UR5, RZ, P4, !PT ;  /* 0x00000005080a7c10 */ /* 0x002fc6000a7fe4ff */
[----:B------:R1:W-:Y:S04]  /*b1d0*/  STS.U8 [R88+UR9+0x7000], R82 ;  /* 0x0070005258007988 */ /* 0x0003e80008000009 */
[----:B------:R-:W-:Y:S04]  /*b1e0*/  STL [R1+0xb88], R9 ;  /* 0x000b880901007387 */ /* 0x000fe80000100800 */
[----:B------:R0:W-:Y:S01]  /*b1f0*/  STL [R1+0xb84], R10 ;  /* 0x000b840a01007387 */ /* 0x0001e20000100800 */
[----:B-1----:R-:W-:Y:S02]  /*b200*/  IMAD.MOV.U32 R82, RZ, RZ, R83 ;  /* 0x000000ffff527224 */ /* 0x002fe400078e0053 */
[----:B------:R-:W-:-:S02]  /*b210*/  IMAD.MOV.U32 R83, RZ, RZ, R84 ;  /* 0x000000ffff537224 */ /* 0x000fc400078e0054 */
[----:B------:R-:W3:Y:S01]  /*b220*/  LDL.LU R84, [R1+0x210] ;  /* 0x0002100001547983 */ /* 0x000ee20000300800 */
[----:B------:R-:W-:Y:S01]  /*b230*/  PRMT R42, RZ, 0x7610, R42 ;  /* 0x00007610ff2a7816 */ /* 0x000fe2000000002a */
[----:B------:R-:W-:Y:S01]  /*b240*/  @P2 IMAD.MOV.U32 R11, RZ, RZ, R10 ;  /* 0x000000ffff0b2224 */ /* 0x000fe200078e000a */
[----:B------:R-:W-:Y:S01]  /*b250*/  UIMAD UR4, UR12, 0x6, URZ ;  /* 0x000000060c0478a4 */ /* 0x000fe2000f8e02ff */
[----:B0-----:R-:W-:Y:S02]  /*b260*/  @P2 IMAD.MOV.U32 R10, RZ, RZ, R9 ;  /* 0x000000ffff0a2224 */ /* 0x001fe400078e0009 */
[----:B------:R-:W-:Y:S01]  /*b270*/  VIADD R9, R89, 0xfffffff9 ;  /* 0xfffffff959097836 */ /* 0x000fe20000000000 */
[----:B------:R-:W-:Y:S02]  /*b280*/  USHF.R.S32.HI UR5, URZ, 0x1f, UR4 ;  /* 0x0000001fff057899 */ /* 0x000fe40008011404 */
[----:B------:R0:W3:Y:S02]  /*b290*/  @P2 LDG.E.U8 R42, desc[UR24][R10.64] ;  /* 0x000000180a2a2981 */ /* 0x0000e4000c1e1100 */
[----:B------:R-:W-:-:S02]  /*b2a0*/  ISETP.GE.U32.AND P2, PT, R9, 0x7fffffba, PT ;  /* 0x7fffffba0900780c */ /* 0x000fc40003f46070 */
[----:B------:R-:W-:Y:S01]  /*b2b0*/  IADD3 R9, P4, PT, R0, UR4, RZ ;  /* 0x0000000400097c10 */ /* 0x000fe2000ff9e0ff */
[----:B------:R-:W-:Y:S03]  /*b2c0*/  STS.U8 [R88+UR9+0x1400], R55 ;  /* 0x0014003758007988 */ /* 0x000fe60008000009 */
[----:B0-----:R-:W-:Y:S01]  /*b2d0*/  IADD3.X R10, PT, PT, R2, UR5, RZ, P4, !PT ;  /* 0x00000005020a7c10 */ /* 0x001fe2000a7fe4ff */
[----:B------:R-:W-:Y:S04]  /*b2e0*/  STL [R1+0x370], R9 ;  /* 0x0003700901007387 */ /* 0x000fe80000100800 */
[----:B------:R-:W-:Y:S04]  /*b2f0*/  STL [R1+0x36c], R10 ;  /* 0x00036c0a01007387 */ /* 0x000fe80000100800 */
[----:B--2---:R0:W-:Y:S04]  /*b300*/  STS.U8 [R88+UR9+0x3400], R85 ;  /* 0x0034005558007988 */ /* 0x0041e80008000009 */
[----:B------:R-:W-:Y:S01]  /*b310*/  STS.U8 [R88+UR9+0x5400], R81 ;  /* 0x0054005158007988 */ /* 0x000fe20008000009 */
[----:B0-----:R-:W-:-:S02]  /*b320*/  IMAD.MOV.U32 R85, RZ, RZ, R86 ;  /* 0x000000ffff557224 */ /* 0x001fc400078e0056 */
[----:B------:R-:W-:Y:S02]  /*b330*/  IMAD.MOV.U32 R86, RZ, RZ, R87 ;  /* 0x000000ffff567224 */ /* 0x000fe400078e0057 */
[----:B------:R-:W2:Y:S04]  /*b340*/  LDL.LU R87, [R1+0x228] ;  /* 0x0002280001577983 */ /* 0x000ea80000300800 */
[----:B------:R0:W-:Y:S04]  /*b350*/  STS.U8 [R88+UR9+0x7400], R47 ;  /* 0x0074002f58007988 */ /* 0x0001e80008000009 */
[----:B0-----:R-:W4:Y:S01]  /*b360*/  LDL.LU R47, [R1+0x1f8] ;  /* 0x0001f800012f7983 */ /* 0x001f220000300800 */
[----:B------:R-:W-:Y:S01]  /*b370*/  PRMT R52, RZ, 0x7610, R52 ;  /* 0x00007610ff347816 */ /* 0x000fe20000000034 */
[----:B------:R-:W-:-:S02]  /*b380*/  @!P2 IMAD.MOV.U32 R11, RZ, RZ, R10 ;  /* 0x000000ffff0ba224 */ /* 0x000fc400078e000a */
[----:B------:R-:W-:Y:S01]  /*b390*/  @!P2 IMAD.MOV.U32 R10, RZ, RZ, R9 ;  /* 0x000000ffff0aa224 */ /* 0x000fe200078e0009 */
[----:B------:R-:W-:-:S04]  /*b3a0*/  IADD3 R9, P4, PT, R3, UR4, RZ ;  /* 0x0000000403097c10 */ /* 0x000fc8000ff9e0ff */
[----:B------:R0:W4:Y:S01]  /*b3b0*/  @!P2 LDG.E.U8 R52, desc[UR24][R10.64] ;  /* 0x000000180a34a981 */ /* 0x000122000c1e1100 */
[----:B------:R-:W-:-:S03]  /*b3c0*/  PRMT R51, RZ, 0x7610, R51 ;  /* 0x00007610ff337816 */ /* 0x000fc60000000033 */
[----:B------:R-:W-:Y:S01]  /*b3d0*/  STL [R1+0x378], R9 ;  /* 0x0003780901007387 */ /* 0x000fe20000100800 */
[----:B0-----:R-:W-:-:S05]  /*b3e0*/  IADD3.X R10, PT, PT, R4, UR5, RZ, P4, !PT ;  /* 0x00000005040a7c10 */ /* 0x001fca000a7fe4ff */
[----:B------:R0:W-:Y:S01]  /*b3f0*/  STL [R1+0x374], R10 ;  /* 0x0003740a01007387 */ /* 0x0001e20000100800 */
[----:B------:R-:W-:Y:S02]  /*b400*/  @!P2 IMAD.MOV.U32 R11, RZ, RZ, R10 ;  /* 0x000000ffff0ba224 */ /* 0x000fe400078e000a */
[----:B0-----:R-:W-:Y:S01]  /*b410*/  @!P2 IMAD.MOV.U32 R10, RZ, RZ, R9 ;  /* 0x000000ffff0aa224 */ /* 0x001fe200078e0009 */
[----:B------:R-:W-:-:S04]  /*b420*/  IADD3 R9, P4, PT, R5, UR4, RZ ;  /* 0x0000000405097c10 */ /* 0x000fc8000ff9e0ff */
[----:B------:R0:W4:Y:S04]  /*b430*/  @!P2 LDG.E.U8 R51, desc[UR24][R10.64] ;  /* 0x000000180a33a981 */ /* 0x000128000c1e1100 */
[----:B------:R1:W-:Y:S01]  /*b440*/  STS.U8 [R88+UR9+0x1800], R50 ;  /* 0x0018003258007988 */ /* 0x0003e20008000009 */
[----:B0-----:R-:W-:-:S03]  /*b450*/  IADD3.X R10, PT, PT, R6, UR5, RZ, P4, !PT ;  /* 0x00000005060a7c10 */ /* 0x001fc6000a7fe4ff */
[----:B------:R-:W-:Y:S01]  /*b460*/  STL [R1+0x380], R9 ;  /* 0x0003800901007387 */ /* 0x000fe20000100800 */
[----:B-1----:R-:W-:-:S03]  /*b470*/  PRMT R50, RZ, 0x7610, R50 ;  /* 0x00007610ff327816 */ /* 0x002fc60000000032 */
[----:B------:R0:W-:Y:S01]  /*b480*/  STL [R1+0x37c], R10 ;  /* 0x00037c0a01007387 */ /* 0x0001e20000100800 */
[----:B------:R-:W-:-:S03]  /*b490*/  @!P2 IMAD.MOV.U32 R11, RZ, RZ, R10 ;  /* 0x000000ffff0ba224 */ /* 0x000fc600078e000a */
[----:B------:R-:W-:Y:S01]  /*b4a0*/  STS.U8 [R88+UR9+0x3800], R82 ;  /* 0x0038005258007988 */ /* 0x000fe20008000009 */
[----:B0-----:R-:W-:Y:S01]  /*b4b0*/  @!P2 IMAD.MOV.U32 R10, RZ, RZ, R9 ;  /* 0x000000ffff0aa224 */ /* 0x001fe200078e0009 */
[----:B------:R-:W-:Y:S02]  /*b4c0*/  IADD3 R9, P4, PT, R7, UR4, RZ ;  /* 0x0000000407097c10 */ /* 0x000fe4000ff9e0ff */
[----:B------:R-:W-:Y:S04]  /*b4d0*/  STS.U8 [R88+UR9+0x5800], R83 ;  /* 0x0058005358007988 */ /* 0x000fe80008000009 */
[----:B------:R0:W4:Y:S04]  /*b4e0*/  @!P2 LDG.E.U8 R50, desc[UR24][R10.64] ;  /* 0x000000180a32a981 */ /* 0x000128000c1e1100 */
[----:B---3--:R-:W-:Y:S04]  /*b4f0*/  STS.U8 [R88+UR9+0x7800], R84 ;  /* 0x0078005458007988 */ /* 0x008fe80008000009 */
[----:B------:R-:W-:Y:S01]  /*b500*/  STS.U8 [R88+UR9+0x1c00], R85 ;  /* 0x001c005558007988 */ /* 0x000fe20008000009 */
[----:B0-----:R-:W-:-:S03]  /*b510*/  IADD3.X R10, PT, PT, R8, UR5, RZ, P4, !PT ;  /* 0x00000005080a7c10 */ /* 0x001fc6000a7fe4ff */
[----:B------:R-:W-:Y:S02]  /*b520*/  STS.U8 [R88+UR9+0x3c00], R86 ;  /* 0x003c005658007988 */ /* 0x000fe40008000009 */
[----:B------:R-:W-:Y:S02]  /*b530*/  @!P2 IMAD.MOV.U32 R11, RZ, RZ, R10 ;  /* 0x000000ffff0ba224 */ /* 0x000fe400078e000a */
[----:B------:R0:W-:Y:S04]  /*b540*/  STS.U8 [R88+UR9+0x5c00], R49 ;  /* 0x005c003158007988 */ /* 0x0001e80008000009 */
[----:B------:R-:W-:Y:S04]  /*b550*/  STL [R1+0x388], R9 ;  /* 0x0003880901007387 */ /* 0x000fe80000100800 */
[----:B------:R1:W-:Y:S01]  /*b560*/  STL [R1+0x384], R10 ;  /* 0x0003840a01007387 */ /* 0x0003e20000100800 */
[----:B0-----:R-:W-:Y:S01]  /*b570*/  PRMT R49, RZ, 0x7610, R49 ;  /* 0x00007610ff317816 */ /* 0x001fe20000000031 */
[----:B------:R-:W-:-:S02]  /*b580*/  UIMAD UR4, UR12, 0xe, URZ ;  /* 0x0000000e0c0478a4 */ /* 0x000fc4000f8e02ff */
[----:B------:R-:W3:Y:S01]  /*b590*/  LDL.LU R80, [R1+0x1f0] ;  /* 0x0001f00001507983 */ /* 0x000ee20000300800 */
[----:B-1----:R-:W-:-:S05]  /*b5a0*/  @!P2 IMAD.MOV.U32 R10, RZ, RZ, R9 ;  /* 0x000000ffff0aa224 */ /* 0x002fca00078e0009 */
[----:B------:R0:W3:Y:S01]  /*b5b0*/  @!P2 LDG.E.U8 R49, desc[UR24][R10.64] ;  /* 0x000000180a31a981 */ /* 0x0000e2000c1e1100 */
[----:B------:R-:W-:Y:S01]  /*b5c0*/  USHF.R.S32.HI UR5, URZ, 0x1f, UR4 ;  /* 0x0000001fff057899 */ /* 0x000fe20008011404 */
[----:B0-----:R-:W-:-:S05]  /*b5d0*/  VIADD R10, R89, 0xfffffff1 ;  /* 0xfffffff1590a7836 */ /* 0x001fca0000000000 */
[----:B------:R-:W-:Y:S02]  /*b5e0*/  ISETP.GE.U32.AND P2, PT, R10, 0x7fffffb2, PT ;  /* 0x7fffffb20a00780c */ /* 0x000fe40003f46070 */
[----:B------:R-:W-:-:S04]  /*b5f0*/  IADD3 R10, P4, PT, R0, UR4, RZ ;  /* 0x00000004000a7c10 */ /* 0x000fc8000ff9e0ff */
[----:B------:R-:W-:Y:S01]  /*b600*/  IADD3.X R11, PT, PT, R2, UR5, RZ, P4, !PT ;  /* 0x00000005020b7c10 */ /* 0x000fe2000a7fe4ff */
[----:B------:R0:W-:Y:S01]  /*b610*/  STL [R1+0x6ec], R10 ;  /* 0x0006ec0a01007387 */ /* 0x0001e20000100800 */
[----:B------:R-:W-:-:S03]  /*b620*/  LOP3.LUT R9, R88, 0x10, RZ, 0x3c, !PT ;  /* 0x0000001058097812 */ /* 0x000fc600078e3cff */
[----:B------:R1:W-:Y:S04]  /*b630*/  STL [R1+0x6e8], R11 ;  /* 0x0006e80b01007387 */ /* 0x0003e80000100800 */
[----:B------:R-:W3:Y:S04]  /*b640*/  LDL.LU R55, [R1+0x1fc] ;  /* 0x0001fc0001377983 */ /* 0x000ee80000300800 */
[----:B------:R-:W3:Y:S04]  /*b650*/  LDL.LU R81, [R1+0x1ec] ;  /* 0x0001ec0001517983 */ /* 0x000ee80000300800 */
[----:B------:R-:W3:Y:S04]  /*b660*/  LDL.LU R82, [R1+0x1e8] ;  /* 0x0001e80001527983 */ /* 0x000ee80000300800 */
[----:B------:R-:W3:Y:S01]  /*b670*/  LDL.LU R83, [R1+0x1e4] ;  /* 0x0001e40001537983 */ /* 0x000ee20000300800 */
[----:B------:R-:W-:-:S06]  /*b680*/  PRMT R48, RZ, 0x7610, R48 ;  /* 0x00007610ff307816 */ /* 0x000fcc0000000030 */
[----:B------:R0:W3:Y:S02]  /*b690*/  @!P2 LDG.E.U8 R48, desc[UR24][R10.64] ;  /* 0x000000180a30a981 */ /* 0x0000e4000c1e1100 */
[----:B0-----:R-:W-:-:S04]  /*b6a0*/  IADD3 R10, P4, PT, R3, UR4, RZ ;  /* 0x00000004030a7c10 */ /* 0x001fc8000ff9e0ff */
[----:B-1----:R-:W-:Y:S01]  /*b6b0*/  IADD3.X R11, PT, PT, R4, UR5, RZ, P4, !PT ;  /* 0x00000005040b7c10 */ /* 0x002fe2000a7fe4ff */
[----:B--2---:R0:W-:Y:S04]  /*b6c0*/  STS.U8 [R88+UR9+0x7c00], R87 ;  /* 0x007c005758007988 */ /* 0x0041e80008000009 */
[----:B------:R1:W-:Y:S01]  /*b6d0*/  STS.U8 [R9+UR9+0x80], R90 ;  /* 0x0000805a09007988 */ /* 0x0003e20008000009 */
[----:B0-----:R-:W-:-:S03]  /*b6e0*/  IMAD.MOV.U32 R88, RZ, RZ, R93 ;  /* 0x000000ffff587224 */ /* 0x001fc600078e005d */
[----:B-1----:R-:W2:Y:S04]  /*b6f0*/  LDL.LU R90, [R1+0x1e0] ;  /* 0x0001e000015a7983 */ /* 0x002ea80000300800 */
[----:B----4-:R0:W-:Y:S04]  /*b700*/  STS.U8 [R9+UR9+0x4080], R47 ;  /* 0x0040802f09007988 */ /* 0x0101e80008000009 */
[----:B------:R-:W4:Y:S04]  /*b710*/  LDL.LU R93, [R1+0x1d8] ;  /* 0x0001d800015d7983 */ /* 0x000f280000300800 */
[----:B0-----:R-:W3:Y:S04]  /*b720*/  LDL.LU R47, [R1+0x1d4] ;  /* 0x0001d400012f7983 */ /* 0x001ee80000300800 */
[----:B------:R-:W3:Y:S04]  /*b730*/  LDL.LU R84, [R1+0x1cc] ;  /* 0x0001cc0001547983 */ /* 0x000ee80000300800 */
[----:B------:R0:W-:Y:S04]  /*b740*/  STS.U8 [R9+UR9+0x2080], R91 ;  /* 0x0020805b09007988 */ /* 0x0001e80008000009 */
[----:B------:R-:W3:Y:S04]  /*b750*/  LDL.LU R85, [R1+0x1c8] ;  /* 0x0001c80001557983 */ /* 0x000ee80000300800 */
[----:B------:R1:W-:Y:S04]  /*b760*/  STS.U8 [R9+UR9+0x6080], R92 ;  /* 0x0060805c09007988 */ /* 0x0003e80008000009 */
[----:B0-----:R-:W3:Y:S04]  /*b770*/  LDL.LU R91, [R1+0x1bc] ;  /* 0x0001bc00015b7983 */ /* 0x001ee80000300800 */
[----:B-1----:R-:W3:Y:S04]  /*b780*/  LDL.LU R92, [R1+0x1b0] ;  /* 0x0001b000015c7983 */ /* 0x002ee80000300800 */
[----:B------:R-:W-:Y:S04]  /*b790*/  STL [R1+0x6f4], R10 ;  /* 0x0006f40a01007387 */ /* 0x000fe80000100800 */
[----:B------:R0:W-:Y:S04]  /*b7a0*/  STS.U8 [R9+UR9+0x480], R46 ;  /* 0x0004802e09007988 */ /* 0x0001e80008000009 */
[----:B------:R-:W-:Y:S04]  /*b7b0*/  STL [R1+0x6f0], R11 ;  /* 0x0006f00b01007387 */ /* 0x000fe80000100800 */
[----:B0-----:R-:W3:Y:S04]  /*b7c0*/  LDL.LU R46, [R1+0x1a4] ;  /* 0x0001a400012e7983 */ /* 0x001ee80000300800 */
[----:B------:R0:W-:Y:S04]  /*b7d0*/  STS.U8 [R9+UR9+0x2480], R53 ;  /* 0x0024803509007988 */ /* 0x0001e80008000009 */
[----:B------:R-:W3:Y:S04]  /*b7e0*/  LDL.LU R86, [R1+0x1a0] ;  /* 0x0001a00001567983 */ /* 0x000ee80000300800 */
[----:B------:R1:W-:Y:S01]  /*b7f0*/  STS.U8 [R9+UR9+0x4480], R88 ;  /* 0x0044805809007988 */ /* 0x0003e20008000009 */
[----:B0-----:R-:W-:-:S03]  /*b800*/  PRMT R53, RZ, 0x7610, R53 ;  /* 0x00007610ff357816 */ /* 0x001fc60000000035 */
[----:B------:R-:W3:Y:S04]  /*b810*/  LDL.LU R87, [R1+0x190] ;  /* 0x0001900001577983 */ /* 0x000ee80000300800 */
[----:B------:R0:W3:Y:S04]  /*b820*/  @!P2 LDG.E.U8 R53, desc[UR24][R10.64] ;  /* 0x000000180a35a981 */ /* 0x0000e8000c1e1100 */
[----:B-1----:R-:W3:Y:S01]  /*b830*/  LDL.LU R88, [R1+0x18c] ;  /* 0x00018c0001587983 */ /* 0x002ee20000300800 */
[----:B0-----:R-:W-:-:S04]  /*b840*/  IADD3 R10, P4, PT, R5, UR4, RZ ;  /* 0x00000004050a7c10 */ /* 0x001fc8000ff9e0ff */
[----:B------:R-:W-:Y:S01]  /*b850*/  IADD3.X R11, PT, PT, R6, UR5, RZ, P4, !PT ;  /* 0x00000005060b7c10 */ /* 0x000fe2000a7fe4ff */
[----:B------:R-:W-:Y:S04]  /*b860*/  STL [R1+0x6fc], R10 ;  /* 0x0006fc0a01007387 */ /* 0x000fe80000100800 */
[----:B------:R-:W-:Y:S04]  /*b870*/  STL [R1+0x6f8], R11 ;  /* 0x0006f80b01007387 */ /* 0x000fe80000100800 */
[----:B------:R-:W3:Y:S04]  /*b880*/  LDL.LU R74, [R1+0x17c] ;  /* 0x00017c00014a7983 */ /* 0x000ee80000300800 */
[----:B--2---:R0:W-:Y:S04]  /*b890*/  STS.U8 [R9+UR9+0x2c80], R90 ;  /* 0x002c805a09007988 */ /* 0x0041e80008000009 */
[----:B----4-:R1:W-:Y:S04]  /*b8a0*/  STS.U8 [R9+UR9+0x4c80], R93 ;  /* 0x004c805d09007988 */ /* 0x0103e80008000009 */
[----:B0-----:R-:W2:Y:S04]  /*b8b0*/  LDL.LU R90, [R1+0x170] ;  /* 0x00017000015a7983 */ /* 0x001ea80000300800 */
[----:B---3--:R0:W-:Y:S04]  /*b8c0*/  STS.U8 [R9+UR9+0x6c80], R47 ;  /* 0x006c802f09007988 */ /* 0x0081e80008000009 */
[----:B-1----:R-:W3:Y:S04]  /*b8d0*/  LDL.LU R93, [R1+0x16c] ;  /* 0x00016c00015d7983 */ /* 0x002ee80000300800 */
[----:B0-----:R-:W4:Y:S04]  /*b8e0*/  LDL.LU R47, [R1+0x168] ;  /* 0x00016800012f7983 */ /* 0x001f280000300800 */
[----:B------:R-:W4:Y:S04]  /*b8f0*/  LDL.LU R75, [R1+0x15c] ;  /* 0x00015c00014b7983 */ /* 0x000f280000300800 */
[----:B------:R0:W-:Y:S04]  /*b900*/  STS.U8 [R9+UR9+0x5080], R91 ;  /* 0x0050805b09007988 */ /* 0x0001e80008000009 */
[----:B------:R-:W4:Y:S04]  /*b910*/  LDL.LU R76, [R1+0x158] ;  /* 0x00015800014c7983 */ /* 0x000f280000300800 */
[----:B------:R1:W-:Y:S04]  /*b920*/  STS.U8 [R9+UR9+0x7080], R92 ;  /* 0x0070805c09007988 */ /* 0x0003e80008000009 */
[----:B0-----:R-:W4:Y:S04]  /*b930*/  LDL.LU R91, [R1+0x154] ;  /* 0x00015400015b7983 */ /* 0x001f280000300800 */
[----:B-1----:R-:W4:Y:S04]  /*b940*/  LDL.LU R92, [R1+0x14c] ;  /* 0x00014c00015c7983 */ /* 0x002f280000300800 */
[----:B------:R0:W-:Y:S04]  /*b950*/  STS.U8 [R9+UR9+0x1480], R46 ;  /* 0x0014802e09007988 */ /* 0x0001e80008000009 */
[----:B0-----:R-:W4:Y:S04]  /*b960*/  LDL.LU R46, [R1+0x148] ;  /* 0x00014800012e7983 */ /* 0x001f280000300800 */
[----:B------:R0:W-:Y:S04]  /*b970*/  STS.U8 [R9+UR9+0x880], R54 ;  /* 0x0008803609007988 */ /* 0x0001e80008000009 */
[----:B------:R-:W4:Y:S04]  /*b980*/  LDL.LU R16, [R1+0x144] ;  /* 0x0001440001107983 */ /* 0x000f280000300800 */
[----:B------:R-:W4:Y:S01]  /*b990*/  LDL.LU R77, [R1+0x140] ;  /* 0x00014000014d7983 */ /* 0x000f220000300800 */
[----:B0-----:R-:W-:-:S03]  /*b9a0*/  PRMT R54, RZ, 0x7610, R54 ;  /* 0x00007610ff367816 */ /* 0x001fc60000000036 */
[----:B------:R-:W4:Y:S04]  /*b9b0*/  LDL.LU R78, [R1+0x13c] ;  /* 0x00013c00014e7983 */ /* 0x000f280000300800 */
[----:B------:R0:W4:Y:S04]  /*b9c0*/  @!P2 LDG.E.U8 R54, desc[UR24][R10.64] ;  /* 0x000000180a36a981 */ /* 0x000128000c1e1100 */
[----:B------:R1:W-:Y:S04]  /*b9d0*/  STS.U8 [R9+UR9+0x6480], R80 ;  /* 0x0064805009007988 */ /* 0x0003e80008000009 */
[----:B------:R-:W4:Y:S01]  /*b9e0*/  LDL.LU R79, [R1+0x138] ;  /* 0x00013800014f7983 */ /* 0x000f220000300800 */
[----:B0-----:R-:W0:Y:S03]  /*b9f0*/  S2R R10, SR_TID.X ;  /* 0x00000000000a7919 */ /* 0x001e260000002100 */
[----:B------:R1:W-:Y:S04]  /*ba00*/  STS.U8 [R9+UR9+0x2880], R55 ;  /* 0x0028803709007988 */ /* 0x0003e80008000009 */
[----:B-1----:R-:W4:Y:S04]  /*ba10*/  LDL.LU R80, [R1+0x130] ;  /* 0x0001300001507983 */ /* 0x002f280000300800 */
[----:B------:R1:W-:Y:S04]  /*ba20*/  STS.U8 [R9+UR9+0x4880], R81 ;  /* 0x0048805109007988 */ /* 0x0003e80008000009 */
[----:B------:R-:W4:Y:S04]  /*ba30*/  LDL.LU R55, [R1+0x12c] ;  /* 0x00012c0001377983 */ /* 0x000f280000300800 */
[----:B------:R0:W-:Y:S04]  /*ba40*/  STS.U8 [R9+UR9+0x6880], R82 ;  /* 0x0068805209007988 */ /* 0x0001e80008000009 */
[----:B-1----:R-:W4:Y:S04]  /*ba50*/  LDL.LU R81, [R1+0x128] ;  /* 0x0001280001517983 */ /* 0x002f280000300800 */
[----:B------:R1:W-:Y:S04]  /*ba60*/  STS.U8 [R9+UR9+0xc80], R83 ;  /* 0x000c805309007988 */ /* 0x0003e80008000009 */
[----:B0-----:R-:W4:Y:S04]  /*ba70*/  LDL.LU R82, [R1+0x124] ;  /* 0x0001240001527983 */ /* 0x001f280000300800 */
        /* <DEDUP_REMOVED lines=10> */
[----:B0-----:R-:W4:Y:S04]  /*bb20*/  LDL.LU R88, [R1+0x10c] ;  /* 0x00010c0001587983 */ /* 0x001f280000300800 */
[----:B------:R-:W-:Y:S04]  /*bb30*/  STS.U8 [R9+UR9+0x1880], R74 ;  /* 0x0018804a09007988 */ /* 0x000fe80008000009 */
[----:B--2---:R0:W-:Y:S04]  /*bb40*/  STS.U8 [R9+UR9+0x3880], R90 ;  /* 0x0038805a09007988 */ /* 0x0041e80008000009 */
[----:B---3--:R1:W-:Y:S04]  /*bb50*/  STS.U8 [R9+UR9+0x5880], R93 ;  /* 0x0058805d09007988 */ /* 0x0083e80008000009 */
[----:B0-----:R-:W2:Y:S04]  /*bb60*/  LDL.LU R90, [R1+0x108] ;  /* 0x00010800015a7983 */ /* 0x001ea80000300800 */
[----:B----4-:R0:W-:Y:S04]  /*bb70*/  STS.U8 [R9+UR9+0x7880], R47 ;  /* 0x0078802f09007988 */ /* 0x0101e80008000009 */
[----:B-1----:R-:W3:Y:S04]  /*bb80*/  LDL.LU R93, [R1+0x104] ;  /* 0x00010400015d7983 */ /* 0x002ee80000300800 */
[----:B0-----:R-:W4:Y:S04]  /*bb90*/  LDL.LU R47, [R1+0x100] ;  /* 0x00010000012f7983 */ /* 0x001f280000300800 */
[----:B------:R-:W-:Y:S04]  /*bba0*/  STS.U8 [R9+UR9+0x1c80], R75 ;  /* 0x001c804b09007988 */ /* 0x000fe80008000009 */
[----:B------:R-:W-:Y:S04]  /*bbb0*/  STS.U8 [R9+UR9+0x3c80], R76 ;  /* 0x003c804c09007988 */ /* 0x000fe80008000009 */
[----:B------:R0:W-:Y:S04]  /*bbc0*/  STS.U8 [R9+UR9+0x5c80], R91 ;  /* 0x005c805b09007988 */ /* 0x0001e80008000009 */
[----:B------:R1:W-:Y:S04]  /*bbd0*/  STS.U8 [R9+UR9+0x7c80], R92 ;  /* 0x007c805c09007988 */ /* 0x0003e80008000009 */
[----:B0-----:R-:W2:Y:S01]  /*bbe0*/  LDL.LU R91, [R1+0xfc] ;  /* 0x0000fc00015b7983 */ /* 0x001ea20000300800 */
[----:B-1----:R-:W-:-:S03]  /*bbf0*/  LOP3.LUT R9, R10, 0x7f, RZ, 0xc0, !PT ;  /* 0x0000007f0a097812 */ /* 0x002fc600078ec0ff */
[----:B------:R-:W2:Y:S01]  /*bc00*/  LDL.LU R92, [R1+0xf8] ;  /* 0x0000f800015c7983 */ /* 0x000ea20000300800 */
[----:B------:R-:W-:-:S05]  /*bc10*/  LOP3.LUT R10, R9, 0x20, RZ, 0x3c, !PT ;  /* 0x00000020090a7812 */ /* 0x000fca00078e3cff */
[----:B------:R0:W-:Y:S04]  /*bc20*/  STS.U8 [R10+UR9+0x100], R46 ;  /* 0x0001002e0a007988 */ /* 0x0001e80008000009 */
[----:B0-----:R-:W2:Y:S04]  /*bc30*/  LDL.LU R46, [R1+0xf4] ;  /* 0x0000f400012e7983 */ /* 0x001ea80000300800 */
[----:B------:R-:W2:Y:S04]  /*bc40*/  LDL.LU R70, [R1+0xf0] ;  /* 0x0000f00001467983 */ /* 0x000ea80000300800 */
[----:B------:R-:W2:Y:S04]  /*bc50*/  LDL.LU R71, [R1+0xec] ;  /* 0x0000ec0001477983 */ /* 0x000ea80000300800 */
[----:B------:R0:W-:Y:S04]  /*bc60*/  STS.U8 [R10+UR9+0x2100], R16 ;  /* 0x002100100a007988 */ /* 0x0001e80008000009 */
[----:B------:R-:W2:Y:S04]  /*bc70*/  LDL.LU R72, [R1+0xe8] ;  /* 0x0000e80001487983 */ /* 0x000ea80000300800 */
[----:B------:R-:W2:Y:S01]  /*bc80*/  LDL.LU R73, [R1+0xe4] ;  /* 0x0000e40001497983 */ /* 0x000ea20000300800 */
[----:B0-----:R-:W-:-:S03]  /*bc90*/  VIADD R16, R89, 0xfffffff8 ;  /* 0xfffffff859107836 */ /* 0x001fc60000000000 */
[----:B------:R-:W2:Y:S02]  /*bca0*/  LDL.LU R74, [R1+0xe0] ;  /* 0x0000e000014a7983 */ /* 0x000ea40000300800 */
[----:B------:R-:W-:Y:S02]  /*bcb0*/  ISETP.GE.U32.AND P4, PT, R16, 0x7fffffb9, PT ;  /* 0x7fffffb91000780c */ /* 0x000fe40003f86070 */
[----:B------:R-:W-:Y:S04]  /*bcc0*/  STS.U8 [R10+UR9+0x4100], R77 ;  /* 0x0041004d0a007988 */ /* 0x000fe80008000009 */
[----:B------:R-:W-:Y:S04]  /*bcd0*/  STS.U8 [R10+UR9+0x6100], R78 ;  /* 0x0061004e0a007988 */ /* 0x000fe80008000009 */
[----:B------:R-:W-:Y:S04]  /*bce0*/  STS.U8 [R10+UR9+0x500], R79 ;  /* 0x0005004f0a007988 */ /* 0x000fe80008000009 */
[----:B------:R-:W-:Y:S04]  /*bcf0*/  STS.U8 [R10+UR9+0x2500], R80 ;  /* 0x002500500a007988 */ /* 0x000fe80008000009 */
[----:B------:R-:W-:Y:S04]  /*bd00*/  STS.U8 [R10+UR9+0x4500], R55 ;  /* 0x004500370a007988 */ /* 0x000fe80008000009 */
[----:B------:R-:W-:Y:S04]  /*bd10*/  STS.U8 [R10+UR9+0x6500], R81 ;  /* 0x006500510a007988 */ /* 0x000fe80008000009 */
[----:B------:R-:W-:Y:S04]  /*bd20*/  STS.U8 [R10+UR9+0x900], R82 ;  /* 0x000900520a007988 */ /* 0x000fe80008000009 */
[----:B------:R-:W-:Y:S01]  /*bd30*/  STS.U8 [R10+UR9+0x2900], R83 ;  /* 0x002900530a007988 */ /* 0x000fe20008000009 */
[----:B------:R-:W-:-:S03]  /*bd40*/  VIADD R11, R89, 0xfffffff0 ;  /* 0xfffffff0590b7836 */ /* 0x000fc60000000000 */
[----:B------:R-:W-:Y:S04]  /*bd50*/  STS.U8 [R10+UR9+0x4900], R84 ;  /* 0x004900540a007988 */ /* 0x000fe80008000009 */
[----:B------:R-:W-:Y:S04]  /*bd60*/  STS.U8 [R10+UR9+0x6900], R85 ;  /* 0x006900550a007988 */ /* 0x000fe80008000009 */
[----:B------:R-:W-:Y:S04]  /*bd70*/  STS.U8 [R10+UR9+0xd00], R86 ;  /* 0x000d00560a007988 */ /* 0x000fe80008000009 */
[----:B------:R-:W-:Y:S04]  /*bd80*/  STS.U8 [R10+UR9+0x2d00], R87 ;  /* 0x002d00570a007988 */ /* 0x000fe80008000009 */
[----:B------:R-:W-:Y:S04]  /*bd90*/  STS.U8 [R10+UR9+0x4d00], R88 ;  /* 0x004d00580a007988 */ /* 0x000fe80008000009 */
[----:B---3--:R0:W-:Y:S04]  /*bda0*/  STS.U8 [R10+UR9+0x1100], R93 ;  /* 0x0011005d0a007988 */ /* 0x0081e80008000009 */
[----:B----4-:R1:W-:Y:S04]  /*bdb0*/  STS.U8 [R10+UR9+0x3100], R47 ;  /* 0x0031002f0a007988 */ /* 0x0103e80008000009 */
[----:B0-----:R-:W3:Y:S04]  /*bdc0*/  LDL.LU R93, [R1+0xdc] ;  /* 0x0000dc00015d7983 */ /* 0x001ee80000300800 */
[----:B-1----:R-:W4:Y:S04]  /*bdd0*/  LDL.LU R47, [R1+0xd8] ;  /* 0x0000d800012f7983 */ /* 0x002f280000300800 */
[----:B------:R-:W4:Y:S04]  /*bde0*/  LDL.LU R75, [R1+0xd4] ;  /* 0x0000d400014b7983 */ /* 0x000f280000300800 */
        /* <DEDUP_REMOVED lines=15> */
[----:B--2---:R0:W-:Y:S04]  /*bee0*/  STS.U8 [R10+UR9+0x6d00], R90 ;  /* 0x006d005a0a007988 */ /* 0x0041e80008000009 */
[----:B------:R-:W2:Y:S04]  /*bef0*/  LDL.LU R89, [R1+0x94] ;  /* 0x0000940001597983 */ /* 0x000ea80000300800 */
[----:B------:R1:W-:Y:S04]  /*bf00*/  STS.U8 [R10+UR9+0x5100], R91 ;  /* 0x0051005b0a007988 */ /* 0x0003e80008000009 */
[----:B0-----:R-:W2:Y:S04]  /*bf10*/  LDL.LU R90, [R1+0x90] ;  /* 0x00009000015a7983 */ /* 0x001ea80000300800 */
[----:B------:R0:W-:Y:S04]  /*bf20*/  STS.U8 [R10+UR9+0x7100], R92 ;  /* 0x0071005c0a007988 */ /* 0x0001e80008000009 */
[----:B-1----:R-:W2:Y:S04]  /*bf30*/  LDL.LU R91, [R1+0x8c] ;  /* 0x00008c00015b7983 */ /* 0x002ea80000300800 */
[----:B------:R1:W-:Y:S04]  /*bf40*/  STS.U8 [R10+UR9+0x1500], R46 ;  /* 0x0015002e0a007988 */ /* 0x0003e80008000009 */
[----:B0-----:R-:W2:Y:S04]  /*bf50*/  LDL.LU R92, [R1+0x88] ;  /* 0x00008800015c7983 */ /* 0x001ea80000300800 */
[----:B-1----:R-:W2:Y:S01]  /*bf60*/  LDL.LU R46, [R1+0x84] ;  /* 0x00008400012e7983 */ /* 0x002ea20000300800 */
[----:B------:R-:W-:-:S02]  /*bf70*/  ISETP.GE.U32.AND P6, PT, R11, 0x7fffffb1, PT ;  /* 0x7fffffb10b00780c */ /* 0x000fc40003fc6070 */
[C---:B------:R-:W-:Y:S01]  /*bf80*/  LOP3.LUT R11, R9.reuse, 0x30, RZ, 0x3c, !PT ;  /* 0x00000030090b7812 */ /* 0x040fe200078e3cff */
        /* <DEDUP_REMOVED lines=14> */
[----:B------:R0:W-:Y:S04]  /*c070*/  STS.U8 [R10+UR9+0x1d00], R75 ;  /* 0x001d004b0a007988 */ /* 0x0001e80008000009 */
[----:B------:R-:W-:Y:S04]  /*c080*/  STS.U8 [R10+UR9+0x3d00], R76 ;  /* 0x003d004c0a007988 */ /* 0x000fe80008000009 */
[----:B------:R-:W-:Y:S04]  /*c090*/  STS.U8 [R10+UR9+0x5d00], R16 ;  /* 0x005d00100a007988 */ /* 0x000fe80008000009 */
[----:B------:R-:W-:Y:S04]  /*c0a0*/  STS.U8 [R10+UR9+0x7d00], R77 ;  /* 0x007d004d0a007988 */ /* 0x000fe80008000009 */
[----:B------:R-:W4:Y:S04]  /*c0b0*/  LDL.LU R74, [R1+0x64] ;  /* 0x00006400014a7983 */ /* 0x000f280000300800 */
[----:B0-----:R-:W4:Y:S04]  /*c0c0*/  LDL.LU R75, [R1+0x60] ;  /* 0x00006000014b7983 */ /* 0x001f280000300800 */
[----:B--2---:R0:W-:Y:S04]  /*c0d0*/  STS.U8 [R11+UR9+0x1180], R46 ;  /* 0x0011802e0b007988 */ /* 0x0041e80008000009 */
[----:B0-----:R-:W2:Y:S04]  /*c0e0*/  LDL.LU R46, [R1+0x5c] ;  /* 0x00005c00012e7983 */ /* 0x001ea80000300800 */
[----:B------:R-:W2:Y:S04]  /*c0f0*/  LDL.LU R76, [R1+0x54] ;  /* 0x00005400014c7983 */ /* 0x000ea80000300800 */
[----:B------:R-:W2:Y:S04]  /*c100*/  LDL.LU R16, [R1+0x50] ;  /* 0x0000500001107983 */ /* 0x000ea80000300800 */
[----:B------:R0:W-:Y:S04]  /*c110*/  STS.U8 [R11+UR9+0x180], R78 ;  /* 0x0001804e0b007988 */ /* 0x0001e80008000009 */
[----:B------:R-:W2:Y:S04]  /*c120*/  LDL.LU R77, [R1+0x4c] ;  /* 0x00004c00014d7983 */ /* 0x000ea80000300800 */
[----:B------:R1:W-:Y:S04]  /*c130*/  STS.U8 [R11+UR9+0x2180], R79 ;  /* 0x0021804f0b007988 */ /* 0x0003e80008000009 */
[----:B0-----:R-:W2:Y:S04]  /*c140*/  LDL.LU R78, [R1+0x48] ;  /* 0x00004800014e7983 */ /* 0x001ea80000300800 */
[----:B------:R0:W-:Y:S04]  /*c150*/  STS.U8 [R11+UR9+0x4180], R80 ;  /* 0x004180500b007988 */ /* 0x0001e80008000009 */
[----:B-1----:R-:W2:Y:S04]  /*c160*/  LDL.LU R79, [R1+0x44] ;  /* 0x00004400014f7983 */ /* 0x002ea80000300800 */
        /* <DEDUP_REMOVED lines=26> */
[----:B-1----:R-:W2:Y:S04]  /*c310*/  LDL.LU R92, [R1+0xc] ;  /* 0x00000c00015c7983 */ /* 0x002ea80000300800 */
[----:B---3--:R0:W-:Y:S04]  /*c320*/  STS.U8 [R11+UR9+0x3180], R93 ;  /* 0x0031805d0b007988 */ /* 0x0081e80008000009 */
[----:B----4-:R1:W-:Y:S04]  /*c330*/  STS.U8 [R11+UR9+0x5180], R47 ;  /* 0x0051802f0b007988 */ /* 0x0103e80008000009 */
[----:B0-----:R-:W3:Y:S04]  /*c340*/  LDL.LU R93, [R1+0x8] ;  /* 0x00000800015d7983 */ /* 0x001ee80000300800 */
[----:B------:R0:W-:Y:S04]  /*c350*/  STS.U8 [R11+UR9+0x7180], R69 ;  /* 0x007180450b007988 */ /* 0x0001e80008000009 */
[----:B-1----:R-:W4:Y:S04]  /*c360*/  LDL.LU R47, [R1+0x4] ;  /* 0x00000400012f7983 */ /* 0x002f280000300800 */
[----:B------:R1:W-:Y:S04]  /*c370*/  STS.U8 [R11+UR9+0x1580], R70 ;  /* 0x001580460b007988 */ /* 0x0003e80008000009 */
[----:B0-----:R-:W3:Y:S04]  /*c380*/  LDL.LU R69, [R1+0xcb8] ;  /* 0x000cb80001457983 */ /* 0x001ee80000300800 */
[----:B------:R0:W-:Y:S04]  /*c390*/  STS.U8 [R11+UR9+0x3580], R71 ;  /* 0x003580470b007988 */ /* 0x0001e80008000009 */
[----:B-1----:R-:W3:Y:S04]  /*c3a0*/  LDL.LU R70, [R1+0xcb4] ;  /* 0x000cb40001467983 */ /* 0x002ee80000300800 */
        /* <DEDUP_REMOVED lines=8> */
[----:B0-----:R-:W3:Y:S04]  /*c430*/  LDL.LU R75, [R1+0xca0] ;  /* 0x000ca000014b7983 */ /* 0x001ee80000300800 */
[----:B--2---:R0:W-:Y:S04]  /*c440*/  STS.U8 [R11+UR9+0x5980], R46 ;  /* 0x0059802e0b007988 */ /* 0x0041e80008000009 */
[----:B0-----:R-:W2:Y:S04]  /*c450*/  LDL.LU R46, [R1+0xc9c] ;  /* 0x000c9c00012e7983 */ /* 0x001ea80000300800 */
[----:B------:R0:W-:Y:S04]  /*c460*/  STS.U8 [R11+UR9+0x1d80], R76 ;  /* 0x001d804c0b007988 */ /* 0x0001e80008000009 */
[----:B------:R1:W-:Y:S04]  /*c470*/  STS.U8 [R11+UR9+0x3d80], R16 ;  /* 0x003d80100b007988 */ /* 0x0003e80008000009 */
[----:B------:R1:W-:Y:S04]  /*c480*/  STS.U8 [R11+UR9+0x5d80], R77 ;  /* 0x005d804d0b007988 */ /* 0x0003e80008000009 */
[----:B0-----:R-:W3:Y:S04]  /*c490*/  LDL.LU R76, [R1+0xc98] ;  /* 0x000c9800014c7983 */ /* 0x001ee80000300800 */
[----:B-1----:R-:W3:Y:S04]  /*c4a0*/  LDL.LU R16, [R1+0xc94] ;  /* 0x000c940001107983 */ /* 0x002ee80000300800 */
[----:B------:R-:W3:Y:S04]  /*c4b0*/  LDL.LU R77, [R1+0xc90] ;  /* 0x000c9000014d7983 */ /* 0x000ee80000300800 */
[----:B------:R0:W-:Y:S04]  /*c4c0*/  STS.U8 [R11+UR9+0x7d80], R78 ;  /* 0x007d804e0b007988 */ /* 0x0001e80008000009 */
[----:B0-----:R-:W3:Y:S04]  /*c4d0*/  LDL.LU R78, [R1+0xc8c] ;  /* 0x000c8c00014e7983 */ /* 0x001ee80000300800 */
[----:B--2---:R0:W-:Y:S02]  /*c4e0*/  STS.U8 [R11+UR9+0x7980], R46 ;  /* 0x0079802e0b007988 */ /* 0x0041e40008000009 */
[----:B0-----:R-:W-:-:S05]  /*c4f0*/  LOP3.LUT R46, R9, 0x40, RZ, 0x3c, !PT ;  /* 0x00000040092e7812 */ /* 0x001fca00078e3cff */
[----:B------:R0:W-:Y:S04]  /*c500*/  STS.U8 [R46+UR9+0x200], R79 ;  /* 0x0002004f2e007988 */ /* 0x0001e80008000009 */
[----:B------:R1:W-:Y:S04]  /*c510*/  STS.U8 [R46+UR9+0x2200], R80 ;  /* 0x002200502e007988 */ /* 0x0003e80008000009 */
[----:B------:R2:W-:Y:S04]  /*c520*/  STS.U8 [R46+UR9+0x4200], R55 ;  /* 0x004200372e007988 */ /* 0x0005e80008000009 */
[----:B0-----:R-:W4:Y:S04]  /*c530*/  LDL.LU R79, [R1+0xc88] ;  /* 0x000c8800014f7983 */ /* 0x001f280000300800 */
[----:B-1----:R-:W4:Y:S04]  /*c540*/  LDL.LU R80, [R1+0xc84] ;  /* 0x000c840001507983 */ /* 0x002f280000300800 */
[----:B--2---:R-:W2:Y:S04]  /*c550*/  LDL.LU R55, [R1+0xc80] ;  /* 0x000c800001377983 */ /* 0x004ea80000300800 */
[----:B------:R0:W-:Y:S04]  /*c560*/  STS.U8 [R46+UR9+0x6200], R81 ;  /* 0x006200512e007988 */ /* 0x0001e80008000009 */
[----:B------:R1:W-:Y:S04]  /*c570*/  STS.U8 [R46+UR9+0x600], R82 ;  /* 0x000600522e007988 */ /* 0x0003e80008000009 */
[----:B------:R3:W-:Y:S04]  /*c580*/  STS.U8 [R46+UR9+0x2600], R83 ;  /* 0x002600532e007988 */ /* 0x0007e80008000009 */
[----:B0-----:R-:W2:Y:S04]  /*c590*/  LDL.LU R81, [R1+0xc7c] ;  /* 0x000c7c0001517983 */ /* 0x001ea80000300800 */
[----:B-1----:R-:W2:Y:S04]  /*c5a0*/  LDL.LU R82, [R1+0xc78] ;  /* 0x000c780001527983 */ /* 0x002ea80000300800 */
[----:B---3--:R-:W3:Y:S04]  /*c5b0*/  LDL.LU R83, [R1+0xc74] ;  /* 0x000c740001537983 */ /* 0x008ee80000300800 */
[----:B------:R0:W-:Y:S04]  /*c5c0*/  STS.U8 [R46+UR9+0x4600], R84 ;  /* 0x004600542e007988 */ /* 0x0001e80008000009 */
[----:B------:R1:W-:Y:S04]  /*c5d0*/  STS.U8 [R46+UR9+0x6600], R85 ;  /* 0x006600552e007988 */ /* 0x0003e80008000009 */
[----:B------:R1:W-:Y:S04]  /*c5e0*/  STS.U8 [R46+UR9+0xa00], R86 ;  /* 0x000a00562e007988 */ /* 0x0003e80008000009 */
[----:B0-----:R-:W2:Y:S04]  /*c5f0*/  LDL.LU R84, [R1+0xc70] ;  /* 0x000c700001547983 */ /* 0x001ea80000300800 */
[----:B-1----:R-:W2:Y:S04]  /*c600*/  LDL.LU R85, [R1+0xc6c] ;  /* 0x000c6c0001557983 */ /* 0x002ea80000300800 */
[----:B------:R-:W2:Y:S04]  /*c610*/  LDL.LU R86, [R1+0xc68] ;  /* 0x000c680001567983 */ /* 0x000ea80000300800 */
        /* <DEDUP_REMOVED lines=13> */
[----:B----4-:R1:W-:Y:S04]  /*c6f0*/  STS.U8 [R46+UR9+0x1200], R47 ;  /* 0x0012002f2e007988 */ /* 0x0103e80008000009 */
[----:B0-----:R-:W4:Y:S04]  /*c700*/  LDL.LU R93, [R1+0xc4c] ;  /* 0x000c4c00015d7983 */ /* 0x001f280000300800 */
[----:B-1----:R-:W2:Y:S04]  /*c710*/  LDL.LU R47, [R1+0xc48] ;  /* 0x000c4800012f7983 */ /* 0x002ea80000300800 */
[----:B--2---:R0:W-:Y:S04]  /*c720*/  STS.U8 [R46+UR9+0x3200], R47 ;  /* 0x0032002f2e007988 */ /* 0x0041e80008000009 */
[----:B----4-:R-:W-:Y:S04]  /*c730*/  STS.U8 [R46+UR9+0x5200], R93 ;  /* 0x0052005d2e007988 */ /* 0x010fe80008000009 */
[----:B------:R-:W-:Y:S04]  /*c740*/  STS.U8 [R46+UR9+0x7200], R92 ;  /* 0x0072005c2e007988 */ /* 0x000fe80008000009 */
        /* <DEDUP_REMOVED lines=8> */
[----:B---3--:R1:W-:Y:S04]  /*c7d0*/  STS.U8 [R46+UR9+0x1e00], R83 ;  /* 0x001e00532e007988 */ /* 0x0083e80008000009 */
[----:B------:R2:W-:Y:S04]  /*c7e0*/  STS.U8 [R46+UR9+0x3e00], R82 ;  /* 0x003e00522e007988 */ /* 0x0005e80008000009 */
[----:B0-----:R-:W3:Y:S01]  /*c7f0*/  LDL.LU R47, [R1+0xc44] ;  /* 0x000c4400012f7983 */ /* 0x001ee20000300800 */
[----:B-1----:R-:W-:-:S02]  /*c800*/  LOP3.LUT R83, R9, 0x50, RZ, 0x3c, !PT ;  /* 0x0000005009537812 */ /* 0x002fc400078e3cff */
[C---:B--2---:R-:W-:Y:S01]  /*c810*/  LOP3.LUT R82, R9.reuse, 0x40, RZ, 0x3c, !PT ;  /* 0x0000004009527812 */ /* 0x044fe200078e3cff */
[----:B------:R-:W2:Y:S04]  /*c820*/  LDL.LU R46, [R1+0xc40] ;  /* 0x000c4000012e7983 */ /* 0x000ea80000300800 */
        /* <DEDUP_REMOVED lines=28> */
[----:B------:R-:W-:-:S03]  /*c9f0*/  LOP3.LUT R9, R9, 0x60, RZ, 0x3c, !PT ;  /* 0x0000006009097812 */ /* 0x000fc600078e3cff */
[----:B------:R0:W-:Y:S04]  /*ca00*/  STS.U8 [R83+UR9+0x5a80], R40 ;  /* 0x005a802853007988 */ /* 0x0001e80008000009 */
[----:B------:R1:W-:Y:S01]  /*ca10*/  STS.U8 [R83+UR9+0x7a80], R39 ;  /* 0x007a802753007988 */ /* 0x0003e20008000009 */
[----:B0-----:R-:W-:Y:S01]  /*ca20*/  IADD3 R40, P5, PT, R7, UR4, RZ ;  /* 0x0000000407287c10 */ /* 0x001fe2000ffbe0ff */
[----:B------:R-:W-:Y:S02]  /*ca30*/  UIMAD UR4, UR12, 0x7, URZ ;  /* 0x000000070c0478a4 */ /* 0x000fe4000f8e02ff */
[----:B------:R-:W-:Y:S01]  /*ca40*/  STS.U8 [R83+UR9+0x1e80], R45 ;  /* 0x001e802d53007988 */ /* 0x000fe20008000009 */
[----:B------:R-:W-:Y:S01]  /*ca50*/  IADD3.X R41, PT, PT, R8, UR5, RZ, P5, !PT ;  /* 0x0000000508297c10 */ /* 0x000fe2000affe4ff */
[----:B------:R-:W-:-:S02]  /*ca60*/  USHF.R.S32.HI UR5, URZ, 0x1f, UR4 ;  /* 0x0000001fff057899 */ /* 0x000fc40008011404 */
[----:B------:R-:W-:Y:S01]  /*ca70*/  STS.U8 [R83+UR9+0x3e80], R44 ;  /* 0x003e802c53007988 */ /* 0x000fe20008000009 */
[----:B------:R-:W-:-:S03]  /*ca80*/  IADD3 R56, P5, PT, R0, UR4, RZ ;  /* 0x0000000400387c10 */ /* 0x000fc6000ffbe0ff */
[----:B------:R-:W-:Y:S01]  /*ca90*/  STS.U8 [R83+UR9+0x5e80], R43 ;  /* 0x005e802b53007988 */ /* 0x000fe20008000009 */
[----:B------:R-:W-:-:S03]  /*caa0*/  PRMT R77, RZ, 0x7610, R77 ;  /* 0x00007610ff4d7816 */ /* 0x000fc6000000004d */
[----:B------:R-:W-:Y:S04]  /*cab0*/  STS.U8 [R83+UR9+0x7e80], R42 ;  /* 0x007e802a53007988 */ /* 0x000fe80008000009 */
[----:B------:R-:W-:Y:S01]  /*cac0*/  STS.U8 [R9+UR9+0x300], R52 ;  /* 0x0003003409007988 */ /* 0x000fe20008000009 */
[----:B------:R-:W-:-:S03]  /*cad0*/  IADD3.X R57, PT, PT, R2, UR5, RZ, P5, !PT ;  /* 0x0000000502397c10 */ /* 0x000fc6000affe4ff */
[----:B------:R-:W-:Y:S04]  /*cae0*/  STS.U8 [R9+UR9+0x2300], R51 ;  /* 0x0023003309007988 */ /* 0x000fe80008000009 */
[----:B------:R-:W-:Y:S04]  /*caf0*/  STS.U8 [R9+UR9+0x4300], R50 ;  /* 0x0043003209007988 */ /* 0x000fe80008000009 */
[----:B------:R-:W-:Y:S04]  /*cb00*/  STS.U8 [R9+UR9+0x6300], R49 ;  /* 0x0063003109007988 */ /* 0x000fe80008000009 */
[----:B------:R-:W-:Y:S01]  /*cb10*/  STS.U8 [R9+UR9+0x700], R48 ;  /* 0x0007003009007988 */ /* 0x000fe20008000009 */
[----:B------:R-:W-:-:S03]  /*cb20*/  PRMT R81, RZ, 0x7610, R81 ;  /* 0x00007610ff517816 */ /* 0x000fc60000000051 */
[----:B------:R0:W-:Y:S04]  /*cb30*/  STS.U8 [R9+UR9+0x2700], R53 ;  /* 0x0027003509007988 */ /* 0x0001e80008000009 */
[----:B------:R4:W-:Y:S01]  /*cb40*/  STL [R1+0x704], R40 ;  /* 0x0007042801007387 */ /* 0x0009e20000100800 */
[----:B-1----:R-:W-:-:S03]  /*cb50*/  SHF.R.U32.HI R39, RZ, 0x1, R16 ;  /* 0x00000001ff277819 */ /* 0x002fc60000011610 */
[----:B------:R1:W-:Y:S01]  /*cb60*/  STL [R1+0x700], R41 ;  /* 0x0007002901007387 */ /* 0x0003e20000100800 */
[----:B0-----:R-:W-:-:S03]  /*cb70*/  IADD3 R53, P5, PT, R3, UR4, RZ ;  /* 0x0000000403357c10 */ /* 0x001fc6000ffbe0ff */
[----:B------:R4:W2:Y:S01]  /*cb80*/  @!P2 LDG.E.U8 R77, desc[UR24][R40.64] ;  /* 0x00000018284da981 */ /* 0x0008a2000c1e1100 */
[----:B------:R-:W-:-:S03]  /*cb90*/  IADD3.X R55, PT, PT, R4, UR5, RZ, P5, !PT ;  /* 0x0000000504377c10 */ /* 0x000fc6000affe4ff */
[----:B------:R0:W-:Y:S01]  /*cba0*/  STS.U8 [R9+UR9+0x4700], R54 ;  /* 0x0047003609007988 */ /* 0x0001e20008000009 */
[----:B------:R-:W-:Y:S01]  /*cbb0*/  PRMT R80, RZ, 0x7610, R80 ;  /* 0x00007610ff507816 */ /* 0x000fe20000000050 */
[----:B----4-:R-:W-:Y:S02]  /*cbc0*/  @!P4 IMAD.MOV.U32 R40, RZ, RZ, R56 ;  /* 0x000000ffff28c224 */ /* 0x010fe400078e0038 */
[----:B-1----:R-:W-:Y:S01]  /*cbd0*/  @!P4 IMAD.MOV.U32 R41, RZ, RZ, R57 ;  /* 0x000000ffff29c224 */ /* 0x002fe200078e0039 */
[----:B0-----:R-:W-:Y:S01]  /*cbe0*/  IADD3 R54, P5, PT, R5, UR4, RZ ;  /* 0x0000000405367c10 */ /* 0x001fe2000ffbe0ff */
[----:B------:R-:W-:Y:S01]  /*cbf0*/  STL [R1+0x390], R56 ;  /* 0x0003903801007387 */ /* 0x000fe20000100800 */
[----:B------:R-:W-:-:S03]  /*cc00*/  LOP3.LUT P2, RZ, R39, 0x1, RZ, 0xc0, !PT ;  /* 0x0000000127ff7812 */ /* 0x000fc6000784c0ff */
[----:B------:R0:W4:Y:S01]  /*cc10*/  @!P4 LDG.E.U8 R81, desc[UR24][R40.64] ;  /* 0x000000182851c981 */ /* 0x000122000c1e1100 */
[----:B------:R-:W-:-:S03]  /*cc20*/  IADD3.X R39, PT, PT, R6, UR5, RZ, P5, !PT ;  /* 0x0000000506277c10 */ /* 0x000fc6000affe4ff */
[----:B------:R-:W-:Y:S01]  /*cc30*/  STL [R1+0x38c], R57 ;  /* 0x00038c3901007387 */ /* 0x000fe20000100800 */
[----:B------:R-:W-:-:S03]  /*cc40*/  PRMT R79, RZ, 0x7610, R79 ;  /* 0x00007610ff4f7816 */ /* 0x000fc6000000004f */
[----:B------:R1:W-:Y:S01]  /*cc50*/  STL [R1+0x398], R53 ;  /* 0x0003983501007387 */ /* 0x0003e20000100800 */
[----:B0-----:R-:W-:Y:S02]  /*cc60*/  @!P4 IMAD.MOV.U32 R40, RZ, RZ, R53 ;  /* 0x000000ffff28c224 */ /* 0x001fe400078e0035 */
[----:B------:R-:W-:Y:S01]  /*cc70*/  @!P4 IMAD.MOV.U32 R41, RZ, RZ, R55 ;  /* 0x000000ffff29c224 */ /* 0x000fe200078e0037 */
[----:B------:R-:W-:Y:S04]  /*cc80*/  STL [R1+0x394], R55 ;  /* 0x0003943701007387 */ /* 0x000fe80000100800 */
[----:B------:R0:W2:Y:S01]  /*cc90*/  @!P4 LDG.E.U8 R80, desc[UR24][R40.64] ;  /* 0x000000182850c981 */ /* 0x0000a2000c1e1100 */
[----:B-1----:R-:W-:Y:S01]  /*cca0*/  IADD3 R53, P5, PT, R7, UR4, RZ ;  /* 0x0000000407357c10 */ /* 0x002fe2000ffbe0ff */
[----:B------:R-:W-:-:S02]  /*ccb0*/  UIMAD UR4, UR12, 0xf, URZ ;  /* 0x0000000f0c0478a4 */ /* 0x000fc4000f8e02ff */
[----:B------:R1:W-:Y:S01]  /*ccc0*/  STL [R1+0x3a0], R54 ;  /* 0x0003a03601007387 */ /* 0x0003e20000100800 */
[----:B------:R-:W-:Y:S01]  /*ccd0*/  PRMT R78, RZ, 0x7610, R78 ;  /* 0x00007610ff4e7816 */ /* 0x000fe2000000004e */
[----:B0-----:R-:W-:Y:S02]  /*cce0*/  @!P4 IMAD.MOV.U32 R40, RZ, RZ, R54 ;  /* 0x000000ffff28c224 */ /* 0x001fe400078e0036 */
[----:B------:R-:W-:Y:S01]  /*ccf0*/  @!P4 IMAD.MOV.U32 R41, RZ, RZ, R39 ;  /* 0x000000ffff29c224 */ /* 0x000fe200078e0027 */
[----:B-1----:R-:W-:Y:S01]  /*cd00*/  IADD3.X R54, PT, PT, R8, UR5, RZ, P5, !PT ;  /* 0x0000000508367c10 */ /* 0x002fe2000affe4ff */
[----:B------:R-:W-:Y:S02]  /*cd10*/  USHF.R.S32.HI UR5, URZ, 0x1f, UR4 ;  /* 0x0000001fff057899 */ /* 0x000fe40008011404 */
[----:B------:R-:W-:Y:S01]  /*cd20*/  IADD3 R56, P5, PT, R0, UR4, RZ ;  /* 0x0000000400387c10 */ /* 0x000fe2000ffbe0ff */
[----:B------:R0:W2:Y:S04]  /*cd30*/  @!P4 LDG.E.U8 R79, desc[UR24][R40.64] ;  /* 0x00000018284fc981 */ /* 0x0000a8000c1e1100 */
[----:B------:R-:W-:Y:S01]  /*cd40*/  STL [R1+0x39c], R39 ;  /* 0x00039c2701007387 */ /* 0x000fe20000100800 */
[----:B------:R-:W-:Y:S01]  /*cd50*/  IADD3.X R57, PT, PT, R2, UR5, RZ, P5, !PT ;  /* 0x0000000502397c10 */ /* 0x000fe2000affe4ff */
[----:B0-----:R-:W-:-:S02]  /*cd60*/  @!P4 IMAD.MOV.U32 R40, RZ, RZ, R53 ;  /* 0x000000ffff28c224 */ /* 0x001fc400078e0035 */
[----:B------:R-:W-:Y:S01]  /*cd70*/  @!P4 IMAD.MOV.U32 R41, RZ, RZ, R54 ;  /* 0x000000ffff29c224 */ /* 0x000fe200078e0036 */
[----:B------:R0:W-:Y:S01]  /*cd80*/  STL [R1+0x3a8], R53 ;  /* 0x0003a83501007387 */ /* 0x0001e20000100800 */
[----:B------:R-:W-:-:S03]  /*cd90*/  PRMT R76, RZ, 0x7610, R76 ;  /* 0x00007610ff4c7816 */ /* 0x000fc6000000004c */
[----:B------:R1:W2:Y:S01]  /*cda0*/  @!P4 LDG.E.U8 R78, desc[UR24][R40.64] ;  /* 0x00000018284ec981 */ /* 0x0002a2000c1e1100 */
[----:B0-----:R-:W-:Y:S01]  /*cdb0*/  IADD3 R53, P4, PT, R3, UR4, RZ ;  /* 0x0000000403357c10 */ /* 0x001fe2000ff9e0ff */
[----:B-1----:R-:W-:-:S03]  /*cdc0*/  @!P6 IMAD.MOV.U32 R40, RZ, RZ, R56 ;  /* 0x000000ffff28e224 */ /* 0x002fc600078e0038 */
[----:B------:R-:W-:Y:S01]  /*cdd0*/  IADD3.X R55, PT, PT, R4, UR5, RZ, P4, !PT ;  /* 0x0000000504377c10 */ /* 0x000fe2000a7fe4ff */
[----:B------:R-:W-:Y:S01]  /*cde0*/  @!P6 IMAD.MOV.U32 R41, RZ, RZ, R57 ;  /* 0x000000ffff29e224 */ /* 0x000fe200078e0039 */
[----:B------:R-:W-:-:S04]  /*cdf0*/  PRMT R51, RZ, 0x7610, R51 ;  /* 0x00007610ff337816 */ /* 0x000fc80000000033 */
[----:B------:R0:W2:Y:S02]  /*ce00*/  @!P6 LDG.E.U8 R76, desc[UR24][R40.64] ;  /* 0x00000018284ce981 */ /* 0x0000a4000c1e1100 */
[----:B0-----:R-:W-:Y:S02]  /*ce10*/  @!P6 IMAD.MOV.U32 R40, RZ, RZ, R53 ;  /* 0x000000ffff28e224 */ /* 0x001fe400078e0035 */
[----:B------:R-:W-:-:S05]  /*ce20*/  @!P6 IMAD.MOV.U32 R41, RZ, RZ, R55 ;  /* 0x000000ffff29e224 */ /* 0x000fca00078e0037 */
[----:B------:R0:W2:Y:S04]  /*ce30*/  @!P6 LDG.E.U8 R51, desc[UR24][R40.64] ;  /* 0x000000182833e981 */ /* 0x0000a8000c1e1100 */
[----:B------:R1:W-:Y:S04]  /*ce40*/  STL [R1+0x3a4], R54 ;  /* 0x0003a43601007387 */ /* 0x0003e80000100800 */
[----:B------:R-:W-:Y:S04]  /*ce50*/  STL [R1+0x70c], R56 ;  /* 0x00070c3801007387 */ /* 0x000fe80000100800 */
[----:B------:R-:W-:Y:S01]  /*ce60*/  STL [R1+0x714], R53 ;  /* 0x0007143501007387 */ /* 0x000fe20000100800 */
[----:B-1----:R-:W-:-:S03]  /*ce70*/  IADD3 R54, P4, PT, R5, UR4, RZ ;  /* 0x0000000405367c10 */ /* 0x002fc6000ff9e0ff */
[----:B------:R-:W-:Y:S04]  /*ce80*/  STL [R1+0x708], R57 ;  /* 0x0007083901007387 */ /* 0x000fe80000100800 */
[----:B------:R1:W-:Y:S01]  /*ce90*/  STL [R1+0x710], R55 ;  /* 0x0007103701007387 */ /* 0x0003e20000100800 */
[----:B------:R-:W-:-:S03]  /*cea0*/  PRMT R52, RZ, 0x7610, R52 ;  /* 0x00007610ff347816 */ /* 0x000fc60000000034 */
[----:B------:R-:W-:Y:S01]  /*ceb0*/  STL [R1+0x71c], R54 ;  /* 0x00071c3601007387 */ /* 0x000fe20000100800 */
[----:B0-----:R-:W-:Y:S01]  /*cec0*/  @!P6 IMAD.MOV.U32 R40, RZ, RZ, R54 ;  /* 0x000000ffff28e224 */ /* 0x001fe200078e0036 */
[----:B-1----:R-:W-:-:S05]  /*ced0*/  IADD3.X R55, PT, PT, R6, UR5, RZ, P4, !PT ;  /* 0x0000000506377c10 */ /* 0x002fca000a7fe4ff */
[----:B------:R-:W-:Y:S01]  /*cee0*/  @!P6 IMAD.MOV.U32 R41, RZ, RZ, R55 ;  /* 0x000000ffff29e224 */ /* 0x000fe200078e0037 */
[----:B------:R-:W-:-:S04]  /*cef0*/  PRMT R49, RZ, 0x7610, R49 ;  /* 0x00007610ff317816 */ /* 0x000fc80000000031 */
[----:B------:R0:W3:Y:S04]  /*cf00*/  @!P6 LDG.E.U8 R52, desc[UR24][R40.64] ;  /* 0x000000182834e981 */ /* 0x0000e8000c1e1100 */
[----:B--2---:R1:W-:Y:S02]  /*cf10*/  STL [R1+0x30], R51 ;  /* 0x0000303301007387 */ /* 0x0043e40000100800 */
[----:B-1----:R-:W-:-:S04]  /*cf20*/  IADD3 R51, P4, PT, R7, UR4, RZ ;  /* 0x0000000407337c10 */ /* 0x002fc8000ff9e0ff */
[----:B------:R-:W-:Y:S01]  /*cf30*/  IADD3.X R53, PT, PT, R8, UR5, RZ, P4, !PT ;  /* 0x0000000508357c10 */ /* 0x000fe2000a7fe4ff */
[----:B0-----:R-:W-:-:S04]  /*cf40*/  @!P6 IMAD.MOV.U32 R40, RZ, RZ, R51 ;  /* 0x000000ffff28e224 */ /* 0x001fc800078e0033 */
[----:B------:R-:W-:-:S05]  /*cf50*/  @!P6 IMAD.MOV.U32 R41, RZ, RZ, R53 ;  /* 0x000000ffff29e224 */ /* 0x000fca00078e0035 */
[----:B------:R0:W2:Y:S01]  /*cf60*/  @!P6 LDG.E.U8 R49, desc[UR24][R40.64] ;  /* 0x000000182831e981 */ /* 0x0000a2000c1e1100 */
[--C-:B------:R-:W-:Y:S01]  /*cf70*/  SHF.R.U32.HI R39, RZ, 0x9, R16.reuse ;  /* 0x00000009ff277819 */ /* 0x100fe20000011610 */
[----:B------:R-:W-:Y:S02]  /*cf80*/  UIMAD UR4, UR12, 0x16, URZ ;  /* 0x000000160c0478a4 */ /* 0x000fe4000f8e02ff */
[----:B------:R-:W-:Y:S01]  /*cf90*/  STL [R1+0x718], R55 ;  /* 0x0007183701007387 */ /* 0x000fe20000100800 */
[----:B------:R-:W-:Y:S01]  /*cfa0*/  LOP3.LUT P5, RZ, R39, 0x1, RZ, 0xc0, !PT ;  /* 0x0000000127ff7812 */ /* 0x000fe200078ac0ff */
[----:B------:R-:W-:Y:S02]  /*cfb0*/  USHF.R.S32.HI UR6, URZ, 0x1f, UR4 ;  /* 0x0000001fff067899 */ /* 0x000fe40008011404 */
[----:B------:R-:W-:Y:S04]  /*cfc0*/  STL [R1+0x724], R51 ;  /* 0x0007243301007387 */ /* 0x000fe80000100800 */
[----:B------:R-:W-:Y:S04]  /*cfd0*/  STL [R1+0x720], R53 ;  /* 0x0007203501007387 */ /* 0x000fe80000100800 */
[----:B---3--:R1:W-:Y:S01]  /*cfe0*/  STL [R1+0x28], R52 ;  /* 0x0000283401007387 */ /* 0x0083e20000100800 */
[----:B------:R-:W-:-:S02]  /*cff0*/  SHF.R.U32.HI R16, RZ, 0x8, R16 ;  /* 0x00000008ff107819 */ /* 0x000fc40000011610 */
[----:B-1----:R-:W-:-:S04]  /*d000*/  IADD3 R52, P4, PT, R0, UR4, RZ ;  /* 0x0000000400347c10 */ /* 0x002fc8000ff9e0ff */
[----:B------:R-:W-:Y:S01]  /*d010*/  IADD3.X R53, PT, PT, R2, UR6, RZ, P4, !PT ;  /* 0x0000000602357c10 */ /* 0x000fe2000a7fe4ff */
[----:B------:R-:W-:Y:S01]  /*d020*/  STL [R1+0x7e8], R52 ;  /* 0x0007e83401007387 */ /* 0x000fe20000100800 */
[----:B------:R-:W-:Y:S01]  /*d030*/  PRMT R75, RZ, 0x7610, R75 ;  /* 0x00007610ff4b7816 */ /* 0x000fe2000000004b */
[----:B0-----:R-:W-:Y:S02]  /*d040*/  @P5 IMAD.MOV.U32 R40, RZ, RZ, R52 ;  /* 0x000000ffff285224 */ /* 0x001fe400078e0034 */
[----:B------:R-:W-:Y:S01]  /*d050*/  @P5 IMAD.MOV.U32 R41, RZ, RZ, R53 ;  /* 0x000000ffff295224 */ /* 0x000fe200078e0035 */
[----:B------:R-:W-:Y:S02]  /*d060*/  LOP3.LUT P4, RZ, R16, 0x1, RZ, 0xc0, !PT ;  /* 0x0000000110ff7812 */ /* 0x000fe4000788c0ff */
[----:B------:R-:W-:Y:S02]  /*d070*/  PRMT R74, RZ, 0x7610, R74 ;  /* 0x00007610ff4a7816 */ /* 0x000fe4000000004a */
[----:B------:R0:W3:Y:S01]  /*d080*/  @P5 LDG.E.U8 R75, desc[UR24][R40.64] ;  /* 0x00000018284b5981 */ /* 0x0000e2000c1e1100 */
[----:B------:R-:W-:Y:S01]  /*d090*/  UIMAD UR5, UR12, 0x17, URZ ;  /* 0x000000170c0578a4 */ /* 0x000fe2000f8e02ff */
[----:B------:R-:W-:-:S03]  /*d0a0*/  PRMT R73, RZ, 0x7610, R73 ;  /* 0x00007610ff497816 */ /* 0x000fc60000000049 */
[----:B------:R-:W-:Y:S01]  /*d0b0*/  USHF.R.S32.HI UR14, URZ, 0x1f, UR5 ;  /* 0x0000001fff0e7899 */ /* 0x000fe20008011405 */
[----:B------:R-:W-:Y:S02]  /*d0c0*/  PRMT R72, RZ, 0x7610, R72 ;  /* 0x00007610ff487816 */ /* 0x000fe40000000048 */
[----:B------:R-:W-:Y:S02]  /*d0d0*/  PRMT R50, RZ, 0x7610, R50 ;  /* 0x00007610ff327816 */ /* 0x000fe40000000032 */
[----:B------:R-:W-:Y:S01]  /*d0e0*/  PRMT R48, RZ, 0x7610, R48 ;  /* 0x00007610ff307816 */ /* 0x000fe20000000030 */
[----:B--2---:R1:W-:Y:S02]  /*d0f0*/  STL [R1+0x2c], R49 ;  /* 0x00002c3101007387 */ /* 0x0043e40000100800 */
[----:B-1----:R-:W-:-:S04]  /*d100*/  IADD3 R49, P6, PT, R3, UR4, RZ ;  /* 0x0000000403317c10 */ /* 0x002fc8000ffde0ff */
[----:B------:R-:W-:Y:S02]  /*d110*/  IADD3.X R51, PT, PT, R4, UR6, RZ, P6, !PT ;  /* 0x0000000604337c10 */ /* 0x000fe4000b7fe4ff */
[----:B------:R-:W-:Y:S01]  /*d120*/  IADD3 R16, P6, PT, R5, UR4, RZ ;  /* 0x0000000405107c10 */ /* 0x000fe2000ffde0ff */
[----:B0-----:R-:W-:Y:S02]  /*d130*/  @P5 IMAD.MOV.U32 R40, RZ, RZ, R49 ;  /* 0x000000ffff285224 */ /* 0x001fe400078e0031 */
[----:B------:R-:W-:Y:S01]  /*d140*/  @P5 IMAD.MOV.U32 R41, RZ, RZ, R51 ;  /* 0x000000ffff295224 */ /* 0x000fe200078e0033 */
[----:B------:R-:W-:Y:S01]  /*d150*/  IADD3.X R52, PT, PT, R6, UR6, RZ, P6, !PT ;  /* 0x0000000606347c10 */ /* 0x000fe2000b7fe4ff */
[----:B------:R0:W-:Y:S04]  /*d160*/  STL [R1+0x594], R49 ;  /* 0x0005943101007387 */ /* 0x0001e80000100800 */
[----:B------:R-:W-:Y:S04]  /*d170*/  STL [R1+0x3ec], R53 ;  /* 0x0003ec3501007387 */ /* 0x000fe80000100800 */
[----:B------:R1:W2:Y:S01]  /*d180*/  @P5 LDG.E.U8 R74, desc[UR24][R40.64] ;  /* 0x00000018284a5981 */ /* 0x0002a2000c1e1100 */
[----:B0-----:R-:W-:-:S03]  /*d190*/  IADD3 R49, P6, PT, R7, UR4, RZ ;  /* 0x0000000407317c10 */ /* 0x001fc6000ffde0ff */
[----:B------:R0:W-:Y:S01]  /*d1a0*/  STL [R1+0x590], R51 ;  /* 0x0005903301007387 */ /* 0x0001e20000100800 */
[----:B-1----:R-:W-:Y:S02]  /*d1b0*/  @P5 IMAD.MOV.U32 R40, RZ, RZ, R16 ;  /* 0x000000ffff285224 */ /* 0x002fe400078e0010 */
[----:B------:R-:W-:Y:S01]  /*d1c0*/  @P5 IMAD.MOV.U32 R41, RZ, RZ, R52 ;  /* 0x000000ffff295224 */ /* 0x000fe200078e0034 */
[----:B0-----:R-:W-:Y:S02]  /*d1d0*/  IADD3.X R51, PT, PT, R8, UR6, RZ, P6, !PT ;  /* 0x0000000608337c10 */ /* 0x001fe4000b7fe4ff */
[----:B------:R-:W-:Y:S01]  /*d1e0*/  IADD3 R53, P6, PT, R0, UR5, RZ ;  /* 0x0000000500357c10 */ /* 0x000fe2000ffde0ff */
[----:B------:R-:W-:Y:S04]  /*d1f0*/  STL [R1+0x59c], R16 ;  /* 0x00059c1001007387 */ /* 0x000fe80000100800 */
[----:B------:R0:W2:Y:S01]  /*d200*/  @P5 LDG.E.U8 R73, desc[UR24][R40.64] ;  /* 0x0000001828495981 */ /* 0x0000a2000c1e1100 */
[----:B------:R-:W-:-:S03]  /*d210*/  IADD3.X R54, PT, PT, R2, UR14, RZ, P6, !PT ;  /* 0x0000000e02367c10 */ /* 0x000fc6000b7fe4ff */
[----:B------:R-:W-:Y:S04]  /*d220*/  STL [R1+0x598], R52 ;  /* 0x0005983401007387 */ /* 0x000fe80000100800 */
[----:B------:R-:W-:Y:S01]  /*d230*/  STL [R1+0x5a4], R49 ;  /* 0x0005a43101007387 */ /* 0x000fe20000100800 */
[----:B0-----:R-:W-:Y:S02]  /*d240*/  @P5 IMAD.MOV.U32 R40, RZ, RZ, R49 ;  /* 0x000000ffff285224 */ /* 0x001fe400078e0031 */
[----:B------:R-:W-:Y:S01]  /*d250*/  @P5 IMAD.MOV.U32 R41, RZ, RZ, R51 ;  /* 0x000000ffff295224 */ /* 0x000fe200078e0033 */
[----:B------:R0:W-:Y:S04]  /*d260*/  STL [R1+0x5a0], R51 ;  /* 0x0005a03301007387 */ /* 0x0001e80000100800 */
[----:B------:R1:W2:Y:S01]  /*d270*/  @P5 LDG.E.U8 R72, desc[UR24][R40.64] ;  /* 0x0000001828485981 */ /* 0x0002a2000c1e1100 */
[----:B0-----:R-:W-:Y:S01]  /*d280*/  IADD3 R51, P6, PT, R3, UR5, RZ ;  /* 0x0000000503337c10 */ /* 0x001fe2000ffde0ff */
[----:B-1----:R-:W-:-:S03]  /*d290*/  @P4 IMAD.MOV.U32 R40, RZ, RZ, R53 ;  /* 0x000000ffff284224 */ /* 0x002fc600078e0035 */
[----:B------:R-:W-:Y:S01]  /*d2a0*/  IADD3.X R52, PT, PT, R4, UR14, RZ, P6, !PT ;  /* 0x0000000e04347c10 */ /* 0x000fe2000b7fe4ff */
[----:B------:R-:W-:-:S05]  /*d2b0*/  @P4 IMAD.MOV.U32 R41, RZ, RZ, R54 ;  /* 0x000000ffff294224 */ /* 0x000fca00078e0036 */
[----:B------:R0:W2:Y:S02]  /*d2c0*/  @P4 LDG.E.U8 R50, desc[UR24][R40.64] ;  /* 0x0000001828324981 */ /* 0x0000a4000c1e1100 */
[----:B0-----:R-:W-:Y:S02]  /*d2d0*/  @P4 IMAD.MOV.U32 R40, RZ, RZ, R51 ;  /* 0x000000ffff284224 */ /* 0x001fe400078e0033 */
[----:B------:R-:W-:-:S05]  /*d2e0*/  @P4 IMAD.MOV.U32 R41, RZ, RZ, R52 ;  /* 0x000000ffff294224 */ /* 0x000fca00078e0034 */
[----:B------:R0:W3:Y:S01]  /*d2f0*/  @P4 LDG.E.U8 R48, desc[UR24][R40.64] ;  /* 0x0000001828304981 */ /* 0x0000e2000c1e1100 */
[----:B------:R-:W-:-:S03]  /*d300*/  IADD3 R49, P6, PT, R5, UR5, RZ ;  /* 0x0000000505317c10 */ /* 0x000fc6000ffde0ff */
[----:B------:R-:W-:Y:S04]  /*d310*/  STL [R1+0x5ac], R53 ;  /* 0x0005ac3501007387 */ /* 0x000fe80000100800 */
[----:B------:R-:W-:Y:S01]  /*d320*/  STL [R1+0x5a8], R54 ;  /* 0x0005a83601007387 */ /* 0x000fe20000100800 */
[----:B------:R-:W-:-:S03]  /*d330*/  SHF.R.U64 R16, R12, 0x19, RZ ;  /* 0x000000190c107819 */ /* 0x000fc600000012ff */
[----:B------:R-:W-:Y:S04]  /*d340*/  STL [R1+0x5b4], R51 ;  /* 0x0005b43301007387 */ /* 0x000fe80000100800 */
[----:B------:R-:W-:Y:S04]  /*d350*/  STL [R1+0x5b0], R52 ;  /* 0x0005b03401007387 */ /* 0x000fe80000100800 */
[----:B------:R-:W-:Y:S01]  /*d360*/  STL [R1+0x5bc], R49 ;  /* 0x0005bc3101007387 */ /* 0x000fe20000100800 */
[----:B------:R-:W-:Y:S01]  /*d370*/  LOP3.LUT P5, RZ, R16, 0x1, RZ, 0xc0, !PT ;  /* 0x0000000110ff7812 */ /* 0x000fe200078ac0ff */
[----:B0-----:R-:W-:Y:S01]  /*d380*/  @P4 IMAD.MOV.U32 R40, RZ, RZ, R49 ;  /* 0x000000ffff284224 */ /* 0x001fe200078e0031 */
[----:B------:R-:W-:-:S02]  /*d390*/  PRMT R16, RZ, 0x7610, R16 ;  /* 0x00007610ff107816 */ /* 0x000fc40000000010 */
[----:B------:R-:W-:Y:S01]  /*d3a0*/  PRMT R45, RZ, 0x7610, R45 ;  /* 0x00007610ff2d7816 */ /* 0x000fe2000000002d */
[----:B--2---:R0:W-:Y:S02]  /*d3b0*/  STL [R1+0x20], R50 ;  /* 0x0000203201007387 */ /* 0x0041e40000100800 */
[----:B0-----:R-:W-:Y:S02]  /*d3c0*/  IADD3.X R50, PT, PT, R6, UR14, RZ, P6, !PT ;  /* 0x0000000e06327c10 */ /* 0x001fe4000b7fe4ff */
[----:B---3--:R0:W-:Y:S03]  /*d3d0*/  STL [R1+0x24], R48 ;  /* 0x0000243001007387 */ /* 0x0081e60000100800 */
[----:B------:R-:W-:-:S05]  /*d3e0*/  @P4 IMAD.MOV.U32 R41, RZ, RZ, R50 ;  /* 0x000000ffff294224 */ /* 0x000fca00078e0032 */
[----:B------:R1:W2:Y:S01]  /*d3f0*/  @P4 LDG.E.U8 R16, desc[UR24][R40.64] ;  /* 0x0000001828104981 */ /* 0x0002a2000c1e1100 */
[----:B0-----:R-:W-:-:S04]  /*d400*/  IADD3 R48, P6, PT, R7, UR5, RZ ;  /* 0x0000000507307c10 */ /* 0x001fc8000ffde0ff */
[----:B------:R-:W-:Y:S01]  /*d410*/  IADD3.X R49, PT, PT, R8, UR14, RZ, P6, !PT ;  /* 0x0000000e08317c10 */ /* 0x000fe2000b7fe4ff */
[----:B-1----:R-:W-:-:S04]  /*d420*/  @P4 IMAD.MOV.U32 R40, RZ, RZ, R48 ;  /* 0x000000ffff284224 */ /* 0x002fc800078e0030 */
[----:B------:R-:W-:-:S05]  /*d430*/  @P4 IMAD.MOV.U32 R41, RZ, RZ, R49 ;  /* 0x000000ffff294224 */ /* 0x000fca00078e0031 */
[----:B------:R0:W3:Y:S01]  /*d440*/  @P4 LDG.E.U8 R45, desc[UR24][R40.64] ;  /* 0x00000018282d4981 */ /* 0x0000e2000c1e1100 */
[----:B------:R-:W-:-:S03]  /*d450*/  UIMAD UR4, UR12, 0x1e, URZ ;  /* 0x0000001e0c0478a4 */ /* 0x000fc6000f8e02ff */
[----:B------:R1:W-:Y:S01]  /*d460*/  STL [R1+0x5b8], R50 ;  /* 0x0005b83201007387 */ /* 0x0003e20000100800 */
[----:B------:R-:W-:-:S03]  /*d470*/  USHF.R.S32.HI UR5, URZ, 0x1f, UR4 ;  /* 0x0000001fff057899 */ /* 0x000fc60008011404 */
[----:B------:R0:W-:Y:S01]  /*d480*/  STL [R1+0x5c4], R48 ;  /* 0x0005c43001007387 */ /* 0x0001e20000100800 */
[----:B-1----:R-:W-:Y:S02]  /*d490*/  IADD3 R50, P6, PT, R0, UR4, RZ ;  /* 0x0000000400327c10 */ /* 0x002fe4000ffde0ff */
[----:B0-----:R-:W-:Y:S02]  /*d4a0*/  IADD3 R48, P4, PT, R3, UR4, RZ ;  /* 0x0000000403307c10 */ /* 0x001fe4000ff9e0ff */
[----:B------:R-:W-:Y:S01]  /*d4b0*/  IADD3.X R51, PT, PT, R2, UR5, RZ, P6, !PT ;  /* 0x0000000502337c10 */ /* 0x000fe2000b7fe4ff */
[----:B------:R-:W-:Y:S01]  /*d4c0*/  @P2 IMAD.MOV.U32 R40, RZ, RZ, R50 ;  /* 0x000000ffff282224 */ /* 0x000fe200078e0032 */
[----:B------:R-:W-:-:S03]  /*d4d0*/  PRMT R71, RZ, 0x7610, R71 ;  /* 0x00007610ff477816 */ /* 0x000fc60000000047 */
[----:B------:R-:W-:Y:S01]  /*d4e0*/  @P2 IMAD.MOV.U32 R41, RZ, RZ, R51 ;  /* 0x000000ffff292224 */ /* 0x000fe200078e0033 */
[----:B------:R-:W-:-:S04]  /*d4f0*/  PRMT R70, RZ, 0x7610, R70 ;  /* 0x00007610ff467816 */ /* 0x000fc80000000046 */
[----:B------:R0:W4:Y:S01]  /*d500*/  @P2 LDG.E.U8 R71, desc[UR24][R40.64] ;  /* 0x0000001828472981 */ /* 0x000122000c1e1100 */
[----:B------:R-:W-:Y:S01]  /*d510*/  PRMT R69, RZ, 0x7610, R69 ;  /* 0x00007610ff457816 */ /* 0x000fe20000000045 */
[----:B0-----:R-:W-:Y:S01]  /*d520*/  @P2 IMAD.MOV.U32 R40, RZ, RZ, R48 ;  /* 0x000000ffff282224 */ /* 0x001fe200078e0030 */
[----:B------:R-:W-:Y:S02]  /*d530*/  PRMT R68, RZ, 0x7610, R68 ;  /* 0x00007610ff447816 */ /* 0x000fe40000000044 */
[----:B------:R-:W-:Y:S02]  /*d540*/  PRMT R89, RZ, 0x7610, R89 ;  /* 0x00007610ff597816 */ /* 0x000fe40000000059 */
[----:B------:R-:W-:Y:S02]  /*d550*/  PRMT R92, RZ, 0x7610, R92 ;  /* 0x00007610ff5c7816 */ /* 0x000fe4000000005c */
[----:B------:R-:W-:Y:S02]  /*d560*/  PRMT R44, RZ, 0x7610, R44 ;  /* 0x00007610ff2c7816 */ /* 0x000fe4000000002c */
[----:B------:R-:W-:Y:S01]  /*d570*/  PRMT R43, RZ, 0x7610, R43 ;  /* 0x00007610ff2b7816 */ /* 0x000fe2000000002b */
[----:B--2---:R-:W-:Y:S04]  /*d580*/  STL [R1+0x1c], R16 ;  /* 0x00001c1001007387 */ /* 0x004fe80000100800 */
[----:B------:R0:W-:Y:S04]  /*d590*/  STL [R1+0x5c0], R49 ;  /* 0x0005c03101007387 */ /* 0x0001e80000100800 */
[----:B------:R-:W-:Y:S04]  /*d5a0*/  STL [R1+0x5cc], R50 ;  /* 0x0005cc3201007387 */ /* 0x000fe80000100800 */
[----:B------:R-:W-:Y:S01]  /*d5b0*/  STL [R1+0x5d4], R48 ;  /* 0x0005d43001007387 */ /* 0x000fe20000100800 */
[----:B0-----:R-:W-:-:S03]  /*d5c0*/  IADD3.X R49, PT, PT, R4, UR5, RZ, P4, !PT ;  /* 0x0000000504317c10 */ /* 0x001fc6000a7fe4ff */
[----:B------:R-:W-:Y:S01]  /*d5d0*/  STL [R1+0x5c8], R51 ;  /* 0x0005c83301007387 */ /* 0x000fe20000100800 */
[----:B------:R-:W-:-:S03]  /*d5e0*/  SHF.R.U64 R16, R12, 0x18, RZ ;  /* 0x000000180c107819 */ /* 0x000fc600000012ff */
[----:B---3--:R0:W-:Y:S01]  /*d5f0*/  STL [R1+0x14], R45 ;  /* 0x0000142d01007387 */ /* 0x0081e20000100800 */
[----:B------:R-:W-:Y:S01]  /*d600*/  @P2 IMAD.MOV.U32 R41, RZ, RZ, R49 ;  /* 0x000000ffff292224 */ /* 0x000fe200078e0031 */
[----:B------:R-:W-:Y:S02]  /*d610*/  LOP3.LUT P6, RZ, R16, 0x1, RZ, 0xc0, !PT ;  /* 0x0000000110ff7812 */ /* 0x000fe400078cc0ff */
[----:B------:R1:W-:Y:S04]  /*d620*/  STL [R1+0x5d0], R49 ;  /* 0x0005d03101007387 */ /* 0x0003e80000100800 */
[----:B------:R2:W3:Y:S01]  /*d630*/  @P2 LDG.E.U8 R70, desc[UR24][R40.64] ;  /* 0x0000001828462981 */ /* 0x0004e2000c1e1100 */
[----:B0-----:R-:W-:-:S04]  /*d640*/  IADD3 R45, P4, PT, R5, UR4, RZ ;  /* 0x00000004052d7c10 */ /* 0x001fc8000ff9e0ff */
[----:B-1----:R-:W-:Y:S02]  /*d650*/  IADD3.X R49, PT, PT, R6, UR5, RZ, P4, !PT ;  /* 0x0000000506317c10 */ /* 0x002fe4000a7fe4ff */
[----:B------:R-:W-:Y:S01]  /*d660*/  IADD3 R16, P4, PT, R7, UR4, RZ ;  /* 0x0000000407107c10 */ /* 0x000fe2000ff9e0ff */
[----:B------:R-:W-:Y:S01]  /*d670*/  UIMAD UR4, UR12, 0x1f, URZ ;  /* 0x0000001f0c0478a4 */ /* 0x000fe2000f8e02ff */
[----:B--2---:R-:W-:Y:S02]  /*d680*/  @P2 IMAD.MOV.U32 R40, RZ, RZ, R45 ;  /* 0x000000ffff282224 */ /* 0x004fe400078e002d */
[----:B------:R-:W-:Y:S01]  /*d690*/  @P2 IMAD.MOV.U32 R41, RZ, RZ, R49 ;  /* 0x000000ffff292224 */ /* 0x000fe200078e0031 */
[----:B------:R-:W-:Y:S01]  /*d6a0*/  IADD3.X R48, PT, PT, R8, UR5, RZ, P4, !PT ;  /* 0x0000000508307c10 */ /* 0x000fe2000a7fe4ff */
[----:B------:R-:W-:Y:S01]  /*d6b0*/  USHF.R.S32.HI UR6, URZ, 0x1f, UR4 ;  /* 0x0000001fff067899 */ /* 0x000fe20008011404 */
[----:B------:R0:W-:Y:S04]  /*d6c0*/  STL [R1+0x5dc], R45 ;  /* 0x0005dc2d01007387 */ /* 0x0001e80000100800 */
[----:B------:R1:W2:Y:S01]  /*d6d0*/  @P2 LDG.E.U8 R69, desc[UR24][R40.64] ;  /* 0x0000001828452981 */ /* 0x0002a2000c1e1100 */
[----:B0-----:R-:W-:-:S03]  /*d6e0*/  IADD3 R45, P4, PT, R0, UR4, RZ ;  /* 0x00000004002d7c10 */ /* 0x001fc6000ff9e0ff */
[----:B------:R-:W-:Y:S01]  /*d6f0*/  STL [R1+0x5d8], R49 ;  /* 0x0005d83101007387 */ /* 0x000fe20000100800 */
[----:B-1----:R-:W-:Y:S02]  /*d700*/  @P2 IMAD.MOV.U32 R40, RZ, RZ, R16 ;  /* 0x000000ffff282224 */ /* 0x002fe400078e0010 */
[----:B------:R-:W-:Y:S01]  /*d710*/  @P2 IMAD.MOV.U32 R41, RZ, RZ, R48 ;  /* 0x000000ffff292224 */ /* 0x000fe200078e0030 */
[----:B------:R-:W-:Y:S01]  /*d720*/  STL [R1+0x5e4], R16 ;  /* 0x0005e41001007387 */ /* 0x000fe20000100800 */
[----:B------:R-:W-:-:S03]  /*d730*/  IADD3.X R50, PT, PT, R2, UR6, RZ, P4, !PT ;  /* 0x0000000602327c10 */ /* 0x000fc6000a7fe4ff */
[----:B------:R0:W-:Y:S04]  /*d740*/  STL [R1+0x5e0], R48 ;  /* 0x0005e03001007387 */ /* 0x0001e80000100800 */
[----:B------:R1:W2:Y:S01]  /*d750*/  @P2 LDG.E.U8 R68, desc[UR24][R40.64] ;  /* 0x0000001828442981 */ /* 0x0002a2000c1e1100 */
[----:B0-----:R-:W-:Y:S01]  /*d760*/  IADD3 R48, P2, PT, R3, UR4, RZ ;  /* 0x0000000403307c10 */ /* 0x001fe2000ff5e0ff */
[----:B-1----:R-:W-:-:S03]  /*d770*/  @!P1 IMAD.MOV.U32 R40, RZ, RZ, R45 ;  /* 0x000000ffff289224 */ /* 0x002fc600078e002d */
[----:B------:R-:W-:Y:S01]  /*d780*/  IADD3.X R51, PT, PT, R4, UR6, RZ, P2, !PT ;  /* 0x0000000604337c10 */ /* 0x000fe200097fe4ff */
[----:B------:R-:W-:Y:S01]  /*d790*/  @!P1 IMAD.MOV.U32 R41, RZ, RZ, R50 ;  /* 0x000000ffff299224 */ /* 0x000fe200078e0032 */
[----:B------:R-:W-:Y:S01]  /*d7a0*/  IADD3 R49, P2, PT, R5, UR4, RZ ;  /* 0x0000000405317c10 */ /* 0x000fe2000ff5e0ff */
[----:B------:R-:W-:Y:S04]  /*d7b0*/  STL [R1+0x5ec], R45 ;  /* 0x0005ec2d01007387 */ /* 0x000fe80000100800 */
[----:B------:R-:W-:Y:S04]  /*d7c0*/  STL [R1+0x5f4], R48 ;  /* 0x0005f43001007387 */ /* 0x000fe80000100800 */
[----:B------:R0:W2:Y:S04]  /*d7d0*/  @!P1 LDG.E.U8 R89, desc[UR24][R40.64] ;  /* 0x0000001828599981 */ /* 0x0000a8000c1e1100 */
[----:B------:R1:W-:Y:S01]  /*d7e0*/  STL [R1+0x5e8], R50 ;  /* 0x0005e83201007387 */ /* 0x0003e20000100800 */
[----:B0-----:R-:W-:-:S02]  /*d7f0*/  @!P1 IMAD.MOV.U32 R40, RZ, RZ, R48 ;  /* 0x000000ffff289224 */ /* 0x001fc400078e0030 */
[----:B------:R-:W-:Y:S01]  /*d800*/  @!P1 IMAD.MOV.U32 R41, RZ, RZ, R51 ;  /* 0x000000ffff299224 */ /* 0x000fe200078e0033 */
[----:B-1----:R-:W-:Y:S02]  /*d810*/  IADD3.X R50, PT, PT, R6, UR6, RZ, P2, !PT ;  /* 0x0000000606327c10 */ /* 0x002fe400097fe4ff */
[----:B------:R-:W-:Y:S02]  /*d820*/  IADD3 R45, P2, PT, R7, UR4, RZ ;  /* 0x00000004072d7c10 */ /* 0x000fe4000ff5e0ff */
[----:B------:R0:W3:Y:S02]  /*d830*/  @!P1 LDG.E.U8 R92, desc[UR24][R40.64] ;  /* 0x00000018285c9981 */ /* 0x0000e4000c1e1100 */
[----:B------:R-:W-:Y:S01]  /*d840*/  IADD3.X R48, PT, PT, R8, UR6, RZ, P2, !PT ;  /* 0x0000000608307c10 */ /* 0x000fe200097fe4ff */
[----:B0-----:R-:W-:Y:S02]  /*d850*/  @!P1 IMAD.MOV.U32 R40, RZ, RZ, R49 ;  /* 0x000000ffff289224 */ /* 0x001fe400078e0031 */
[----:B------:R-:W-:-:S05]  /*d860*/  @!P1 IMAD.MOV.U32 R41, RZ, RZ, R50 ;  /* 0x000000ffff299224 */ /* 0x000fca00078e0032 */
[----:B------:R0:W4:Y:S02]  /*d870*/  @!P1 LDG.E.U8 R44, desc[UR24][R40.64] ;  /* 0x00000018282c9981 */ /* 0x000124000c1e1100 */
[----:B0-----:R-:W-:Y:S02]  /*d880*/  @!P1 IMAD.MOV.U32 R40, RZ, RZ, R45 ;  /* 0x000000ffff289224 */ /* 0x001fe400078e002d */
[----:B------:R-:W-:-:S05]  /*d890*/  @!P1 IMAD.MOV.U32 R41, RZ, RZ, R48 ;  /* 0x000000ffff299224 */ /* 0x000fca00078e0030 */
[----:B------:R0:W4:Y:S01]  /*d8a0*/  @!P1 LDG.E.U8 R43, desc[UR24][R40.64] ;  /* 0x00000018282b9981 */ /* 0x000122000c1e1100 */
[----:B------:R-:W-:Y:S01]  /*d8b0*/  UIMAD UR5, UR12, 0x26, URZ ;  /* 0x000000260c0578a4 */ /* 0x000fe2000f8e02ff */
[----:B------:R-:W-:Y:S02]  /*d8c0*/  SHF.R.U64 R16, R12, 0x11, RZ ;  /* 0x000000110c107819 */ /* 0x000fe400000012ff */
[----:B------:R-:W-:Y:S02]  /*d8d0*/  STL [R1+0x5f0], R51 ;  /* 0x0005f03301007387 */ /* 0x000fe40000100800 */
[----:B------:R-:W-:Y:S01]  /*d8e0*/  LOP3.LUT P4, RZ, R16, 0x1, RZ, 0xc0, !PT ;  /* 0x0000000110ff7812 */ /* 0x000fe2000788c0ff */
[----:B------:R-:W-:Y:S02]  /*d8f0*/  USHF.R.S32.HI UR14, URZ, 0x1f, UR5 ;  /* 0x0000001fff0e7899 */ /* 0x000fe40008011405 */
[----:B------:R-:W-:Y:S02]  /*d900*/  IADD3 R16, P2, PT, R0, UR5, RZ ;  /* 0x0000000500107c10 */ /* 0x000fe4000ff5e0ff */
[----:B------:R-:W-:-:S03]  /*d910*/  PRMT R67, RZ, 0x7610, R67 ;  /* 0x00007610ff437816 */ /* 0x000fc60000000043 */
[----:B0-----:R-:W-:Y:S01]  /*d920*/  @P5 IMAD.MOV.U32 R40, RZ, RZ, R16 ;  /* 0x000000ffff285224 */ /* 0x001fe200078e0010 */
[----:B------:R-:W-:Y:S01]  /*d930*/  PRMT R66, RZ, 0x7610, R66 ;  /* 0x00007610ff427816 */ /* 0x000fe20000000042 */
[----:B------:R-:W-:Y:S01]  /*d940*/  UIMAD UR4, UR12, 0x27, URZ ;  /* 0x000000270c0478a4 */ /* 0x000fe2000f8e02ff */
[----:B------:R-:W-:-:S03]  /*d950*/  PRMT R65, RZ, 0x7610, R65 ;  /* 0x00007610ff417816 */ /* 0x000fc60000000041 */
[----:B------:R-:W-:Y:S01]  /*d960*/  USHF.R.S32.HI UR6, URZ, 0x1f, UR4 ;  /* 0x0000001fff067899 */ /* 0x000fe20008011404 */
[----:B------:R-:W-:Y:S02]  /*d970*/  PRMT R64, RZ, 0x7610, R64 ;  /* 0x00007610ff407816 */ /* 0x000fe40000000040 */
[----:B------:R-:W-:Y:S02]  /*d980*/  PRMT R42, RZ, 0x7610, R42 ;  /* 0x00007610ff2a7816 */ /* 0x000fe4000000002a */
[----:B------:R-:W-:Y:S01]  /*d990*/  PRMT R11, RZ, 0x7610, R11 ;  /* 0x00007610ff0b7816 */ /* 0x000fe2000000000b */
[----:B--2---:R-:W-:Y:S04]  /*d9a0*/  STL [R1+0xc20], R89 ;  /* 0x000c205901007387 */ /* 0x004fe80000100800 */
[----:B------:R-:W-:Y:S04]  /*d9b0*/  STL [R1+0x5fc], R49 ;  /* 0x0005fc3101007387 */ /* 0x000fe80000100800 */
[----:B------:R-:W-:Y:S04]  /*d9c0*/  STL [R1+0x5f8], R50 ;  /* 0x0005f83201007387 */ /* 0x000fe80000100800 */
[----:B---3--:R-:W-:Y:S04]  /*d9d0*/  STL [R1+0xc18], R92 ;  /* 0x000c185c01007387 */ /* 0x008fe80000100800 */
[----:B------:R-:W-:Y:S04]  /*d9e0*/  STL [R1+0x604], R45 ;  /* 0x0006042d01007387 */ /* 0x000fe80000100800 */
[----:B------:R-:W-:Y:S04]  /*d9f0*/  STL [R1+0x600], R48 ;  /* 0x0006003001007387 */ /* 0x000fe80000100800 */
[----:B------:R-:W-:Y:S04]  /*da00*/  STL [R1+0x60c], R16 ;  /* 0x00060c1001007387 */ /* 0x000fe80000100800 */
[----:B----4-:R0:W-:Y:S02]  /*da10*/  STL [R1], R44 ;  /* 0x0000002c01007387 */ /* 0x0101e40000100800 */
[----:B0-----:R-:W-:-:S05]  /*da20*/  IADD3.X R44, PT, PT, R2, UR14, RZ, P2, !PT ;  /* 0x0000000e022c7c10 */ /* 0x001fca00097fe4ff */
[----:B------:R-:W-:Y:S04]  /*da30*/  STL [R1+0x608], R44 ;  /* 0x0006082c01007387 */ /* 0x000fe80000100800 */
[----:B------:R0:W-:Y:S01]  /*da40*/  STL [R1+0x4], R43 ;  /* 0x0000042b01007387 */ /* 0x0001e20000100800 */
[----:B------:R-:W-:Y:S01]  /*da50*/  @P5 IMAD.MOV.U32 R41, RZ, RZ, R44 ;  /* 0x000000ffff295224 */ /* 0x000fe200078e002c */
[----:B------:R-:W-:-:S04]  /*da60*/  IADD3 R16, P2, PT, R5, UR5, RZ ;  /* 0x0000000505107c10 */ /* 0x000fc8000ff5e0ff */
[----:B------:R1:W2:Y:S01]  /*da70*/  @P5 LDG.E.U8 R67, desc[UR24][R40.64] ;  /* 0x0000001828435981 */ /* 0x0002a2000c1e1100 */
[----:B0-----:R-:W-:-:S04]  /*da80*/  IADD3 R43, P1, PT, R3, UR5, RZ ;  /* 0x00000005032b7c10 */ /* 0x001fc8000ff3e0ff */
[----:B------:R-:W-:Y:S01]  /*da90*/  IADD3.X R45, PT, PT, R4, UR14, RZ, P1, !PT ;  /* 0x0000000e042d7c10 */ /* 0x000fe20008ffe4ff */
[----:B-1----:R-:W-:Y:S01]  /*daa0*/  @P5 IMAD.MOV.U32 R40, RZ, RZ, R43 ;  /* 0x000000ffff285224 */ /* 0x002fe200078e002b */
[----:B------:R-:W-:-:S03]  /*dab0*/  IADD3.X R44, PT, PT, R6, UR14, RZ, P2, !PT ;  /* 0x0000000e062c7c10 */ /* 0x000fc600097fe4ff */
[----:B------:R-:W-:Y:S01]  /*dac0*/  @P5 IMAD.MOV.U32 R41, RZ, RZ, R45 ;  /* 0x000000ffff295224 */ /* 0x000fe200078e002d */
[----:B------:R0:W-:Y:S04]  /*dad0*/  STL [R1+0x614], R43 ;  /* 0x0006142b01007387 */ /* 0x0001e80000100800 */
[----:B------:R1:W3:Y:S01]  /*dae0*/  @P5 LDG.E.U8 R66, desc[UR24][R40.64] ;  /* 0x0000001828425981 */ /* 0x0002e2000c1e1100 */
[----:B0-----:R-:W-:-:S03]  /*daf0*/  IADD3 R43, P2, PT, R7, UR5, RZ ;  /* 0x00000005072b7c10 */ /* 0x001fc6000ff5e0ff */
[----:B------:R-:W-:Y:S01]  /*db00*/  STL [R1+0x61c], R16 ;  /* 0x00061c1001007387 */ /* 0x000fe20000100800 */
[----:B-1----:R-:W-:-:S03]  /*db10*/  @P5 IMAD.MOV.U32 R40, RZ, RZ, R16 ;  /* 0x000000ffff285224 */ /* 0x002fc600078e0010 */
[----:B------:R-:W-:Y:S01]  /*db20*/  STL [R1+0x610], R45 ;  /* 0x0006102d01007387 */ /* 0x000fe20000100800 */
[----:B------:R-:W-:Y:S01]  /*db30*/  @P5 IMAD.MOV.U32 R41, RZ, RZ, R44 ;  /* 0x000000ffff295224 */ /* 0x000fe200078e002c */
[----:B------:R-:W-:Y:S02]  /*db40*/  IADD3.X R48, PT, PT, R8, UR14, RZ, P2, !PT ;  /* 0x0000000e08307c10 */ /* 0x000fe400097fe4ff */
[----:B------:R-:W-:Y:S01]  /*db50*/  PRMT R39, RZ, 0x7610, R39 ;  /* 0x00007610ff277816 */ /* 0x000fe20000000027 */
[----:B------:R0:W-:Y:S04]  /*db60*/  STL [R1+0x618], R44 ;  /* 0x0006182c01007387 */ /* 0x0001e80000100800 */
[----:B------:R1:W4:Y:S01]  /*db70*/  @P5 LDG.E.U8 R65, desc[UR24][R40.64] ;  /* 0x0000001828415981 */ /* 0x000322000c1e1100 */
[----:B------:R-:W-:Y:S01]  /*db80*/  PRMT R10, RZ, 0x7610, R10 ;  /* 0x00007610ff0a7816 */ /* 0x000fe2000000000a */
[----:B------:R-:W-:Y:S01]  /*db90*/  UIMAD UR5, UR12, 0x2e, URZ ;  /* 0x0000002e0c0578a4 */ /* 0x000fe2000f8e02ff */
[----:B------:R-:W-:-:S02]  /*dba0*/  PRMT R63, RZ, 0x7610, R63 ;  /* 0x00007610ff3f7816 */ /* 0x000fc4000000003f */
[----:B------:R-:W-:Y:S02]  /*dbb0*/  PRMT R62, RZ, 0x7610, R62 ;  /* 0x00007610ff3e7816 */ /* 0x000fe4000000003e */
[----:B------:R-:W-:Y:S02]  /*dbc0*/  PRMT R61, RZ, 0x7610, R61 ;  /* 0x00007610ff3d7816 */ /* 0x000fe4000000003d */
[----:B------:R-:W-:Y:S02]  /*dbd0*/  PRMT R60, RZ, 0x7610, R60 ;  /* 0x00007610ff3c7816 */ /* 0x000fe4000000003c */
[----:B------:R-:W-:Y:S02]  /*dbe0*/  PRMT R84, RZ, 0x7610, R84 ;  /* 0x00007610ff547816 */ /* 0x000fe40000000054 */
[----:B------:R-:W-:Y:S02]  /*dbf0*/  PRMT R86, RZ, 0x7610, R86 ;  /* 0x00007610ff567816 */ /* 0x000fe40000000056 */
[----:B------:R-:W-:-:S02]  /*dc00*/  PRMT R88, RZ, 0x7610, R88 ;  /* 0x00007610ff587816 */ /* 0x000fc40000000058 */
[----:B------:R-:W-:Y:S02]  /*dc10*/  PRMT R91, RZ, 0x7610, R91 ;  /* 0x00007610ff5b7816 */ /* 0x000fe4000000005b */
[----:B------:R-:W-:Y:S02]  /*dc20*/  PRMT R59, RZ, 0x7610, R59 ;  /* 0x00007610ff3b7816 */ /* 0x000fe4000000003b */
[----:B------:R-:W-:Y:S02]  /*dc30*/  PRMT R58, RZ, 0x7610, R58 ;  /* 0x00007610ff3a7816 */ /* 0x000fe4000000003a */
[----:B------:R-:W-:Y:S02]  /*dc40*/  PRMT R93, RZ, 0x7610, R93 ;  /* 0x00007610ff5d7816 */ /* 0x000fe4000000005d */
[----:B------:R-:W-:Y:S02]  /*dc50*/  PRMT R90, RZ, 0x7610, R90 ;  /* 0x00007610ff5a7816 */ /* 0x000fe4000000005a */
[----:B------:R-:W-:-:S02]  /*dc60*/  PRMT R87, RZ, 0x7610, R87 ;  /* 0x00007610ff577816 */ /* 0x000fc40000000057 */
[----:B------:R-:W-:Y:S01]  /*dc70*/  PRMT R85, RZ, 0x7610, R85 ;  /* 0x00007610ff557816 */ /* 0x000fe20000000055 */
[----:B------:R-:W-:Y:S01]  /*dc80*/  STS.U8 [R9+UR9+0x6700], R77 ;  /* 0x0067004d09007988 */ /* 0x000fe20008000009 */
[----:B0-----:R-:W-:Y:S01]  /*dc90*/  IADD3 R44, P1, PT, R0, UR4, RZ ;  /* 0x00000004002c7c10 */ /* 0x001fe2000ff3e0ff */
[----:B-1----:R-:W-:Y:S01]  /*dca0*/  @P5 IMAD.MOV.U32 R40, RZ, RZ, R43 ;  /* 0x000000ffff285224 */ /* 0x002fe200078e002b */
[----:B------:R-:W-:Y:S01]  /*dcb0*/  LOP3.LUT R50, R13, 0x30, RZ, 0xfc, !PT ;  /* 0x000000300d327812 */ /* 0x000fe200078efcff */
[----:B------:R-:W-:Y:S01]  /*dcc0*/  @P5 IMAD.MOV.U32 R41, RZ, RZ, R48 ;  /* 0x000000ffff295224 */ /* 0x000fe200078e0030 */
[----:B------:R-:W-:Y:S01]  /*dcd0*/  IADD3.X R45, PT, PT, R2, UR6, RZ, P1, !PT ;  /* 0x00000006022d7c10 */ /* 0x000fe20008ffe4ff */
[----:B------:R-:W0:Y:S01]  /*dce0*/  LDCU UR14, c[0x0][0x3b0] ;  /* 0x00007600ff0e77ac */ /* 0x000e220008000800 */
[----:B------:R-:W-:Y:S02]  /*dcf0*/  IADD3 R16, P2, PT, R3, UR4, RZ ;  /* 0x0000000403107c10 */ /* 0x000fe4000ff5e0ff */
[----:B------:R1:W2:Y:S04]  /*dd00*/  @P5 LDG.E.U8 R64, desc[UR24][R40.64] ;  /* 0x0000001828405981 */ /* 0x0002a8000c1e1100 */
[----:B------:R0:W-:Y:S01]  /*dd10*/  STL [R1+0x624], R43 ;  /* 0x0006242b01007387 */ /* 0x0001e20000100800 */
[----:B-1----:R-:W-:-:S02]  /*dd20*/  @P6 IMAD.MOV.U32 R40, RZ, RZ, R44 ;  /* 0x000000ffff286224 */ /* 0x002fc400078e002c */
[----:B------:R-:W-:Y:S01]  /*dd30*/  @P6 IMAD.MOV.U32 R41, RZ, RZ, R45 ;  /* 0x000000ffff296224 */ /* 0x000fe200078e002d */
[----:B0-----:R-:W-:-:S04]  /*dd40*/  IADD3.X R43, PT, PT, R4, UR6, RZ, P2, !PT ;  /* 0x00000006042b7c10 */ /* 0x001fc800097fe4ff */
[----:B------:R0:W2:Y:S02]  /*dd50*/  @P6 LDG.E.U8 R42, desc[UR24][R40.64] ;  /* 0x00000018282a6981 */ /* 0x0000a4000c1e1100 */
[----:B0-----:R-:W-:Y:S02]  /*dd60*/  @P6 IMAD.MOV.U32 R40, RZ, RZ, R16 ;  /* 0x000000ffff286224 */ /* 0x001fe400078e0010 */
[----:B------:R-:W-:-:S05]  /*dd70*/  @P6 IMAD.MOV.U32 R41, RZ, RZ, R43 ;  /* 0x000000ffff296224 */ /* 0x000fca00078e002b */
[----:B------:R0:W3:Y:S04]  /*dd80*/  @P6 LDG.E.U8 R11, desc[UR24][R40.64] ;  /* 0x00000018280b6981 */ /* 0x0000e8000c1e1100 */
[----:B------:R-:W-:Y:S04]  /*dd90*/  STL [R1+0x62c], R44 ;  /* 0x00062c2c01007387 */ /* 0x000fe80000100800 */
[----:B------:R-:W-:Y:S04]  /*dda0*/  STL [R1+0x620], R48 ;  /* 0x0006203001007387 */ /* 0x000fe80000100800 */
[----:B------:R-:W-:Y:S04]  /*ddb0*/  STL [R1+0x634], R16 ;  /* 0x0006341001007387 */ /* 0x000fe80000100800 */
[----:B------:R-:W-:Y:S04]  /*ddc0*/  STL [R1+0x628], R45 ;  /* 0x0006282d01007387 */ /* 0x000fe80000100800 */
[----:B------:R-:W-:Y:S04]  /*ddd0*/  STL [R1+0x630], R43 ;  /* 0x0006302b01007387 */ /* 0x000fe80000100800 */
[----:B--2---:R1:W-:Y:S02]  /*dde0*/  STL [R1+0x8], R42 ;  /* 0x0000082a01007387 */ /* 0x0043e40000100800 */
[----:B-1----:R-:W-:-:S04]  /*ddf0*/  IADD3 R42, P1, PT, R5, UR4, RZ ;  /* 0x00000004052a7c10 */ /* 0x002fc8000ff3e0ff */
[----:B------:R-:W-:Y:S01]  /*de00*/  IADD3.X R43, PT, PT, R6, UR6, RZ, P1, !PT ;  /* 0x00000006062b7c10 */ /* 0x000fe20008ffe4ff */
[----:B------:R-:W-:Y:S01]  /*de10*/  STL [R1+0x63c], R42 ;  /* 0x00063c2a01007387 */ /* 0x000fe20000100800 */
[----:B0-----:R-:W-:-:S03]  /*de20*/  @P6 IMAD.MOV.U32 R40, RZ, RZ, R42 ;  /* 0x000000ffff286224 */ /* 0x001fc600078e002a */
[----:B---3--:R0:W-:Y:S01]  /*de30*/  STL [R1+0xc], R11 ;  /* 0x00000c0b01007387 */ /* 0x0081e20000100800 */
[----:B------:R-:W-:-:S05]  /*de40*/  @P6 IMAD.MOV.U32 R41, RZ, RZ, R43 ;  /* 0x000000ffff296224 */ /* 0x000fca00078e002b */
[----:B------:R1:W2:Y:S01]  /*de50*/  @P6 LDG.E.U8 R39, desc[UR24][R40.64] ;  /* 0x0000001828276981 */ /* 0x0002a2000c1e1100 */
[----:B0-----:R-:W-:-:S04]  /*de60*/  IADD3 R11, P2, PT, R7, UR4, RZ ;  /* 0x00000004070b7c10 */ /* 0x001fc8000ff5e0ff */
[----:B------:R-:W-:Y:S01]  /*de70*/  IADD3.X R16, PT, PT, R8, UR6, RZ, P2, !PT ;  /* 0x0000000608107c10 */ /* 0x000fe200097fe4ff */
[----:B-1----:R-:W-:Y:S01]  /*de80*/  @P6 IMAD.MOV.U32 R40, RZ, RZ, R11 ;  /* 0x000000ffff286224 */ /* 0x002fe200078e000b */
[----:B------:R-:W-:Y:S01]  /*de90*/  STL [R1+0x644], R11 ;  /* 0x0006440b01007387 */ /* 0x000fe20000100800 */
[----:B------:R-:W-:Y:S02]  /*dea0*/  USHF.R.S32.HI UR4, URZ, 0x1f, UR5 ;  /* 0x0000001fff047899 */ /* 0x000fe40008011405 */
[----:B------:R-:W-:Y:S01]  /*deb0*/  @P6 IMAD.MOV.U32 R41, RZ, RZ, R16 ;  /* 0x000000ffff296224 */ /* 0x000fe200078e0010 */
[----:B------:R-:W-:Y:S02]  /*dec0*/  ISETP.GT.U32.AND P5, PT, R14, R18, PT ;  /* 0x000000120e00720c */ /* 0x000fe40003fa4070 */
[C---:B------:R-:W-:Y:S02]  /*ded0*/  LOP3.LUT R55, R13.reuse, 0x36, RZ, 0xfc, !PT ;  /* 0x000000360d377812 */ /* 0x040fe400078efcff */
[C---:B------:R-:W-:Y:S01]  /*dee0*/  LOP3.LUT R49, R13.reuse, 0x32, RZ, 0xfc, !PT ;  /* 0x000000320d317812 */ /* 0x040fe200078efcff */
[----:B------:R-:W3:Y:S01]  /*def0*/  @P6 LDG.E.U8 R10, desc[UR24][R40.64] ;  /* 0x00000018280a6981 */ /* 0x000ee2000c1e1100 */
[----:B------:R-:W-:Y:S01]  /*df00*/  LOP3.LUT R53, R13, 0x34, RZ, 0xfc, !PT ;  /* 0x000000340d357812 */ /* 0x000fe200078efcff */
[----:B------:R-:W0:Y:S02]  /*df10*/  LDCU UR6, c[0x0][0x3b0] ;  /* 0x00007600ff0677ac */ /* 0x000e240008000800 */
[----:B------:R-:W-:Y:S04]  /*df20*/  STL [R1+0x638], R43 ;  /* 0x0006382b01007387 */ /* 0x000fe80000100800 */
[----:B------:R-:W-:Y:S04]  /*df30*/  STL [R1+0x640], R16 ;  /* 0x0006401001007387 */ /* 0x000fe80000100800 */
[----:B--2---:R1:W-:Y:S02]  /*df40*/  STL [R1+0x10], R39 ;  /* 0x0000102701007387 */ /* 0x0043e40000100800 */
[----:B-1----:R-:W-:-:S04]  /*df50*/  IADD3 R39, P1, PT, R0, UR5, RZ ;  /* 0x0000000500277c10 */ /* 0x002fc8000ff3e0ff */
[----:B------:R-:W-:Y:S01]  /*df60*/  IADD3.X R42, PT, PT, R2, UR4, RZ, P1, !PT ;  /* 0x00000004022a7c10 */ /* 0x000fe20008ffe4ff */
[----:B------:R-:W-:Y:S04]  /*df70*/  STL [R1+0x64c], R39 ;  /* 0x00064c2701007387 */ /* 0x000fe80000100800 */
[----:B---3--:R1:W-:Y:S01]  /*df80*/  STL [R1+0x18], R10 ;  /* 0x0000180a01007387 */ /* 0x0083e20000100800 */
[----:B------:R-:W-:Y:S02]  /*df90*/  @P4 IMAD.MOV.U32 R40, RZ, RZ, R39 ;  /* 0x000000ffff284224 */ /* 0x000fe400078e0027 */
[----:B------:R-:W-:Y:S01]  /*dfa0*/  @P4 IMAD.MOV.U32 R41, RZ, RZ, R42 ;  /* 0x000000ffff294224 */ /* 0x000fe200078e002a */
[----:B------:R2:W-:Y:S04]  /*dfb0*/  STL [R1+0x648], R42 ;  /* 0x0006482a01007387 */ /* 0x0005e80000100800 */
[----:B------:R3:W4:Y:S01]  /*dfc0*/  @P4 LDG.E.U8 R63, desc[UR24][R40.64] ;  /* 0x00000018283f4981 */ /* 0x000722000c1e1100 */
[----:B-1----:R-:W-:-:S04]  /*dfd0*/  IADD3 R10, P1, PT, R3, UR5, RZ ;  /* 0x00000005030a7c10 */ /* 0x002fc8000ff3e0ff */
[----:B------:R-:W-:Y:S02]  /*dfe0*/  IADD3.X R11, PT, PT, R4, UR4, RZ, P1, !PT ;  /* 0x00000004040b7c10 */ /* 0x000fe40008ffe4ff */
[----:B--2---:R-:W-:Y:S01]  /*dff0*/  IADD3 R42, P1, PT, R5, UR5, RZ ;  /* 0x00000005052a7c10 */ /* 0x004fe2000ff3e0ff */
[----:B---3--:R-:W-:Y:S02]  /*e000*/  @P4 IMAD.MOV.U32 R40, RZ, RZ, R10 ;  /* 0x000000ffff284224 */ /* 0x008fe400078e000a */
[----:B------:R-:W-:Y:S01]  /*e010*/  @P4 IMAD.MOV.U32 R41, RZ, RZ, R11 ;  /* 0x000000ffff294224 */ /* 0x000fe200078e000b */
[----:B------:R-:W-:Y:S01]  /*e020*/  IADD3.X R43, PT, PT, R6, UR4, RZ, P1, !PT ;  /* 0x00000004062b7c10 */ /* 0x000fe20008ffe4ff */
[----:B------:R1:W-:Y:S04]  /*e030*/  STL [R1+0x654], R10 ;  /* 0x0006540a01007387 */ /* 0x0003e80000100800 */
[----:B------:R2:W3:Y:S01]  /*e040*/  @P4 LDG.E.U8 R62, desc[UR24][R40.64] ;  /* 0x00000018283e4981 */ /* 0x0004e2000c1e1100 */
[----:B-1----:R-:W-:-:S03]  /*e050*/  IADD3 R10, P2, PT, R7, UR5, RZ ;  /* 0x00000005070a7c10 */ /* 0x002fc6000ff5e0ff */
[----:B------:R1:W-:Y:S01]  /*e060*/  STL [R1+0x650], R11 ;  /* 0x0006500b01007387 */ /* 0x0003e20000100800 */
[----:B--2---:R-:W-:Y:S02]  /*e070*/  @P4 IMAD.MOV.U32 R40, RZ, RZ, R42 ;  /* 0x000000ffff284224 */ /* 0x004fe400078e002a */
[----:B------:R-:W-:Y:S01]  /*e080*/  @P4 IMAD.MOV.U32 R41, RZ, RZ, R43 ;  /* 0x000000ffff294224 */ /* 0x000fe200078e002b */
[----:B------:R-:W-:Y:S01]  /*e090*/  STL [R1+0x65c], R42 ;  /* 0x00065c2a01007387 */ /* 0x000fe20000100800 */
[----:B-1----:R-:W-:-:S03]  /*e0a0*/  IADD3.X R11, PT, PT, R8, UR4, RZ, P2, !PT ;  /* 0x00000004080b7c10 */ /* 0x002fc600097fe4ff */
[----:B------:R1:W-:Y:S04]  /*e0b0*/  STL [R1+0x664], R10 ;  /* 0x0006640a01007387 */ /* 0x0003e80000100800 */
[----:B------:R2:W-:Y:S04]  /*e0c0*/  STL [R1+0x658], R43 ;  /* 0x0006582b01007387 */ /* 0x0005e80000100800 */
[----:B------:R0:W3:Y:S04]  /*e0d0*/  @P4 LDG.E.U8 R61, desc[UR24][R40.64] ;  /* 0x00000018283d4981 */ /* 0x0000e8000c1e1100 */
[----:B------:R2:W-:Y:S01]  /*e0e0*/  STL [R1+0x660], R11 ;  /* 0x0006600b01007387 */ /* 0x0005e20000100800 */
[----:B0-----:R-:W-:-:S03]  /*e0f0*/  @P4 IMAD.MOV.U32 R40, RZ, RZ, R10 ;  /* 0x000000ffff284224 */ /* 0x001fc600078e000a */
[----:B-1----:R-:W3:Y:S01]  /*e100*/  LDL.LU R10, [R1+0x134] ;  /* 0x00013400010a7983 */ /* 0x002ee20000300800 */
[----:B------:R-:W-:Y:S01]  /*e110*/  ISETP.GT.U32.AND P2, PT, R14, R19, PT ;  /* 0x000000130e00720c */ /* 0x000fe20003f44070 */
[----:B------:R-:W-:-:S12]  /*e120*/  @!P5 IMAD.IADD R18, R18, 0x1, -R14 ;  /* 0x000000011212d824 */ /* 0x000fd800078e0a0e */
[----:B------:R-:W-:Y:S01]  /*e130*/  @!P2 IMAD.IADD R19, R19, 0x1, -R14 ;  /* 0x000000011313a824 */ /* 0x000fe200078e0a0e */
[C---:B------:R-:W-:Y:S02]  /*e140*/  ISETP.GT.U32.AND P2, PT, R14.reuse, R20, PT ;  /* 0x000000140e00720c */ /* 0x040fe40003f44070 */
[----:B------:R-:W-:Y:S02]  /*e150*/  ISETP.GT.U32.AND P5, PT, R14, R25, PT ;  /* 0x000000190e00720c */ /* 0x000fe40003fa4070 */
[----:B------:R-:W-:-:S09]  /*e160*/  IABS R16, R50 ;  /* 0x0000003200107213 */ /* 0x000fd20000000000 */
[----:B------:R-:W-:Y:S01]  /*e170*/  @!P2 IMAD.IADD R20, R20, 0x1, -R14 ;  /* 0x000000011414a824 */ /* 0x000fe200078e0a0e */
[----:B------:R-:W-:Y:S01]  /*e180*/  ISETP.GT.U32.AND P2, PT, R14, R28, PT ;  /* 0x0000001c0e00720c */ /* 0x000fe20003f44070 */
[----:B------:R-:W-:Y:S01]  /*e190*/  IMAD.HI.U32 R39, R15, R16, RZ ;  /* 0x000000100f277227 */ /* 0x000fe200078e00ff */
[----:B------:R-:W-:-:S03]  /*e1a0*/  IABS R45, R55 ;  /* 0x00000037002d7213 */ /* 0x000fc60000000000 */
[----:B------:R-:W-:Y:S02]  /*e1b0*/  @P4 IMAD.MOV.U32 R41, RZ, RZ, R11 ;  /* 0x000000ffff294224 */ /* 0x000fe400078e000b */
[----:B------:R-:W-:Y:S02]  /*e1c0*/  IMAD.MOV R39, RZ, RZ, -R39 ;  /* 0x000000ffff277224 */ /* 0x000fe400078e0a27 */
[----:B------:R-:W-:Y:S01]  /*e1d0*/  @!P5 IMAD.IADD R25, R25, 0x1, -R14 ;  /* 0x000000011919d824 */ /* 0x000fe200078e0a0e */
[C---:B------:R-:W-:Y:S01]  /*e1e0*/  ISETP.GT.U32.AND P5, PT, R14.reuse, R27, PT ;  /* 0x0000001b0e00720c */ /* 0x040fe20003fa4070 */
[----:B------:R0:W4:Y:S01]  /*e1f0*/  @P4 LDG.E.U8 R60, desc[UR24][R40.64] ;  /* 0x00000018283c4981 */ /* 0x000122000c1e1100 */
[----:B------:R-:W-:Y:S01]  /*e200*/  IMAD R16, R14, R39, R16 ;  /* 0x000000270e107224 */ /* 0x000fe200078e0210 */
[----:B------:R-:W-:Y:S01]  /*e210*/  IABS R39, R53 ;  /* 0x0000003500277213 */ /* 0x000fe20000000000 */
[----:B------:R-:W-:Y:S01]  /*e220*/  @!P2 IMAD.IADD R28, R28, 0x1, -R14 ;  /* 0x000000011c1ca824 */ /* 0x000fe200078e0a0e */
[----:B------:R-:W-:Y:S01]  /*e230*/  ISETP.GT.U32.AND P2, PT, R14, R29, PT ;  /* 0x0000001d0e00720c */ /* 0x000fe20003f44070 */
[----:B--2---:R-:W-:Y:S01]  /*e240*/  IMAD.HI.U32 R43, R15, R45, RZ ;  /* 0x0000002d0f2b7227 */ /* 0x004fe200078e00ff */
[----:B0-----:R-:W-:-:S03]  /*e250*/  IABS R40, R49 ;  /* 0x0000003100287213 */ /* 0x001fc60000000000 */
[----:B------:R-:W-:Y:S01]  /*e260*/  IMAD.MOV R43, RZ, RZ, -R43 ;  /* 0x000000ffff2b7224 */ /* 0x000fe200078e0a2b */
[----:B------:R-:W-:Y:S01]  /*e270*/  LOP3.LUT R51, R13, 0x38, RZ, 0xfc, !PT ;  /* 0x000000380d337812 */ /* 0x000fe200078efcff */
[----:B------:R-:W-:Y:S01]  /*e280*/  IMAD.HI.U32 R42, R15, R39, RZ ;  /* 0x000000270f2a7227 */ /* 0x000fe200078e00ff */
[----:B------:R-:W-:-:S03]  /*e290*/  LOP3.LUT R54, R13, 0x3a, RZ, 0xfc, !PT ;  /* 0x0000003a0d367812 */ /* 0x000fc600078efcff */
[----:B------:R-:W-:Y:S01]  /*e2a0*/  IMAD.HI.U32 R41, R15, R40, RZ ;  /* 0x000000280f297227 */ /* 0x000fe200078e00ff */
[----:B------:R-:W-:-:S03]  /*e2b0*/  IABS R44, R51 ;  /* 0x00000033002c7213 */ /* 0x000fc60000000000 */
[C---:B------:R-:W-:Y:S01]  /*e2c0*/  IMAD R45, R14.reuse, R43, R45 ;  /* 0x0000002b0e2d7224 */ /* 0x040fe200078e022d */
[----:B------:R-:W-:Y:S01]  /*e2d0*/  IABS R43, R54 ;  /* 0x00000036002b7213 */ /* 0x000fe20000000000 */
[----:B------:R-:W-:Y:S02]  /*e2e0*/  IMAD.MOV R41, RZ, RZ, -R41 ;  /* 0x000000ffff297224 */ /* 0x000fe400078e0a29 */
[----:B------:R-:W-:Y:S02]  /*e2f0*/  IMAD.MOV R42, RZ, RZ, -R42 ;  /* 0x000000ffff2a7224 */ /* 0x000fe400078e0a2a */
[----:B------:R-:W-:Y:S01]  /*e300*/  @!P5 IMAD.IADD R27, R27, 0x1, -R14 ;  /* 0x000000011b1bd824 */ /* 0x000fe200078e0a0e */
[C---:B------:R-:W-:Y:S01]  /*e310*/  ISETP.GT.U32.AND P5, PT, R14.reuse, R33, PT ;  /* 0x000000210e00720c */ /* 0x040fe20003fa4070 */
[C---:B------:R-:W-:Y:S02]  /*e320*/  IMAD R40, R14.reuse, R41, R40 ;  /* 0x000000290e287224 */ /* 0x040fe400078e0228 */
[----:B------:R-:W-:-:S02]  /*e330*/  IMAD R39, R14, R42, R39 ;  /* 0x0000002a0e277224 */ /* 0x000fc400078e0227 */
[----:B------:R-:W-:Y:S01]  /*e340*/  @!P2 IMAD.IADD R29, R29, 0x1, -R14 ;  /* 0x000000011d1da824 */ /* 0x000fe200078e0a0e */
[----:B------:R-:W-:Y:S01]  /*e350*/  ISETP.GT.U32.AND P2, PT, R14, R36, PT ;  /* 0x000000240e00720c */ /* 0x000fe20003f44070 */
[----:B------:R-:W-:-:S04]  /*e360*/  IMAD.HI.U32 R41, R15, R44, RZ ;  /* 0x0000002c0f297227 */ /* 0x000fc800078e00ff */
[----:B------:R-:W-:Y:S01]  /*e370*/  IMAD.HI.U32 R42, R15, R43, RZ ;  /* 0x0000002b0f2a7227 */ /* 0x000fe200078e00ff */
[C---:B------:R-:W-:Y:S02]  /*e380*/  ISETP.GT.U32.AND P6, PT, R14.reuse, R46, PT ;  /* 0x0000002e0e00720c */ /* 0x040fe40003fc4070 */
[----:B------:R-:W-:Y:S01]  /*e390*/  LOP3.LUT R52, R13, 0x3c, RZ, 0xfc, !PT ;  /* 0x0000003c0d347812 */ /* 0x000fe200078efcff */
[----:B------:R-:W-:Y:S02]  /*e3a0*/  IMAD.MOV R41, RZ, RZ, -R41 ;  /* 0x000000ffff297224 */ /* 0x000fe400078e0a29 */
[----:B------:R-:W-:Y:S02]  /*e3b0*/  IMAD.MOV R42, RZ, RZ, -R42 ;  /* 0x000000ffff2a7224 */ /* 0x000fe400078e0a2a */
[C---:B------:R-:W-:Y:S01]  /*e3c0*/  IMAD R44, R14.reuse, R41, R44 ;  /* 0x000000290e2c7224 */ /* 0x040fe200078e022c */
[----:B------:R-:W-:Y:S01]  /*e3d0*/  IABS R41, R52 ;  /* 0x0000003400297213 */ /* 0x000fe20000000000 */
[----:B------:R-:W-:-:S02]  /*e3e0*/  IMAD R43, R14, R42, R43 ;  /* 0x0000002a0e2b7224 */ /* 0x000fc400078e022b */
[--C-:B------:R-:W-:Y:S01]  /*e3f0*/  @!P5 IMAD.IADD R33, R33, 0x1, -R14.reuse ;  /* 0x000000012121d824 */ /* 0x100fe200078e0a0e */
[----:B------:R-:W-:Y:S01]  /*e400*/  ISETP.GT.U32.AND P5, PT, R14, R35, PT ;  /* 0x000000230e00720c */ /* 0x000fe20003fa4070 */
[----:B------:R-:W-:Y:S01]  /*e410*/  @!P2 IMAD.IADD R36, R36, 0x1, -R14 ;  /* 0x000000012424a824 */ /* 0x000fe200078e0a0e */
[----:B------:R-:W-:Y:S01]  /*e420*/  ISETP.GT.U32.AND P2, PT, R14, R37, PT ;  /* 0x000000250e00720c */ /* 0x000fe20003f44070 */
[----:B------:R-:W-:-:S04]  /*e430*/  IMAD.HI.U32 R56, R15, R41, RZ ;  /* 0x000000290f387227 */ /* 0x000fc800078e00ff */
[----:B------:R-:W-:Y:S01]  /*e440*/  @!P6 IMAD.IADD R46, R46, 0x1, -R14 ;  /* 0x000000012e2ee824 */ /* 0x000fe200078e0a0e */
[----:B------:R-:W-:Y:S01]  /*e450*/  ISETP.GT.U32.AND P6, PT, R14, R45, PT ;  /* 0x0000002d0e00720c */ /* 0x000fe20003fc4070 */
[----:B------:R-:W-:-:S04]  /*e460*/  UIMAD UR4, UR12, 0x2f, URZ ;  /* 0x0000002f0c0478a4 */ /* 0x000fc8000f8e02ff */
[--C-:B------:R-:W-:Y:S01]  /*e470*/  @!P5 IMAD.IADD R35, R35, 0x1, -R14.reuse ;  /* 0x000000012323d824 */ /* 0x100fe200078e0a0e */
[----:B------:R-:W-:Y:S01]  /*e480*/  ISETP.GT.U32.AND P5, PT, R14, R16, PT ;  /* 0x000000100e00720c */ /* 0x000fe20003fa4070 */
[----:B------:R-:W-:Y:S01]  /*e490*/  @!P2 IMAD.IADD R37, R37, 0x1, -R14 ;  /* 0x000000012525a824 */ /* 0x000fe200078e0a0e */
[----:B------:R-:W-:Y:S01]  /*e4a0*/  USHF.R.S32.HI UR5, URZ, 0x1f, UR4 ;  /* 0x0000001fff057899 */ /* 0x000fe20008011404 */
[----:B------:R-:W-:-:S04]  /*e4b0*/  IMAD.MOV R56, RZ, RZ, -R56 ;  /* 0x000000ffff387224 */ /* 0x000fc800078e0a38 */
[----:B------:R-:W-:Y:S01]  /*e4c0*/  @!P6 IMAD.IADD R45, R45, 0x1, -R14 ;  /* 0x000000012d2de824 */ /* 0x000fe200078e0a0e */
[----:B------:R-:W-:Y:S01]  /*e4d0*/  IADD3 R82, P6, PT, R0, UR4, RZ ;  /* 0x0000000400527c10 */ /* 0x000fe2000ffde0ff */
[----:B------:R-:W-:-:S03]  /*e4e0*/  IMAD R41, R14, R56, R41 ;  /* 0x000000380e297224 */ /* 0x000fc600078e0229 */
[----:B------:R-:W-:Y:S01]  /*e4f0*/  IADD3.X R83, PT, PT, R2, UR5, RZ, P6, !PT ;  /* 0x0000000502537c10 */ /* 0x000fe2000b7fe4ff */
[----:B------:R-:W-:Y:S01]  /*e500*/  @!P5 IMAD.IADD R16, R16, 0x1, -R14 ;  /* 0x000000011010d824 */ /* 0x000fe200078e0a0e */
[----:B------:R-:W-:Y:S01]  /*e510*/  ISETP.GT.U32.AND P5, PT, R14, R41, PT ;  /* 0x000000290e00720c */ /* 0x000fe20003fa4070 */
[----:B------:R0:W-:-:S12]  /*e520*/  STL [R1+0x54c], R82 ;  /* 0x00054c5201007387 */ /* 0x0001d80000100800 */
[----:B------:R-:W-:Y:S02]  /*e530*/  @!P5 IMAD.IADD R41, R41, 0x1, -R14 ;  /* 0x000000012929d824 */ /* 0x000fe400078e0a0e */
[C---:B---3--:R-:W-:Y:S02]  /*e540*/  VIADD R11, R10.reuse, 0x2e ;  /* 0x0000002e0a0b7836 */ /* 0x048fe40000000000 */
[----:B------:R-:W-:-:S03]  /*e550*/  VIADD R10, R10, 0x3e ;  /* 0x0000003e0a0a7836 */ /* 0x000fc60000000000 */
[----:B------:R-:W-:Y:S02]  /*e560*/  IABS R42, R11 ;  /* 0x0000000b002a7213 */ /* 0x000fe40000000000 */
[----:B------:R-:W-:-:S03]  /*e570*/  IABS R48, R10 ;  /* 0x0000000a00307213 */ /* 0x000fc60000000000 */
[----:B------:R-:W-:-:S04]  /*e580*/  IMAD.HI.U32 R57, R15, R42, RZ ;  /* 0x0000002a0f397227 */ /* 0x000fc800078e00ff */
[----:B------:R-:W-:-:S04]  /*e590*/  IMAD.HI.U32 R15, R15, R48, RZ ;  /* 0x000000300f0f7227 */ /* 0x000fc800078e00ff */
[----:B------:R-:W-:-:S04]  /*e5a0*/  IMAD.MOV R15, RZ, RZ, -R15 ;  /* 0x000000ffff0f7224 */ /* 0x000fc800078e0a0f */
[----:B------:R-:W-:Y:S01]  /*e5b0*/  IMAD R15, R14, R15, R48 ;  /* 0x0000000f0e0f7224 */ /* 0x000fe200078e0230 */
[----:B------:R-:W-:-:S04]  /*e5c0*/  SHF.R.U64 R48, R12, 0x10, RZ ;  /* 0x000000100c307819 */ /* 0x000fc800000012ff */
[----:B------:R-:W-:Y:S01]  /*e5d0*/  LOP3.LUT P2, RZ, R48, 0x1, RZ, 0xc0, !PT ;  /* 0x0000000130ff7812 */ /* 0x000fe2000784c0ff */
[----:B------:R-:W-:-:S04]  /*e5e0*/  IMAD.MOV R57, RZ, RZ, -R57 ;  /* 0x000000ffff397224 */ /* 0x000fc800078e0a39 */
[----:B------:R-:W-:-:S08]  /*e5f0*/  IMAD R42, R14, R57, R42 ;  /* 0x000000390e2a7224 */ /* 0x000fd000078e022a */
[----:B------:R-:W-:Y:S02]  /*e600*/  @P2 IMAD.MOV.U32 R56, RZ, RZ, R82 ;  /* 0x000000ffff382224 */ /* 0x000fe400078e0052 */
[----:B------:R-:W-:-:S05]  /*e610*/  @P2 IMAD.MOV.U32 R57, RZ, RZ, R83 ;  /* 0x000000ffff392224 */ /* 0x000fca00078e0053 */
[----:B------:R1:W2:Y:S01]  /*e620*/  @P2 LDG.E.U8 R84, desc[UR24][R56.64] ;  /* 0x0000001838542981 */ /* 0x0002a2000c1e1100 */
[----:B------:R-:W-:-:S04]  /*e630*/  IADD3 R48, P5, PT, R3, UR4, RZ ;  /* 0x0000000403307c10 */ /* 0x000fc8000ffbe0ff */
[----:B0-----:R-:W-:Y:S01]  /*e640*/  IADD3.X R82, PT, PT, R4, UR5, RZ, P5, !PT ;  /* 0x0000000504527c10 */ /* 0x001fe2000affe4ff */
[----:B-1----:R-:W-:-:S04]  /*e650*/  @P2 IMAD.MOV.U32 R56, RZ, RZ, R48 ;  /* 0x000000ffff382224 */ /* 0x002fc800078e0030 */
[----:B------:R-:W-:-:S05]  /*e660*/  @P2 IMAD.MOV.U32 R57, RZ, RZ, R82 ;  /* 0x000000ffff392224 */ /* 0x000fca00078e0052 */
[----:B------:R0:W3:Y:S01]  /*e670*/  @P2 LDG.E.U8 R86, desc[UR24][R56.64] ;  /* 0x0000001838562981 */ /* 0x0000e2000c1e1100 */
[----:B------:R-:W-:-:S13]  /*e680*/  ISETP.GT.U32.AND P4, PT, R14, R22, PT ;  /* 0x000000160e00720c */ /* 0x000fda0003f84070 */
[----:B------:R-:W-:Y:S01]  /*e690*/  @!P4 IMAD.IADD R22, R22, 0x1, -R14 ;  /* 0x000000011616c824 */ /* 0x000fe200078e0a0e */
        /* <DEDUP_REMOVED lines=8> */
[C---:B------:R-:W-:Y:S02]  /*e720*/  ISETP.GT.U32.AND P4, PT, R14.reuse, R40, PT ;  /* 0x000000280e00720c */ /* 0x040fe40003f84070 */
[----:B------:R-:W-:-:S11]  /*e730*/  ISETP.GT.U32.AND P6, PT, R14, R42, PT ;  /* 0x0000002a0e00720c */ /* 0x000fd60003fc4070 */
[--C-:B------:R-:W-:Y:S01]  /*e740*/  @!P4 IMAD.IADD R40, R40, 0x1, -R14.reuse ;  /* 0x000000012828c824 */ /* 0x100fe200078e0a0e */
[----:B------:R-:W-:Y:S01]  /*e750*/  ISETP.GT.U32.AND P4, PT, R14, R44, PT ;  /* 0x0000002c0e00720c */ /* 0x000fe20003f84070 */
[----:B------:R-:W-:Y:S01]  /*e760*/  STL [R1+0x3f0], R83 ;  /* 0x0003f05301007387 */ /* 0x000fe20000100800 */
[----:B------:R-:W-:-:S11]  /*e770*/  @!P6 IMAD.IADD R42, R42, 0x1, -R14 ;  /* 0x000000012a2ae824 */ /* 0x000fd600078e0a0e */
[----:B------:R-:W-:Y:S01]  /*e780*/  @!P4 IMAD.IADD R44, R44, 0x1, -R14 ;  /* 0x000000012c2cc824 */ /* 0x000fe200078e0a0e */
[----:B------:R-:W-:-:S13]  /*e790*/  ISETP.GT.U32.AND P4, PT, R14, R15, PT ;  /* 0x0000000f0e00720c */ /* 0x000fda0003f84070 */
[----:B------:R-:W-:Y:S01]  /*e7a0*/  @!P4 IMAD.IADD R15, R15, 0x1, -R14 ;  /* 0x000000010f0fc824 */ /* 0x000fe200078e0a0e */
[----:B------:R-:W-:-:S13]  /*e7b0*/  ISETP.GT.U32.AND P4, PT, R14, R19, PT ;  /* 0x000000130e00720c */ /* 0x000fda0003f84070 */
[----:B------:R-:W-:Y:S01]  /*e7c0*/  @!P4 IMAD.IADD R19, R19, 0x1, -R14 ;  /* 0x000000011313c824 */ /* 0x000fe200078e0a0e */
[----:B--2---:R-:W-:Y:S04]  /*e7d0*/  STL [R1+0xbe0], R84 ;  /* 0x000be05401007387 */ /* 0x004fe80000100800 */
[----:B------:R1:W-:Y:S04]  /*e7e0*/  STL [R1+0x554], R48 ;  /* 0x0005543001007387 */ /* 0x0003e80000100800 */
[----:B------:R2:W-:Y:S01]  /*e7f0*/  STL [R1+0x550], R82 ;  /* 0x0005505201007387 */ /* 0x0005e20000100800 */
[----:B-1----:R-:W-:-:S04]  /*e800*/  IADD3 R48, P6, PT, R5, UR4, RZ ;  /* 0x0000000405307c10 */ /* 0x002fc8000ffde0ff */
[----:B--2---:R-:W-:Y:S01]  /*e810*/  IADD3.X R82, PT, PT, R6, UR5, RZ, P6, !PT ;  /* 0x0000000506527c10 */ /* 0x004fe2000b7fe4ff */
[----:B0-----:R-:W-:-:S04]  /*e820*/  @P2 IMAD.MOV.U32 R56, RZ, RZ, R48 ;  /* 0x000000ffff382224 */ /* 0x001fc800078e0030 */
[----:B------:R-:W-:-:S05]  /*e830*/  @P2 IMAD.MOV.U32 R57, RZ, RZ, R82 ;  /* 0x000000ffff392224 */ /* 0x000fca00078e0052 */
[----:B------:R0:W2:Y:S04]  /*e840*/  @P2 LDG.E.U8 R88, desc[UR24][R56.64] ;  /* 0x0000001838582981 */ /* 0x0000a8000c1e1100 */
[----:B---3--:R-:W-:Y:S04]  /*e850*/  STL [R1+0xbd8], R86 ;  /* 0x000bd85601007387 */ /* 0x008fe80000100800 */
[----:B------:R1:W-:Y:S04]  /*e860*/  STL [R1+0x55c], R48 ;  /* 0x00055c3001007387 */ /* 0x0003e80000100800 */
[----:B------:R3:W-:Y:S01]  /*e870*/  STL [R1+0x558], R82 ;  /* 0x0005585201007387 */ /* 0x0007e20000100800 */
[----:B-1----:R-:W-:-:S04]  /*e880*/  IADD3 R48, P4, PT, R7, UR4, RZ ;  /* 0x0000000407307c10 */ /* 0x002fc8000ff9e0ff */
[----:B---3--:R-:W-:Y:S01]  /*e890*/  IADD3.X R82, PT, PT, R8, UR5, RZ, P4, !PT ;  /* 0x0000000508527c10 */ /* 0x008fe2000a7fe4ff */
[----:B0-----:R-:W-:-:S04]  /*e8a0*/  @P2 IMAD.MOV.U32 R56, RZ, RZ, R48 ;  /* 0x000000ffff382224 */ /* 0x001fc800078e0030 */
[----:B------:R-:W-:-:S05]  /*e8b0*/  @P2 IMAD.MOV.U32 R57, RZ, RZ, R82 ;  /* 0x000000ffff392224 */ /* 0x000fca00078e0052 */
[----:B------:R0:W3:Y:S01]  /*e8c0*/  @P2 LDG.E.U8 R91, desc[UR24][R56.64] ;  /* 0x00000018385b2981 */ /* 0x0000e2000c1e1100 */
[C---:B------:R-:W-:Y:S02]  /*e8d0*/  ISETP.GT.U32.AND P1, PT, R14.reuse, R47, PT ;  /* 0x0000002f0e00720c */ /* 0x040fe40003f24070 */
[----:B------:R-:W-:-:S11]  /*e8e0*/  ISETP.GT.U32.AND P5, PT, R14, R46, PT ;  /* 0x0000002e0e00720c */ /* 0x000fd60003fa4070 */
[--C-:B------:R-:W-:Y:S01]  /*e8f0*/  @!P1 IMAD.IADD R47, R47, 0x1, -R14.reuse ;  /* 0x000000012f2f9824 */ /* 0x100fe200078e0a0e */
[----:B------:R-:W-:Y:S01]  /*e900*/  ISETP.GT.U32.AND P1, PT, R14, R21, PT ;  /* 0x000000150e00720c */ /* 0x000fe20003f24070 */
[----:B------:R-:W-:Y:S01]  /*e910*/  @!P5 IMAD.IADD R46, R46, 0x1, -R14 ;  /* 0x000000012e2ed824 */ /* 0x000fe200078e0a0e */
[C---:B------:R-:W-:Y:S02]  /*e920*/  ISETP.GT.U32.AND P5, PT, R14.reuse, R22, PT ;  /* 0x000000160e00720c */ /* 0x040fe40003fa4070 */
[----:B------:R-:W-:-:S09]  /*e930*/  ISETP.GT.U32.AND P6, PT, R14, R20, PT ;  /* 0x000000140e00720c */ /* 0x000fd20003fc4070 */
[--C-:B------:R-:W-:Y:S01]  /*e940*/  @!P1 IMAD.IADD R21, R21, 0x1, -R14.reuse ;  /* 0x0000000115159824 */ /* 0x100fe200078e0a0e */
[----:B------:R-:W-:Y:S01]  /*e950*/  ISETP.GT.U32.AND P1, PT, R14, R23, PT ;  /* 0x000000170e00720c */ /* 0x000fe20003f24070 */
[--C-:B------:R-:W-:Y:S01]  /*e960*/  @!P5 IMAD.IADD R22, R22, 0x1, -R14.reuse ;  /* 0x000000011616d824 */ /* 0x100fe200078e0a0e */
[----:B------:R-:W-:Y:S01]  /*e970*/  ISETP.GT.U32.AND P5, PT, R14, R24, PT ;  /* 0x000000180e00720c */ /* 0x000fe20003fa4070 */
[----:B------:R-:W-:Y:S01]  /*e980*/  @!P6 IMAD.IADD R20, R20, 0x1, -R14 ;  /* 0x000000011414e824 */ /* 0x000fe200078e0a0e */
[----:B------:R-:W-:-:S09]  /*e990*/  ISETP.GT.U32.AND P4, PT, R14, R25, PT ;  /* 0x000000190e00720c */ /* 0x000fd20003f84070 */
[--C-:B------:R-:W-:Y:S01]  /*e9a0*/  @!P1 IMAD.IADD R23, R23, 0x1, -R14.reuse ;  /* 0x0000000117179824 */ /* 0x100fe200078e0a0e */
[C---:B------:R-:W-:Y:S02]  /*e9b0*/  ISETP.GT.U32.AND P1, PT, R14.reuse, R30, PT ;  /* 0x0000001e0e00720c */ /* 0x040fe40003f24070 */
[----:B------:R-:W-:Y:S01]  /*e9c0*/  ISETP.GT.U32.AND P6, PT, R14, R27, PT ;  /* 0x0000001b0e00720c */ /* 0x000fe20003fc4070 */
[----:B------:R-:W-:Y:S01]  /*e9d0*/  @!P5 IMAD.IADD R24, R24, 0x1, -R14 ;  /* 0x000000011818d824 */ /* 0x000fe200078e0a0e */
[C---:B------:R-:W-:Y:S02]  /*e9e0*/  ISETP.GT.U32.AND P2, PT, R14.reuse, R28, PT ;  /* 0x0000001c0e00720c */ /* 0x040fe40003f44070 */
[----:B------:R-:W-:Y:S01]  /*e9f0*/  ISETP.GT.U32.AND P5, PT, R14, R26, PT ;  /* 0x0000001a0e00720c */ /* 0x000fe20003fa4070 */
[----:B------:R-:W-:-:S06]  /*ea00*/  UIMAD UR4, UR12, 0x36, URZ ;  /* 0x000000360c0478a4 */ /* 0x000fcc000f8e02ff */
[--C-:B------:R-:W-:Y:S01]  /*ea10*/  @!P1 IMAD.IADD R30, R30, 0x1, -R14.reuse ;  /* 0x000000011e1e9824 */ /* 0x100fe200078e0a0e */
[C---:B------:R-:W-:Y:S01]  /*ea20*/  ISETP.GT.U32.AND P1, PT, R14.reuse, R31, PT ;  /* 0x0000001f0e00720c */ /* 0x040fe20003f24070 */
[--C-:B------:R-:W-:Y:S02]  /*ea30*/  @!P4 IMAD.IADD R25, R25, 0x1, -R14.reuse ;  /* 0x000000011919c824 */ /* 0x100fe400078e0a0e */
[--C-:B------:R-:W-:Y:S01]  /*ea40*/  @!P6 IMAD.IADD R27, R27, 0x1, -R14.reuse ;  /* 0x000000011b1be824 */ /* 0x100fe200078e0a0e */
[----:B------:R-:W-:Y:S01]  /*ea50*/  ISETP.GT.U32.AND P6, PT, R14, R29, PT ;  /* 0x0000001d0e00720c */ /* 0x000fe20003fc4070 */
[----:B------:R-:W-:Y:S01]  /*ea60*/  USHF.R.S32.HI UR5, URZ, 0x1f, UR4 ;  /* 0x0000001fff057899 */ /* 0x000fe20008011404 */
[--C-:B------:R-:W-:Y:S02]  /*ea70*/  @!P2 IMAD.IADD R28, R28, 0x1, -R14.reuse ;  /* 0x000000011c1ca824 */ /* 0x100fe400078e0a0e */
[----:B------:R-:W-:Y:S01]  /*ea80*/  @!P5 IMAD.IADD R26, R26, 0x1, -R14 ;  /* 0x000000011a1ad824 */ /* 0x000fe200078e0a0e */
[----:B------:R-:W-:-:S04]  /*ea90*/  ISETP.GT.U32.AND P5, PT, R14, R32, PT ;  /* 0x000000200e00720c */ /* 0x000fc80003fa4070 */
[----:B------:R-:W-:Y:S01]  /*eaa0*/  @!P1 IMAD.IADD R31, R31, 0x1, -R14 ;  /* 0x000000011f1f9824 */ /* 0x000fe200078e0a0e */
[----:B------:R-:W-:-:S03]  /*eab0*/  ISETP.GT.U32.AND P1, PT, R14, R38, PT ;  /* 0x000000260e00720c */ /* 0x000fc60003f24070 */
[----:B------:R-:W-:-:S05]  /*eac0*/  @!P6 IMAD.IADD R29, R29, 0x1, -R14 ;  /* 0x000000011d1de824 */ /* 0x000fca00078e0a0e */
[----:B------:R-:W-:-:S05]  /*ead0*/  @!P5 IMAD.IADD R32, R32, 0x1, -R14 ;  /* 0x000000012020d824 */ /* 0x000fca00078e0a0e */
[----:B------:R-:W-:Y:S01]  /*eae0*/  @!P1 IMAD.IADD R38, R38, 0x1, -R14 ;  /* 0x0000000126269824 */ /* 0x000fe200078e0a0e */
[----:B------:R-:W-:-:S13]  /*eaf0*/  ISETP.GT.U32.AND P1, PT, R14, R39, PT ;  /* 0x000000270e00720c */ /* 0x000fda0003f24070 */
[----:B------:R-:W-:Y:S01]  /*eb00*/  @!P1 IMAD.IADD R39, R39, 0x1, -R14 ;  /* 0x0000000127279824 */ /* 0x000fe200078e0a0e */
[----:B--2---:R-:W-:Y:S04]  /*eb10*/  STL [R1+0xbdc], R88 ;  /* 0x000bdc5801007387 */ /* 0x004fe80000100800 */
[----:B------:R1:W-:Y:S02]  /*eb20*/  STL [R1+0x564], R48 ;  /* 0x0005643001007387 */ /* 0x0003e40000100800 */
[----:B-1----:R-:W-:Y:S02]  /*eb30*/  SHF.R.U64 R48, R12, 0x9, RZ ;  /* 0x000000090c307819 */ /* 0x002fe400000012ff */
[----:B------:R1:W-:Y:S02]  /*eb40*/  STL [R1+0x560], R82 ;  /* 0x0005605201007387 */ /* 0x0003e40000100800 */
[----:B------:R-:W-:-:S02]  /*eb50*/  LOP3.LUT P4, RZ, R48, 0x1, RZ, 0xc0, !PT ;  /* 0x0000000130ff7812 */ /* 0x000fc4000788c0ff */
[----:B-1----:R-:W-:-:S04]  /*eb60*/  IADD3 R82, P2, PT, R0, UR4, RZ ;  /* 0x0000000400527c10 */ /* 0x002fc8000ff5e0ff */
[----:B------:R-:W-:-:S07]  /*eb70*/  IADD3.X R83, PT, PT, R2, UR5, RZ, P2, !PT ;  /* 0x0000000502537c10 */ /* 0x000fce00097fe4ff */
[----:B0-----:R-:W-:Y:S01]  /*eb80*/  @P4 IMAD.MOV.U32 R56, RZ, RZ, R82 ;  /* 0x000000ffff384224 */ /* 0x001fe200078e0052 */
[----:B------:R-:W-:Y:S01]  /*eb90*/  IADD3 R48, P6, PT, R3, UR4, RZ ;  /* 0x0000000403307c10 */ /* 0x000fe2000ffde0ff */
[----:B------:R-:W-:Y:S01]  /*eba0*/  @P4 IMAD.MOV.U32 R57, RZ, RZ, R83 ;  /* 0x000000ffff394224 */ /* 0x000fe200078e0053 */
[----:B------:R-:W-:Y:S01]  /*ebb0*/  ISETP.GT.U32.AND P2, PT, R14, R33, PT ;  /* 0x000000210e00720c */ /* 0x000fe20003f44070 */
[----:B---3--:R-:W-:Y:S04]  /*ebc0*/  STL [R1+0xbe4], R91 ;  /* 0x000be45b01007387 */ /* 0x008fe80000100800 */
[----:B------:R0:W-:Y:S04]  /*ebd0*/  STL [R1+0x56c], R82 ;  /* 0x00056c5201007387 */ /* 0x0001e80000100800 */
[----:B------:R-:W-:Y:S04]  /*ebe0*/  STL [R1+0x568], R83 ;  /* 0x0005685301007387 */ /* 0x000fe80000100800 */
[----:B------:R1:W2:Y:S01]  /*ebf0*/  @P4 LDG.E.U8 R59, desc[UR24][R56.64] ;  /* 0x00000018383b4981 */ /* 0x0002a2000c1e1100 */
[----:B0-----:R-:W-:-:S03]  /*ec00*/  IADD3.X R82, PT, PT, R4, UR5, RZ, P6, !PT ;  /* 0x0000000504527c10 */ /* 0x001fc6000b7fe4ff */
[----:B------:R0:W-:Y:S01]  /*ec10*/  STL [R1+0x574], R48 ;  /* 0x0005743001007387 */ /* 0x0001e20000100800 */
[----:B-1----:R-:W-:-:S03]  /*ec20*/  @P4 IMAD.MOV.U32 R56, RZ, RZ, R48 ;  /* 0x000000ffff384224 */ /* 0x002fc600078e0030 */
[----:B------:R1:W-:Y:S01]  /*ec30*/  STL [R1+0x570], R82 ;  /* 0x0005705201007387 */ /* 0x0003e20000100800 */
[----:B0-----:R-:W-:Y:S01]  /*ec40*/  IADD3 R48, P5, PT, R5, UR4, RZ ;  /* 0x0000000405307c10 */ /* 0x001fe2000ffbe0ff */
[----:B------:R-:W-:Y:S01]  /*ec50*/  @P4 IMAD.MOV.U32 R57, RZ, RZ, R82 ;  /* 0x000000ffff394224 */ /* 0x000fe200078e0052 */
[----:B------:R-:W-:Y:S01]  /*ec60*/  ISETP.GT.U32.AND P6, PT, R14, R36, PT ;  /* 0x000000240e00720c */ /* 0x000fe20003fc4070 */
[----:B------:R-:W-:Y:S01]  /*ec70*/  @!P2 IMAD.IADD R33, R33, 0x1, -R14 ;  /* 0x000000012121a824 */ /* 0x000fe200078e0a0e */
[----:B-1----:R-:W-:Y:S02]  /*ec80*/  IADD3.X R82, PT, PT, R6, UR5, RZ, P5, !PT ;  /* 0x0000000506527c10 */ /* 0x002fe4000affe4ff */
[----:B------:R0:W3:Y:S01]  /*ec90*/  @P4 LDG.E.U8 R58, desc[UR24][R56.64] ;  /* 0x00000018383a4981 */ /* 0x0000e2000c1e1100 */
[C---:B------:R-:W-:Y:S02]  /*eca0*/  ISETP.GT.U32.AND P5, PT, R14.reuse, R38, PT ;  /* 0x000000260e00720c */ /* 0x040fe40003fa4070 */
[----:B------:R-:W-:Y:S01]  /*ecb0*/  ISETP.GT.U32.AND P2, PT, R14, R35, PT ;  /* 0x000000230e00720c */ /* 0x000fe20003f44070 */
[----:B------:R-:W-:Y:S01]  /*ecc0*/  STL [R1+0x57c], R48 ;  /* 0x00057c3001007387 */ /* 0x000fe20000100800 */
[----:B------:R-:W-:-:S04]  /*ecd0*/  @P4 IMAD.MOV.U32 R83, RZ, RZ, R82 ;  /* 0x000000ffff534224 */ /* 0x000fc800078e0052 */
[----:B------:R-:W-:Y:S01]  /*ece0*/  @!P6 IMAD.IADD R36, R36, 0x1, -R14 ;  /* 0x000000012424e824 */ /* 0x000fe200078e0a0e */
[----:B------:R1:W-:Y:S01]  /*ecf0*/  STL [R1+0x578], R82 ;  /* 0x0005785201007387 */ /* 0x0003e20000100800 */
[----:B0-----:R-:W-:-:S03]  /*ed00*/  PRMT R57, RZ, 0x7610, R57 ;  /* 0x00007610ff397816 */ /* 0x001fc60000000039 */
[--C-:B------:R-:W-:Y:S01]  /*ed10*/  @!P5 IMAD.IADD R38, R38, 0x1, -R14.reuse ;  /* 0x000000012626d824 */ /* 0x100fe200078e0a0e */
[C---:B------:R-:W-:Y:S01]  /*ed20*/  ISETP.GT.U32.AND P5, PT, R14.reuse, R39, PT ;  /* 0x000000270e00720c */ /* 0x040fe20003fa4070 */
[----:B------:R-:W-:Y:S01]  /*ed30*/  @!P2 IMAD.IADD R35, R35, 0x1, -R14 ;  /* 0x000000012323a824 */ /* 0x000fe200078e0a0e */
[----:B------:R-:W-:Y:S01]  /*ed40*/  ISETP.GT.U32.AND P6, PT, R14, R16, PT ;  /* 0x000000100e00720c */ /* 0x000fe20003fc4070 */
[----:B-1----:R-:W-:Y:S01]  /*ed50*/  @P4 IMAD.MOV.U32 R82, RZ, RZ, R48 ;  /* 0x000000ffff524224 */ /* 0x002fe200078e0030 */
[----:B------:R-:W-:-:S04]  /*ed60*/  IADD3 R48, P2, PT, R7, UR4, RZ ;  /* 0x0000000407307c10 */ /* 0x000fc8000ff5e0ff */
[----:B------:R0:W2:Y:S01]  /*ed70*/  @P4 LDG.E.U8 R57, desc[UR24][R82.64] ;  /* 0x0000001852394981 */ /* 0x0000a2000c1e1100 */
[----:B------:R-:W-:-:S03]  /*ed80*/  IADD3.X R84, PT, PT, R8, UR5, RZ, P2, !PT ;  /* 0x0000000508547c10 */ /* 0x000fc600097fe4ff */
[----:B------:R1:W-:Y:S01]  /*ed90*/  STL [R1+0x584], R48 ;  /* 0x0005843001007387 */ /* 0x0003e20000100800 */
[----:B------:R-:W-:Y:S01]  /*eda0*/  UIMAD UR4, UR12, 0x37, URZ ;  /* 0x000000370c0478a4 */ /* 0x000fe2000f8e02ff */
[----:B------:R-:W-:Y:S02]  /*edb0*/  @!P5 IMAD.IADD R39, R39, 0x1, -R14 ;  /* 0x000000012727d824 */ /* 0x000fe400078e0a0e */
[----:B0-----:R-:W-:Y:S01]  /*edc0*/  @P4 IMAD.MOV.U32 R82, RZ, RZ, R48 ;  /* 0x000000ffff524224 */ /* 0x001fe200078e0030 */
[----:B-1----:R-:W-:Y:S01]  /*edd0*/  SHF.R.U64 R48, R12, 0x8, RZ ;  /* 0x000000080c307819 */ /* 0x002fe200000012ff */
[----:B------:R-:W-:-:S03]  /*ede0*/  USHF.R.S32.HI UR5, URZ, 0x1f, UR4 ;  /* 0x0000001fff057899 */ /* 0x000fc60008011404 */
[----:B------:R-:W-:Y:S01]  /*edf0*/  LOP3.LUT P5, RZ, R48, 0x1, RZ, 0xc0, !PT ;  /* 0x0000000130ff7812 */ /* 0x000fe200078ac0ff */
[----:B------:R0:W-:Y:S01]  /*ee00*/  STL [R1+0x580], R84 ;  /* 0x0005805401007387 */ /* 0x0001e20000100800 */
[----:B------:R-:W-:Y:S02]  /*ee10*/  @P4 IMAD.MOV.U32 R83, RZ, RZ, R84 ;  /* 0x000000ffff534224 */ /* 0x000fe400078e0054 */
[----:B------:R-:W-:Y:S01]  /*ee20*/  @!P6 IMAD.IADD R16, R16, 0x1, -R14 ;  /* 0x000000011010e824 */ /* 0x000fe200078e0a0e */
[----:B------:R-:W-:Y:S01]  /*ee30*/  PRMT R56, RZ, 0x7610, R56 ;  /* 0x00007610ff387816 */ /* 0x000fe20000000038 */
[----:B------:R-:W2:Y:S01]  /*ee40*/  LDL.LU R92, [R1+0x264] ;  /* 0x00026400015c7983 */ /* 0x000ea20000300800 */
[C---:B------:R-:W-:Y:S02]  /*ee50*/  ISETP.GT.U32.AND P1, PT, R14.reuse, R43, PT ;  /* 0x0000002b0e00720c */ /* 0x040fe40003f24070 */
[----:B------:R-:W-:Y:S01]  /*ee60*/  ISETP.GT.U32.AND P2, PT, R14, R40, PT ;  /* 0x000000280e00720c */ /* 0x000fe20003f44070 */
[----:B------:R-:W3:Y:S01]  /*ee70*/  LDL.LU R89, [R1+0x1d0] ;  /* 0x0001d00001597983 */ /* 0x000ee20000300800 */
[----:B0-----:R-:W-:-:S03]  /*ee80*/  IADD3 R84, P6, PT, R0, UR4, RZ ;  /* 0x0000000400547c10 */ /* 0x001fc6000ffde0ff */
[----:B------:R0:W3:Y:S01]  /*ee90*/  @P4 LDG.E.U8 R56, desc[UR24][R82.64] ;  /* 0x0000001852384981 */ /* 0x0000e2000c1e1100 */
[----:B------:R-:W-:-:S03]  /*eea0*/  IADD3.X R86, PT, PT, R2, UR5, RZ, P6, !PT ;  /* 0x0000000502567c10 */ /* 0x000fc6000b7fe4ff */
[----:B------:R-:W3:Y:S01]  /*eeb0*/  LDL.LU R91, [R1+0x1c4] ;  /* 0x0001c400015b7983 */ /* 0x000ee20000300800 */
[----:B0-----:R-:W-:Y:S02]  /*eec0*/  @P5 IMAD.MOV.U32 R82, RZ, RZ, R84 ;  /* 0x000000ffff525224 */ /* 0x001fe400078e0054 */
[----:B------:R-:W-:Y:S02]  /*eed0*/  @!P1 IMAD.IADD R43, R43, 0x1, -R14 ;  /* 0x000000012b2b9824 */ /* 0x000fe400078e0a0e */
[----:B------:R-:W-:Y:S02]  /*eee0*/  @P5 IMAD.MOV.U32 R83, RZ, RZ, R86 ;  /* 0x000000ffff535224 */ /* 0x000fe400078e0056 */
[----:B------:R-:W-:Y:S01]  /*eef0*/  @!P2 IMAD.IADD R40, R40, 0x1, -R14 ;  /* 0x000000012828a824 */ /* 0x000fe200078e0a0e */
[C---:B------:R-:W-:Y:S01]  /*ef00*/  ISETP.GT.U32.AND P4, PT, R14.reuse, R44, PT ;  /* 0x0000002c0e00720c */ /* 0x040fe20003f84070 */
[----:B------:R-:W3:Y:S04]  /*ef10*/  LDL.LU R88, [R1+0x1c0] ;  /* 0x0001c00001587983 */ /* 0x000ee80000300800 */
        /* <DEDUP_REMOVED lines=18> */
[C---:B------:R-:W-:Y:S01]  /*f040*/  ISETP.GT.U32.AND P1, PT, R14.reuse, R45, PT ;  /* 0x0000002d0e00720c */ /* 0x040fe20003f24070 */
[--C-:B------:R-:W-:Y:S01]  /*f050*/  @!P2 IMAD.IADD R43, R43, 0x1, -R14.reuse ;  /* 0x000000012b2ba824 */ /* 0x100fe200078e0a0e */
[----:B------:R-:W-:Y:S01]  /*f060*/  ISETP.GT.U32.AND P2, PT, R14, R42, PT ;  /* 0x0000002a0e00720c */ /* 0x000fe20003f44070 */
[----:B------:R-:W-:Y:S01]  /*f070*/  @!P4 IMAD.IADD R44, R44, 0x1, -R14 ;  /* 0x000000012c2cc824 */ /* 0x000fe200078e0a0e */
[----:B------:R-:W-:-:S09]  /*f080*/  ISETP.GT.U32.AND P4, PT, R14, R15, PT ;  /* 0x0000000f0e00720c */ /* 0x000fd20003f84070 */
[--C-:B------:R-:W-:Y:S01]  /*f090*/  @!P1 IMAD.IADD R45, R45, 0x1, -R14.reuse ;  /* 0x000000012d2d9824 */ /* 0x100fe200078e0a0e */
[----:B------:R-:W-:Y:S01]  /*f0a0*/  ISETP.GT.U32.AND P1, PT, R14, R41, PT ;  /* 0x000000290e00720c */ /* 0x000fe20003f24070 */
[--C-:B------:R-:W-:Y:S01]  /*f0b0*/  @!P2 IMAD.IADD R42, R42, 0x1, -R14.reuse ;  /* 0x000000012a2aa824 */ /* 0x100fe200078e0a0e */
[----:B------:R-:W-:Y:S01]  /*f0c0*/  STL [R1+0x58c], R84 ;  /* 0x00058c5401007387 */ /* 0x000fe20000100800 */
[----:B------:R-:W-:-:S03]  /*f0d0*/  @!P4 IMAD.IADD R15, R15, 0x1, -R14 ;  /* 0x000000010f0fc824 */ /* 0x000fc600078e0a0e */
[----:B------:R1:W-:Y:S07]  /*f0e0*/  STL [R1+0x588], R86 ;  /* 0x0005885601007387 */ /* 0x0003ee0000100800 */
[----:B------:R-:W-:Y:S01]  /*f0f0*/  @!P1 IMAD.IADD R41, R41, 0x1, -R14 ;  /* 0x0000000129299824 */ /* 0x000fe200078e0a0e */
[----:B------:R-:W-:Y:S02]  /*f100*/  ISETP.GE.AND P1, PT, R13, RZ, PT ;  /* 0x000000ff0d00720c */ /* 0x000fe40003f26270 */
[----:B------:R-:W-:Y:S01]  /*f110*/  IADD3 R13, P2, PT, R3, UR4, RZ ;  /* 0x00000004030d7c10 */ /* 0x000fe2000ff5e0ff */
[----:B-1----:R-:W4:Y:S03]  /*f120*/  LDL.LU R86, [R1+0x1dc] ;  /* 0x0001dc0001567983 */ /* 0x002f260000300800 */
[----:B0-----:R-:W-:Y:S01]  /*f130*/  IADD3.X R82, PT, PT, R4, UR5, RZ, P2, !PT ;  /* 0x0000000504527c10 */ /* 0x001fe200097fe4ff */
[----:B------:R-:W4:Y:S04]  /*f140*/  LDL.LU R84, [R1+0x19c] ;  /* 0x00019c0001547983 */ /* 0x000f280000300800 */
[----:B------:R-:W-:Y:S01]  /*f150*/  @P5 IMAD.MOV.U32 R83, RZ, RZ, R82 ;  /* 0x000000ffff535224 */ /* 0x000fe200078e0052 */
[----:B--2---:R-:W-:Y:S01]  /*f160*/  ISETP.GE.AND P4, PT, R92, RZ, PT ;  /* 0x000000ff5c00720c */ /* 0x004fe20003f86270 */
[----:B---3--:R-:W-:Y:S04]  /*f170*/  STL [R1+0xbe8], R93 ;  /* 0x000be85d01007387 */ /* 0x008fe80000100800 */
[----:B------:R-:W2:Y:S04]  /*f180*/  LDL.LU R92, [R1+0x26c] ;  /* 0x00026c00015c7983 */ /* 0x000ea80000300800 */
[----:B------:R-:W-:Y:S04]  /*f190*/  STL [R1+0x414], R13 ;  /* 0x0004140d01007387 */ /* 0x000fe80000100800 */
[----:B------:R0:W-:Y:S02]  /*f1a0*/  STL [R1+0x410], R82 ;  /* 0x0004105201007387 */ /* 0x0001e40000100800 */
[----:B0-----:R-:W-:-:S05]  /*f1b0*/  @P5 IMAD.MOV.U32 R82, RZ, RZ, R13 ;  /* 0x000000ffff525224 */ /* 0x001fca00078e000d */
[----:B------:R0:W3:Y:S01]  /*f1c0*/  @P5 LDG.E.U8 R90, desc[UR24][R82.64] ;  /* 0x00000018525a5981 */ /* 0x0000e2000c1e1100 */
[----:B------:R-:W-:Y:S01]  /*f1d0*/  @!P4 IMAD.MOV R46, RZ, RZ, -R46 ;  /* 0x000000ffff2ec224 */ /* 0x000fe200078e0a2e */
[----:B------:R-:W-:Y:S02]  /*f1e0*/  IADD3 R13, P4, PT, R5, UR4, RZ ;  /* 0x00000004050d7c10 */ /* 0x000fe4000ff9e0ff */
[----:B------:R-:W-:Y:S02]  /*f1f0*/  ISETP.GE.AND P2, PT, R89, RZ, PT ;  /* 0x000000ff5900720c */ /* 0x000fe40003f46270 */
[----:B------:R-:W-:Y:S02]  /*f200*/  ISETP.GE.AND P6, PT, R88, RZ, PT ;  /* 0x000000ff5800720c */ /* 0x000fe40003fc6270 */
[----:B0-----:R-:W-:-:S05]  /*f210*/  IADD3.X R82, PT, PT, R6, UR5, RZ, P4, !PT ;  /* 0x0000000506527c10 */ /* 0x001fca000a7fe4ff */
[----:B------:R-:W-:Y:S01]  /*f220*/  @P5 IMAD.MOV.U32 R83, RZ, RZ, R82 ;  /* 0x000000ffff535224 */ /* 0x000fe200078e0052 */
[----:B---3--:R-:W-:Y:S04]  /*f230*/  STL [R1+0xbec], R90 ;  /* 0x000bec5a01007387 */ /* 0x008fe80000100800 */
[----:B------:R-:W3:Y:S04]  /*f240*/  LDL.LU R89, [R1+0x1b8] ;  /* 0x0001b80001597983 */ /* 0x000ee80000300800 */
[----:B------:R-:W2:Y:S04]  /*f250*/  LDL.LU R88, [R1+0x194] ;  /* 0x0001940001587983 */ /* 0x000ea80000300800 */
[----:B------:R-:W-:Y:S04]  /*f260*/  STL [R1+0x540], R13 ;  /* 0x0005400d01007387 */ /* 0x000fe80000100800 */
[----:B------:R0:W-:Y:S02]  /*f270*/  STL [R1+0x53c], R82 ;  /* 0x00053c5201007387 */ /* 0x0001e40000100800 */
[----:B0-----:R-:W-:-:S05]  /*f280*/  @P5 IMAD.MOV.U32 R82, RZ, RZ, R13 ;  /* 0x000000ffff525224 */ /* 0x001fca00078e000d */
[----:B------:R0:W2:Y:S01]  /*f290*/  @P5 LDG.E.U8 R87, desc[UR24][R82.64] ;  /* 0x0000001852575981 */ /* 0x0000a2000c1e1100 */
[----:B------:R-:W-:Y:S01]  /*f2a0*/  @!P2 IMAD.MOV R19, RZ, RZ, -R19 ;  /* 0x000000ffff13a224 */ /* 0x000fe200078e0a13 */
[----:B------:R-:W-:Y:S02]  /*f2b0*/  IADD3 R13, P2, PT, R7, UR4, RZ ;  /* 0x00000004070d7c10 */ /* 0x000fe4000ff5e0ff */
[----:B----4-:R-:W-:Y:S02]  /*f2c0*/  ISETP.GE.AND P4, PT, R86, RZ, PT ;  /* 0x000000ff5600720c */ /* 0x010fe40003f86270 */
[----:B0-----:R-:W-:-:S05]  /*f2d0*/  IADD3.X R82, PT, PT, R8, UR5, RZ, P2, !PT ;  /* 0x0000000508527c10 */ /* 0x001fca00097fe4ff */
[----:B------:R-:W-:Y:S02]  /*f2e0*/  @P5 IMAD.MOV.U32 R83, RZ, RZ, R82 ;  /* 0x000000ffff535224 */ /* 0x000fe400078e0052 */
[----:B------:R-:W-:Y:S01]  /*f2f0*/  @!P1 IMAD.MOV R47, RZ, RZ, -R47 ;  /* 0x000000ffff2f9224 */ /* 0x000fe200078e0a2f */
[----:B------:R-:W-:-:S13]  /*f300*/  ISETP.GE.AND P1, PT, R91, RZ, PT ;  /* 0x000000ff5b00720c */ /* 0x000fda0003f26270 */
[----:B------:R-:W-:Y:S01]  /*f310*/  @!P1 IMAD.MOV R18, RZ, RZ, -R18 ;  /* 0x000000ffff129224 */ /* 0x000fe200078e0a12 */
[----:B------:R-:W-:Y:S01]  /*f320*/  ISETP.GE.AND P1, PT, R84, RZ, PT ;  /* 0x000000ff5400720c */ /* 0x000fe20003f26270 */
[----:B--2---:R-:W-:Y:S04]  /*f330*/  STL [R1+0xbf0], R87 ;  /* 0x000bf05701007387 */ /* 0x004fe80000100800 */
[----:B------:R-:W2:Y:S04]  /*f340*/  LDL.LU R86, [R1+0x1ac] ;  /* 0x0001ac0001567983 */ /* 0x000ea80000300800 */
[----:B------:R-:W-:Y:S04]  /*f350*/  STL [R1+0x548], R13 ;  /* 0x0005480d01007387 */ /* 0x000fe80000100800 */
[----:B------:R0:W-:Y:S04]  /*f360*/  STL [R1+0x544], R82 ;  /* 0x0005445201007387 */ /* 0x0001e80000100800 */
[----:B------:R-:W4:Y:S01]  /*f370*/  LDL.LU R84, [R1+0x1b4] ;  /* 0x0001b40001547983 */ /* 0x000f220000300800 */
[----:B0-----:R-:W-:-:S05]  /*f380*/  @P5 IMAD.MOV.U32 R82, RZ, RZ, R13 ;  /* 0x000000ffff525224 */ /* 0x001fca00078e000d */
[----:B------:R-:W4:Y:S01]  /*f390*/  @P5 LDG.E.U8 R85, desc[UR24][R82.64] ;  /* 0x0000001852555981 */ /* 0x000f22000c1e1100 */
[----:B------:R-:W-:Y:S01]  /*f3a0*/  UIMAD UR4, UR12, 0x3e, URZ ;  /* 0x0000003e0c0478a4 */ /* 0x000fe2000f8e02ff */
[----:B------:R-:W-:Y:S02]  /*f3b0*/  ISETP.GE.AND P2, PT, R92, RZ, PT ;  /* 0x000000ff5c00720c */ /* 0x000fe40003f46270 */
[----:B------:R-:W-:Y:S01]  /*f3c0*/  SHF.R.U64 R12, R12, 0x1, RZ ;  /* 0x000000010c0c7819 */ /* 0x000fe200000012ff */
[----:B------:R-:W4:Y:S01]  /*f3d0*/  LDL.LU R92, [R1+0x180] ;  /* 0x00018000015c7983 */ /* 0x000f220000300800 */
[----:B------:R-:W-:Y:S01]  /*f3e0*/  @!P4 IMAD.MOV R21, RZ, RZ, -R21 ;  /* 0x000000ffff15c224 */ /* 0x000fe200078e0a15 */
[----:B------:R-:W-:Y:S01]  /*f3f0*/  USHF.R.S32.HI UR5, URZ, 0x1f, UR4 ;  /* 0x0000001fff057899 */ /* 0x000fe20008011404 */
[----:B------:R-:W-:Y:S01]  /*f400*/  @!P6 IMAD.MOV R22, RZ, RZ, -R22 ;  /* 0x000000ffff16e224 */ /* 0x000fe200078e0a16 */
[----:B------:R-:W-:Y:S02]  /*f410*/  LOP3.LUT P4, RZ, R12, 0x1, RZ, 0xc0, !PT ;  /* 0x000000010cff7812 */ /* 0x000fe4000788c0ff */
[----:B------:R-:W-:-:S02]  /*f420*/  IADD3 R12, P6, PT, R0, UR4, RZ ;  /* 0x00000004000c7c10 */ /* 0x000fc4000ffde0ff */
[----:B---3--:R-:W-:Y:S02]  /*f430*/  ISETP.GE.AND P5, PT, R89, RZ, PT ;  /* 0x000000ff5900720c */ /* 0x008fe40003fa6270 */
[----:B------:R-:W-:Y:S02]  /*f440*/  IADD3.X R13, PT, PT, R2, UR5, RZ, P6, !PT ;  /* 0x00000005020d7c10 */ /* 0x000fe4000b7fe4ff */
[----:B------:R-:W-:Y:S01]  /*f450*/  PRMT R48, RZ, 0x7610, R48 ;  /* 0x00007610ff307816 */ /* 0x000fe20000000030 */
[----:B------:R-:W-:Y:S01]  /*f460*/  @!P1 IMAD.MOV R20, RZ, RZ, -R20 ;  /* 0x000000ffff149224 */ /* 0x000fe200078e0a14 */
[----:B------:R-:W-:-:S04]  /*f470*/  ISETP.GE.AND P1, PT, R88, RZ, PT ;  /* 0x000000ff5800720c */ /* 0x000fc80003f26270 */
[----:B------:R0:W3:Y:S01]  /*f480*/  @P4 LDG.E.U8 R48, desc[UR24][R12.64] ;  /* 0x000000180c304981 */ /* 0x0000e2000c1e1100 */
[----:B------:R-:W-:Y:S02]  /*f490*/  @!P2 IMAD.MOV R25, RZ, RZ, -R25 ;  /* 0x000000ffff19a224 */ /* 0x000fe400078e0a19 */
[----:B------:R-:W-:Y:S01]  /*f4a0*/  @!P5 IMAD.MOV R24, RZ, RZ, -R24 ;  /* 0x000000ffff18d224 */ /* 0x000fe200078e0a18 */
[----:B--2---:R-:W-:Y:S01]  /*f4b0*/  ISETP.GE.AND P2, PT, R86, RZ, PT ;  /* 0x000000ff5600720c */ /* 0x004fe20003f46270 */
[----:B----4-:R-:W-:Y:S04]  /*f4c0*/  STL [R1+0xbf4], R85 ;  /* 0x000bf45501007387 */ /* 0x010fe80000100800 */
[----:B------:R-:W2:Y:S04]  /*f4d0*/  LDL.LU R89, [R1+0x198] ;  /* 0x0001980001597983 */ /* 0x000ea80000300800 */
[----:B------:R-:W4:Y:S04]  /*f4e0*/  LDL.LU R90, [R1+0x1a8] ;  /* 0x0001a800015a7983 */ /* 0x000f280000300800 */
[----:B------:R-:W2:Y:S04]  /*f4f0*/  LDL.LU R93, [R1+0x268] ;  /* 0x00026800015d7983 */ /* 0x000ea80000300800 */
[----:B------:R0:W-:Y:S04]  /*f500*/  STL [R1+0x41c], R12 ;  /* 0x00041c0c01007387 */ /* 0x0001e80000100800 */
[----:B------:R1:W-:Y:S04]  /*f510*/  STL [R1+0x418], R13 ;  /* 0x0004180d01007387 */ /* 0x0003e80000100800 */
[----:B------:R-:W3:Y:S04]  /*f520*/  LDL.LU R91, [R1+0x188] ;  /* 0x00018800015b7983 */ /* 0x000ee80000300800 */
[----:B------:R-:W3:Y:S01]  /*f530*/  LDL.LU R88, [R1+0x184] ;  /* 0x0001840001587983 */ /* 0x000ee20000300800 */
[----:B0-----:R-:W-:-:S03]  /*f540*/  IADD3 R12, P6, PT, R3, UR4, RZ ;  /* 0x00000004030c7c10 */ /* 0x001fc6000ffde0ff */
[----:B------:R-:W3:Y:S01]  /*f550*/  LDL.LU R86, [R1+0x164] ;  /* 0x0001640001567983 */ /* 0x000ee20000300800 */
[----:B-1----:R-:W-:Y:S02]  /*f560*/  IADD3.X R13, PT, PT, R4, UR5, RZ, P6, !PT ;  /* 0x00000005040d7c10 */ /* 0x002fe4000b7fe4ff */
[----:B------:R-:W-:Y:S01]  /*f570*/  ISETP.GE.AND P5, PT, R84, RZ, PT ;  /* 0x000000ff5400720c */ /* 0x000fe20003fa6270 */
[----:B------:R-:W-:Y:S04]  /*f580*/  STL [R1+0x424], R12 ;  /* 0x0004240c01007387 */ /* 0x000fe80000100800 */
[----:B------:R0:W-:Y:S04]  /*f590*/  STL [R1+0x420], R13 ;  /* 0x0004200d01007387 */ /* 0x0001e80000100800 */
[----:B------:R-:W3:Y:S01]  /*f5a0*/  LDL.LU R84, [R1+0x178] ;  /* 0x0001780001547983 */ /* 0x000ee20000300800 */
[----:B------:R-:W-:Y:S01]  /*f5b0*/  @!P1 IMAD.MOV R23, RZ, RZ, -R23 ;  /* 0x000000ffff179224 */ /* 0x000fe200078e0a17 */
[----:B------:R-:W-:-:S02]  /*f5c0*/  ISETP.GE.AND P1, PT, R92, RZ, PT ;  /* 0x000000ff5c00720c */ /* 0x000fc40003f26270 */
[----:B------:R-:W-:Y:S01]  /*f5d0*/  @!P5 IMAD.MOV R27, RZ, RZ, -R27 ;  /* 0x000000ffff1bd224 */ /* 0x000fe200078e0a1b */
[----:B------:R-:W-:Y:S01]  /*f5e0*/  PRMT R14, RZ, 0x7610, R14 ;  /* 0x00007610ff0e7816 */ /* 0x000fe2000000000e */
[----:B------:R-:W-:Y:S01]  /*f5f0*/  @!P2 IMAD.MOV R28, RZ, RZ, -R28 ;  /* 0x000000ffff1ca224 */ /* 0x000fe200078e0a1c */
[----:B------:R-:W-:Y:S01]  /*f600*/  IADD3 R82, P6, PT, R5, UR4, RZ ;  /* 0x0000000405527c10 */ /* 0x000fe2000ffde0ff */
[----:B------:R-:W3:Y:S03]  /*f610*/  LDL.LU R92, [R1+0x174] ;  /* 0x00017400015c7983 */ /* 0x000ee60000300800 */
[----:B------:R-:W-:Y:S01]  /*f620*/  IADD3.X R83, PT, PT, R6, UR5, RZ, P6, !PT ;  /* 0x0000000506537c10 */ /* 0x000fe2000b7fe4ff */
[----:B------:R0:W3:Y:S03]  /*f630*/  @P4 LDG.E.U8 R14, desc[UR24][R12.64] ;  /* 0x000000180c0e4981 */ /* 0x0000e6000c1e1100 */
[----:B------:R-:W-:Y:S01]  /*f640*/  @!P1 IMAD.MOV R26, RZ, RZ, -R26 ;  /* 0x000000ffff1a9224 */ /* 0x000fe200078e0a1a */
[----:B0-----:R-:W-:-:S02]  /*f650*/  PRMT R13, RZ, 0x7610, R13 ;  /* 0x00007610ff0d7816 */ /* 0x001fc4000000000d */
[----:B------:R-:W-:-:S04]  /*f660*/  PRMT R12, RZ, 0x7610, R12 ;  /* 0x00007610ff0c7816 */ /* 0x000fc8000000000c */
[----:B------:R0:W3:Y:S01]  /*f670*/  @P4 LDG.E.U8 R13, desc[UR24][R82.64] ;  /* 0x00000018520d4981 */ /* 0x0000e2000c1e1100 */
[----:B----4-:R-:W-:Y:S02]  /*f680*/  ISETP.GE.AND P5, PT, R90, RZ, PT ;  /* 0x000000ff5a00720c */ /* 0x010fe40003fa6270 */
[----:B--2---:R-:W-:Y:S02]  /*f690*/  ISETP.GE.AND P1, PT, R93, RZ, PT ;  /* 0x000000ff5d00720c */ /* 0x004fe40003f26270 */
[----:B------:R-:W-:Y:S02]  /*f6a0*/  ISETP.GE.AND P2, PT, R89, RZ, PT ;  /* 0x000000ff5900720c */ /* 0x000fe40003f46270 */
[----:B------:R-:W2:Y:S04]  /*f6b0*/  LDL.LU R89, [R1+0x150] ;  /* 0x0001500001597983 */ /* 0x000ea80000300800 */
[----:B------:R0:W-:Y:S03]  /*f6c0*/  STL [R1+0x42c], R82 ;  /* 0x00042c5201007387 */ /* 0x0001e60000100800 */
[----:B------:R-:W-:Y:S01]  /*f6d0*/  @!P5 IMAD.MOV R29, RZ, RZ, -R29 ;  /* 0x000000ffff1dd224 */ /* 0x000fe200078e0a1d */
[----:B---3--:R-:W-:-:S02]  /*f6e0*/  ISETP.GE.AND P6, PT, R88, RZ, PT ;  /* 0x000000ff5800720c */ /* 0x008fc40003fc6270 */
[----:B0-----:R-:W-:Y:S01]  /*f6f0*/  IADD3 R82, P5, PT, R7, UR4, RZ ;  /* 0x0000000407527c10 */ /* 0x001fe2000ffbe0ff */
[----:B------:R-:W-:Y:S01]  /*f700*/  UIMAD UR4, UR12, 0x3f, URZ ;  /* 0x0000003f0c0478a4 */ /* 0x000fe2000f8e02ff */
[----:B------:R0:W-:Y:S01]  /*f710*/  STL [R1+0x428], R83 ;  /* 0x0004285301007387 */ /* 0x0001e20000100800 */
[----:B------:R-:W-:-:S03]  /*f720*/  @!P1 IMAD.MOV R33, RZ, RZ, -R33 ;  /* 0x000000ffff219224 */ /* 0x000fc600078e0a21 */
[----:B------:R-:W-:Y:S01]  /*f730*/  STL [R1+0x434], R82 ;  /* 0x0004345201007387 */ /* 0x000fe20000100800 */
[----:B0-----:R-:W-:Y:S01]  /*f740*/  IADD3.X R83, PT, PT, R8, UR5, RZ, P5, !PT ;  /* 0x0000000508537c10 */ /* 0x001fe2000affe4ff */
[----:B------:R-:W-:Y:S01]  /*f750*/  USHF.R.S32.HI UR5, URZ, 0x1f, UR4 ;  /* 0x0000001fff057899 */ /* 0x000fe20008011404 */
[----:B------:R-:W-:Y:S02]  /*f760*/  ISETP.GE.AND P1, PT, R84, RZ, PT ;  /* 0x000000ff5400720c */ /* 0x000fe40003f26270 */
[----:B------:R-:W-:Y:S01]  /*f770*/  @!P6 IMAD.MOV R31, RZ, RZ, -R31 ;  /* 0x000000ffff1fe224 */ /* 0x000fe200078e0a1f */
[----:B------:R-:W-:Y:S01]  /*f780*/  IADD3 R84, P6, PT, R0, UR4, RZ ;  /* 0x0000000400547c10 */ /* 0x000fe2000ffde0ff */
[----:B------:R0:W-:Y:S04]  /*f790*/  STL [R1+0x430], R83 ;  /* 0x0004305301007387 */ /* 0x0001e80000100800 */
[----:B------:R0:W3:Y:S01]  /*f7a0*/  @P4 LDG.E.U8 R12, desc[UR24][R82.64] ;  /* 0x00000018520c4981 */ /* 0x0000e2000c1e1100 */
[----:B------:R-:W-:-:S02]  /*f7b0*/  IADD3.X R85, PT, PT, R2, UR5, RZ, P6, !PT ;  /* 0x0000000502557c10 */ /* 0x000fc4000b7fe4ff */
[----:B0-----:R-:W-:-:S06]  /*f7c0*/  PRMT R83, RZ, 0x7610, R83 ;  /* 0x00007610ff537816 */ /* 0x001fcc0000000053 */
[----:B------:R-:W4:Y:S01]  /*f7d0*/  @!P0 LDG.E.U8 R83, desc[UR24][R84.64] ;  /* 0x0000001854538981 */ /* 0x000f22000c1e1100 */
[----:B------:R-:W-:-:S03]  /*f7e0*/  ISETP.GE.AND P5, PT, R86, RZ, PT ;  /* 0x000000ff5600720c */ /* 0x000fc60003fa6270 */
[----:B------:R0:W-:Y:S04]  /*f7f0*/  STL [R1+0xbf8], R0 ;  /* 0x000bf80001007387 */ /* 0x0001e80000100800 */
[----:B------:R1:W-:Y:S04]  /*f800*/  STL [R1+0xbfc], R2 ;  /* 0x000bfc0201007387 */ /* 0x0003e80000100800 */
[----:B------:R-:W-:Y:S01]  /*f810*/  STL [R1+0x43c], R84 ;  /* 0x00043c5401007387 */ /* 0x000fe20000100800 */
[----:B0-----:R-:W-:Y:S01]  /*f820*/  IADD3 R0, P6, PT, R3, UR4, RZ ;  /* 0x0000000403007c10 */ /* 0x001fe2000ffde0ff */
[----:B------:R-:W-:-:S02]  /*f830*/  @!P5 IMAD.MOV R36, RZ, RZ, -R36 ;  /* 0x000000ffff24d224 */ /* 0x000fc400078e0a24 */
[----:B------:R-:W-:Y:S01]  /*f840*/  STL [R1+0x438], R85 ;  /* 0x0004385501007387 */ /* 0x000fe20000100800 */
[----:B------:R-:W-:Y:S02]  /*f850*/  ISETP.GE.AND P5, PT, R17, RZ, PT ;  /* 0x000000ff1100720c */ /* 0x000fe40003fa6270 */
[----:B-1----:R-:W-:Y:S02]  /*f860*/  IADD3.X R2, PT, PT, R4, UR5, RZ, P6, !PT ;  /* 0x0000000504027c10 */ /* 0x002fe4000b7fe4ff */
[----:B------:R-:W-:Y:S01]  /*f870*/  PRMT R82, RZ, 0x7610, R82 ;  /* 0x00007610ff527816 */ /* 0x000fe20000000052 */
[----:B----4-:R-:W-:Y:S04]  /*f880*/  STL [R1+0xc00], R83 ;  /* 0x000c005301007387 */ /* 0x010fe80000100800 */
[----:B------:R-:W4:Y:S04]  /*f890*/  LDL.LU R17, [R1+0xc3c] ;  /* 0x000c3c0001117983 */ /* 0x000f280000300800 */
[----:B------:R0:W-:Y:S04]  /*f8a0*/  STL [R1+0xc04], R3 ;  /* 0x000c040301007387 */ /* 0x0001e80000100800 */
[----:B------:R-:W-:Y:S04]  /*f8b0*/  STL [R1+0xc08], R4 ;  /* 0x000c080401007387 */ /* 0x000fe80000100800 */
[----:B------:R-:W-:Y:S01]  /*f8c0*/  STL [R1+0x444], R0 ;  /* 0x0004440001007387 */ /* 0x000fe20000100800 */
[----:B0-----:R-:W-:-:S03]  /*f8d0*/  @!P0 IMAD.MOV.U32 R3, RZ, RZ, R2 ;  /* 0x000000ffff038224 */ /* 0x001fc600078e0002 */
[----:B------:R0:W-:Y:S02]  /*f8e0*/  STL [R1+0x440], R2 ;  /* 0x0004400201007387 */ /* 0x0001e40000100800 */
[----:B0-----:R-:W-:-:S05]  /*f8f0*/  @!P0 IMAD.MOV.U32 R2, RZ, RZ, R0 ;  /* 0x000000ffff028224 */ /* 0x001fca00078e0000 */
[----:B------:R0:W3:Y:S01]  /*f900*/  @!P0 LDG.E.U8 R82, desc[UR24][R2.64] ;  /* 0x0000001802528981 */ /* 0x0000e2000c1e1100 */
[----:B------:R-:W-:Y:S01]  /*f910*/  IADD3 R0, P6, PT, R5, UR4, RZ ;  /* 0x0000000405007c10 */ /* 0x000fe2000ffde0ff */
[----:B------:R-:W-:Y:S01]  /*f920*/  @!P1 IMAD.MOV R35, RZ, RZ, -R35 ;  /* 0x000000ffff239224 */ /* 0x000fe200078e0a23 */
[----:B------:R-:W-:Y:S02]  /*f930*/  ISETP.GE.AND P1, PT, R50, RZ, PT ;  /* 0x000000ff3200720c */ /* 0x000fe40003f26270 */
[----:B------:R-:W-:Y:S02]  /*f940*/  PRMT R50, RZ, 0x7610, R50 ;  /* 0x00007610ff327816 */ /* 0x000fe40000000032 */
[----:B0-----:R-:W-:-:S05]  /*f950*/  IADD3.X R2, PT, PT, R6, UR5, RZ, P6, !PT ;  /* 0x0000000506027c10 */ /* 0x001fca000b7fe4ff */
[----:B------:R-:W-:Y:S01]  /*f960*/  @!P0 IMAD.MOV.U32 R3, RZ, RZ, R2 ;  /* 0x000000ffff038224 */ /* 0x000fe200078e0002 */
[----:B--2---:R-:W-:Y:S01]  /*f970*/  ISETP.GE.AND P4, PT, R89, RZ, PT ;  /* 0x000000ff5900720c */ /* 0x004fe20003f86270 */
[----:B------:R-:W-:Y:S01]  /*f980*/  @!P2 IMAD.MOV R30, RZ, RZ, -R30 ;  /* 0x000000ffff1ea224 */ /* 0x000fe200078e0a1e */
[----:B------:R-:W-:-:S11]  /*f990*/  ISETP.GE.AND P2, PT, R91, RZ, PT ;  /* 0x000000ff5b00720c */ /* 0x000fd60003f46270 */
[----:B------:R-:W-:Y:S01]  /*f9a0*/  @!P4 IMAD.MOV R38, RZ, RZ, -R38 ;  /* 0x000000ffff26c224 */ /* 0x000fe200078e0a26 */
[----:B------:R-:W-:Y:S01]  /*f9b0*/  ISETP.GE.AND P4, PT, R53, RZ, PT ;  /* 0x000000ff3500720c */ /* 0x000fe20003f86270 */
[----:B------:R-:W-:Y:S01]  /*f9c0*/  @!P2 IMAD.MOV R32, RZ, RZ, -R32 ;  /* 0x000000ffff20a224 */ /* 0x000fe200078e0a20 */
[----:B------:R-:W-:Y:S02]  /*f9d0*/  ISETP.GE.AND P2, PT, R92, RZ, PT ;  /* 0x000000ff5c00720c */ /* 0x000fe40003f46270 */
[----:B------:R-:W-:-:S09]  /*f9e0*/  ISETP.GE.AND P6, PT, R52, RZ, PT ;  /* 0x000000ff3400720c */ /* 0x000fd20003fc6270 */
[----:B------:R-:W-:Y:S02]  /*f9f0*/  @!P4 IMAD.MOV R39, RZ, RZ, -R39 ;  /* 0x000000ffff27c224 */ /* 0x000fe400078e0a27 */
[----:B------:R-:W-:Y:S01]  /*fa00*/  @!P2 IMAD.MOV R34, RZ, RZ, -R34 ;  /* 0x000000ffff22a224 */ /* 0x000fe200078e0a22 */
[----:B------:R-:W-:Y:S02]  /*fa10*/  ISETP.GE.AND P2, PT, R49, RZ, PT ;  /* 0x000000ff3100720c */ /* 0x000fe40003f46270 */
[----:B------:R-:W-:Y:S01]  /*fa20*/  PRMT R49, RZ, 0x7610, R49 ;  /* 0x00007610ff317816 */ /* 0x000fe20000000031 */
[----:B---3--:R-:W-:Y:S04]  /*fa30*/  STL [R1+0xc0c], R82 ;  /* 0x000c0c5201007387 */ /* 0x008fe80000100800 */
[----:B------:R-:W-:Y:S04]  /*fa40*/  STL [R1+0xc10], R5 ;  /* 0x000c100501007387 */ /* 0x000fe80000100800 */
[----:B------:R-:W-:Y:S04]  /*fa50*/  STL [R1+0xc14], R6 ;  /* 0x000c140601007387 */ /* 0x000fe80000100800 */
[----:B------:R-:W-:Y:S04]  /*fa60*/  STL [R1+0x44c], R0 ;  /* 0x00044c0001007387 */ /* 0x000fe80000100800 */
[----:B------:R0:W-:Y:S02]  /*fa70*/  STL [R1+0x448], R2 ;  /* 0x0004480201007387 */ /* 0x0001e40000100800 */
[----:B0-----:R-:W-:-:S05]  /*fa80*/  @!P0 IMAD.MOV.U32 R2, RZ, RZ, R0 ;  /* 0x000000ffff028224 */ /* 0x001fca00078e0000 */
[----:B------:R0:W2:Y:S01]  /*fa90*/  @!P0 LDG.E.U8 R50, desc[UR24][R2.64] ;  /* 0x0000001802328981 */ /* 0x0000a2000c1e1100 */
[----:B------:R-:W-:-:S03]  /*faa0*/  IADD3 R0, P4, PT, R7, UR4, RZ ;  /* 0x0000000407007c10 */ /* 0x000fc6000ff9e0ff */
[----:B------:R-:W-:Y:S01]  /*fab0*/  STS.U8 [R9+UR9+0xb00], R75 ;  /* 0x000b004b09007988 */ /* 0x000fe20008000009 */
[----:B------:R-:W-:Y:S01]  /*fac0*/  @!P5 IMAD.MOV R37, RZ, RZ, -R37 ;  /* 0x000000ffff25d224 */ /* 0x000fe200078e0a25 */
[----:B------:R-:W1:Y:S01]  /*fad0*/  LDCU UR4, c[0x0][0x3b0] ;  /* 0x00007600ff0477ac */ /* 0x000e620008000800 */
[----:B0-----:R-:W-:Y:S01]  /*fae0*/  IADD3.X R2, PT, PT, R8, UR5, RZ, P4, !PT ;  /* 0x0000000508027c10 */ /* 0x001fe2000a7fe4ff */
[----:B------:R-:W-:Y:S01]  /*faf0*/  @!P0 IMAD.MOV.U32 R52, RZ, RZ, R0 ;  /* 0x000000ffff348224 */ /* 0x000fe200078e0000 */
[----:B------:R-:W-:Y:S01]  /*fb00*/  STS.U8 [R9+UR9+0x2b00], R74 ;  /* 0x002b004a09007988 */ /* 0x000fe20008000009 */
[----:B------:R-:W-:Y:S01]  /*fb10*/  ISETP.GE.AND P5, PT, R55, RZ, PT ;  /* 0x000000ff3700720c */ /* 0x000fe20003fa6270 */
[----:B------:R-:W-:Y:S01]  /*fb20*/  @!P1 IMAD.MOV R16, RZ, RZ, -R16 ;  /* 0x000000ffff109224 */ /* 0x000fe200078e0a10 */
[----:B------:R-:W0:Y:S01]  /*fb30*/  LDCU UR5, c[0x0][0x3b0] ;  /* 0x00007600ff0577ac */ /* 0x000e220008000800 */
[----:B------:R-:W-:-:S05]  /*fb40*/  @!P0 IMAD.MOV.U32 R53, RZ, RZ, R2 ;  /* 0x000000ffff358224 */ /* 0x000fca00078e0002 */
[----:B------:R3:W2:Y:S04]  /*fb50*/  @!P0 LDG.E.U8 R49, desc[UR24][R52.64] ;  /* 0x0000001834318981 */ /* 0x0006a8000c1e1100 */
        /* <DEDUP_REMOVED lines=14> */
[----:B------:R-:W-:-:S03]  /*fc40*/  @!P2 IMAD.MOV R40, RZ, RZ, -R40 ;  /* 0x000000ffff28a224 */ /* 0x000fc600078e0a28 */
[----:B------:R-:W-:Y:S01]  /*fc50*/  STS.U8 [R9+UR9+0x1b00], R59 ;  /* 0x001b003b09007988 */ /* 0x000fe20008000009 */
[----:B------:R-:W-:-:S03]  /*fc60*/  @!P5 IMAD.MOV R45, RZ, RZ, -R45 ;  /* 0x000000ffff2dd224 */ /* 0x000fc600078e0a2d */
[----:B------:R-:W-:Y:S01]  /*fc70*/  STS.U8 [R9+UR9+0x3b00], R58 ;  /* 0x003b003a09007988 */ /* 0x000fe20008000009 */
[----:B------:R-:W-:-:S03]  /*fc80*/  ISETP.GE.AND P1, PT, R51, RZ, PT ;  /* 0x000000ff3300720c */ /* 0x000fc60003f26270 */
[----:B------:R-:W-:Y:S01]  /*fc90*/  STS.U8 [R9+UR9+0x5b00], R57 ;  /* 0x005b003909007988 */ /* 0x000fe20008000009 */
[----:B------:R-:W-:Y:S02]  /*fca0*/  ISETP.GE.AND P2, PT, R54, RZ, PT ;  /* 0x000000ff3600720c */ /* 0x000fe40003f46270 */
[----:B------:R-:W-:Y:S01]  /*fcb0*/  ISETP.GE.AND P4, PT, R11, RZ, PT ;  /* 0x000000ff0b00720c */ /* 0x000fe20003f86270 */
[----:B------:R-:W-:Y:S01]  /*fcc0*/  STS.U8 [R9+UR9+0x7b00], R56 ;  /* 0x007b003809007988 */ /* 0x000fe20008000009 */
[----:B------:R-:W-:-:S03]  /*fcd0*/  ISETP.GE.AND P5, PT, R10, RZ, PT ;  /* 0x000000ff0a00720c */ /* 0x000fc60003fa6270 */
[----:B------:R-:W-:Y:S04]  /*fce0*/  STS.U8 [R9+UR9+0x1f00], R48 ;  /* 0x001f003009007988 */ /* 0x000fe80008000009 */
[----:B------:R1:W-:Y:S04]  /*fcf0*/  STS.U8 [R9+UR9+0x3f00], R14 ;  /* 0x003f000e09007988 */ /* 0x0003e80008000009 */
[----:B------:R-:W-:Y:S04]  /*fd00*/  STS.U8 [R9+UR9+0x5f00], R13 ;  /* 0x005f000d09007988 */ /* 0x000fe80008000009 */
[----:B------:R-:W-:Y:S01]  /*fd10*/  STS.U8 [R9+UR9+0x7f00], R12 ;  /* 0x007f000c09007988 */ /* 0x000fe20008000009 */
[----:B----4-:R-:W-:-:S02]  /*fd20*/  ISETP.NE.AND P0, PT, R17, RZ, PT ;  /* 0x000000ff1100720c */ /* 0x010fc40003f05270 */
[----:B------:R-:W-:Y:S01]  /*fd30*/  LOP3.LUT R17, RZ, R17, RZ, 0x33, !PT ;  /* 0x00000011ff117212 */ /* 0x000fe200078e33ff */
[----:B------:R-:W-:Y:S02]  /*fd40*/  @!P1 IMAD.MOV R44, RZ, RZ, -R44 ;  /* 0x000000ffff2c9224 */ /* 0x000fe400078e0a2c */
[----:B------:R-:W-:Y:S01]  /*fd50*/  @!P2 IMAD.MOV R43, RZ, RZ, -R43 ;  /* 0x000000ffff2ba224 */ /* 0x000fe200078e0a2b */
[C---:B------:R-:W-:Y:S01]  /*fd60*/  SEL R55, R17.reuse, R47, !P0 ;  /* 0x0000002f11377207 */ /* 0x040fe20004000000 */
[----:B------:R-:W-:Y:S02]  /*fd70*/  @!P6 IMAD.MOV R41, RZ, RZ, -R41 ;  /* 0x000000ffff29e224 */ /* 0x000fe400078e0a29 */
[----:B------:R-:W-:Y:S02]  /*fd80*/  @!P5 IMAD.MOV R15, RZ, RZ, -R15 ;  /* 0x000000ffff0fd224 */ /* 0x000fe400078e0a0f */
[----:B------:R-:W-:Y:S01]  /*fd90*/  @!P4 IMAD.MOV R42, RZ, RZ, -R42 ;  /* 0x000000ffff2ac224 */ /* 0x000fe200078e0a2a */
[----:B------:R-:W-:-:S02]  /*fda0*/  SEL R54, R17, R46, !P0 ;  /* 0x0000002e11367207 */ /* 0x000fc40004000000 */
[C---:B---3--:R-:W-:Y:S02]  /*fdb0*/  SEL R53, R17.reuse, R19, !P0 ;  /* 0x0000001311357207 */ /* 0x048fe40004000000 */
[C---:B------:R-:W-:Y:S02]  /*fdc0*/  SEL R52, R17.reuse, R18, !P0 ;  /* 0x0000001211347207 */ /* 0x040fe40004000000 */
[C---:B------:R-:W-:Y:S02]  /*fdd0*/  SEL R18, R17.reuse, R22, !P0 ;  /* 0x0000001611127207 */ /* 0x040fe40004000000 */
[C---:B------:R-:W-:Y:S02]  /*fde0*/  SEL R19, R17.reuse, R21, !P0 ;  /* 0x0000001511137207 */ /* 0x040fe40004000000 */
[C---:B------:R-:W-:Y:S02]  /*fdf0*/  SEL R21, R17.reuse, R20, !P0 ;  /* 0x0000001411157207 */ /* 0x040fe40004000000 */
[----:B------:R-:W-:-:S02]  /*fe00*/  SEL R22, R17, R25, !P0 ;  /* 0x0000001911167207 */ /* 0x000fc40004000000 */
[C---:B------:R-:W-:Y:S02]  /*fe10*/  SEL R51, R17.reuse, R24, !P0 ;  /* 0x0000001811337207 */ /* 0x040fe40004000000 */
[C---:B------:R-:W-:Y:S02]  /*fe20*/  SEL R47, R17.reuse, R28, !P0 ;  /* 0x0000001c112f7207 */ /* 0x040fe40004000000 */
[----:B------:R-:W-:Y:S01]  /*fe30*/  SEL R46, R17, R30, !P0 ;  /* 0x0000001e112e7207 */ /* 0x000fe20004000000 */
[----:B-1----:R-:W-:Y:S01]  /*fe40*/  IMAD R14, R55, UR4, RZ ;  /* 0x00000004370e7c24 */ /* 0x002fe2000f8e02ff */
[C---:B------:R-:W-:Y:S02]  /*fe50*/  SEL R25, R17.reuse, R23, !P0 ;  /* 0x0000001711197207 */ /* 0x040fe40004000000 */
[C---:B------:R-:W-:Y:S02]  /*fe60*/  SEL R27, R17.reuse, R27, !P0 ;  /* 0x0000001b111b7207 */ /* 0x040fe40004000000 */
[----:B------:R-:W-:-:S02]  /*fe70*/  SEL R28, R17, R26, !P0 ;  /* 0x0000001a111c7207 */ /* 0x000fc40004000000 */
[C---:B------:R-:W-:Y:S02]  /*fe80*/  SEL R30, R17.reuse, R29, !P0 ;  /* 0x0000001d111e7207 */ /* 0x040fe40004000000 */
[C---:B------:R-:W-:Y:S02]  /*fe90*/  SEL R33, R17.reuse, R33, !P0 ;  /* 0x0000002111217207 */ /* 0x040fe40004000000 */
[C---:B------:R-:W-:Y:S02]  /*fea0*/  SEL R32, R17.reuse, R32, !P0 ;  /* 0x0000002011207207 */ /* 0x040fe40004000000 */
        /* <DEDUP_REMOVED lines=14> */
[----:B------:R-:W-:Y:S01]  /*ff90*/  SEL R20, R17, R15, !P0 ;  /* 0x0000000f11147207 */ /* 0x000fe20004000000 */
[----:B0-----:R-:W-:-:S02]  /*ffa0*/  IMAD R15, R54, UR5, RZ ;  /* 0x00000005360f7c24 */ /* 0x001fc4000f8e02ff */
[----:B------:R-:W-:Y:S02]  /*ffb0*/  IMAD R16, R53, UR6, RZ ;  /* 0x0000000635107c24 */ /* 0x000fe4000f8e02ff */
[----:B------:R-:W-:Y:S02]  /*ffc0*/  IMAD R17, R52, UR14, RZ ;  /* 0x0000000e34117c24 */ /* 0x000fe4000f8e02ff */
[----:B------:R-:W-:Y:S02]  /*ffd0*/  IMAD R18, R18, UR15, RZ ;  /* 0x0000000f12127c24 */ /* 0x000fe4000f8e02ff */
[----:B------:R-:W-:Y:S02]  /*ffe0*/  IMAD R29, R46, UR28, RZ ;  /* 0x0000001c2e1d7c24 */ /* 0x000fe4000f8e02ff */
[----:B------:R-:W-:Y:S02]  /*fff0*/  IMAD R19, R19, UR16, RZ ;  /* 0x0000001013137c24 */ /* 0x000fe4000f8e02ff */
[----:B------:R-:W-:-:S02]  /*10000*/  IMAD R21, R21, UR17, RZ ;  /* 0x0000001115157c24 */ /* 0x000fc4000f8e02ff */
[----:B------:R-:W-:Y:S02]  /*10010*/  IMAD R22, R22, UR20, RZ ;  /* 0x0000001416167c24 */ /* 0x000fe4000f8e02ff */
[----:B------:R-:W-:Y:S02]  /*10020*/  IMAD R23, R51, UR21, RZ ;  /* 0x0000001533177c24 */ /* 0x000fe4000f8e02ff */
[----:B------:R-:W-:Y:S02]  /*10030*/  IMAD R25, R25, UR22, RZ ;  /* 0x0000001619197c24 */ /* 0x000fe4000f8e02ff */
[----:B------:R-:W-:Y:S02]  /*10040*/  IMAD R26, R47, UR23, RZ ;  /* 0x000000172f1a7c24 */ /* 0x000fe4000f8e02ff */
[----:B------:R-:W-:Y:S02]  /*10050*/  IMAD R27, R27, UR26, RZ ;  /* 0x0000001a1b1b7c24 */ /* 0x000fe4000f8e02ff */
[----:B------:R-:W-:-:S02]  /*10060*/  IMAD R28, R28, UR27, RZ ;  /* 0x0000001b1c1c7c24 */ /* 0x000fc4000f8e02ff */
[----:B------:R-:W-:Y:S01]  /*10070*/  IMAD R30, R30, UR29, RZ ;  /* 0x0000001d1e1e7c24 */ /* 0x000fe2000f8e02ff */
[----:B--2---:R-:W-:Y:S04]  /*10080*/  STL [R1+0xc1c], R50 ;  /* 0x000c1c3201007387 */ /* 0x004fe80000100800 */
[----:B------:R-:W-:Y:S04]  /*10090*/  STL [R1+0xc24], R7 ;  /* 0x000c240701007387 */ /* 0x000fe80000100800 */
[----:B------:R-:W-:Y:S04]  /*100a0*/  STL [R1+0xc28], R8 ;  /* 0x000c280801007387 */ /* 0x000fe80000100800 */
[----:B------:R0:W-:Y:S02]  /*100b0*/  STL [R1+0x454], R0 ;  /* 0x0004540001007387 */ /* 0x0001e40000100800 */
[----:B0-----:R-:W0:Y:S02]  /*100c0*/  S2R R0, SR_TID.X ;  /* 0x0000000000007919 */ /* 0x001e240000002100 */
[----:B------:R-:W-:Y:S04]  /*100d0*/  STL [R1+0x450], R2 ;  /* 0x0004500201007387 */ /* 0x000fe80000100800 */
[----:B------:R-:W-:Y:S01]  /*100e0*/  STL [R1+0xc2c], R49 ;  /* 0x000c2c3101007387 */ /* 0x000fe20000100800 */
[----:B0-----:R-:W-:-:S04]  /*100f0*/  LOP3.LUT R77, R0, 0x7f, RZ, 0xc0, !PT ;  /* 0x0000007f004d7812 */ /* 0x001fc800078ec0ff */
[----:B------:R-:W-:Y:S01]  /*10100*/  LOP3.LUT R70, R77, 0x70, RZ, 0x3c, !PT ;  /* 0x000000704d467812 */ /* 0x000fe200078e3cff */
[----:B------:R-:W-:Y:S04]  /*10110*/  STL [R1+0xc30], R77 ;  /* 0x000c304d01007387 */ /* 0x000fe80000100800 */
[----:B------:R-:W-:Y:S04]  /*10120*/  STS.U8 [R70+UR9+0x380], R81 ;  /* 0x0003805146007988 */ /* 0x000fe80008000009 */
[----:B------:R-:W-:Y:S04]  /*10130*/  STS.U8 [R70+UR9+0x2380], R80 ;  /* 0x0023805046007988 */ /* 0x000fe80008000009 */
[----:B------:R-:W-:Y:S04]  /*10140*/  STS.U8 [R70+UR9+0x4380], R79 ;  /* 0x0043804f46007988 */ /* 0x000fe80008000009 */
[----:B------:R-:W-:Y:S04]  /*10150*/  STS.U8 [R70+UR9+0x6380], R78 ;  /* 0x0063804e46007988 */ /* 0x000fe80008000009 */
[----:B------:R-:W-:Y:S04]  /*10160*/  STS.U8 [R70+UR9+0x780], R76 ;  /* 0x0007804c46007988 */ /* 0x000fe80008000009 */
[----:B------:R0:W-:Y:S02]  /*10170*/  STL [R1+0xc34], R70 ;  /* 0x000c344601007387 */ /* 0x0001e40000100800 */
[----:B0-----:R-:W-:-:S05]  /*10180*/  LOP3.LUT R70, R0, 0x3f, RZ, 0xc0, !PT ;  /* 0x0000003f00467812 */ /* 0x001fca00078ec0ff */
[----:B------:R-:W-:-:S05]  /*10190*/  IMAD R12, R70, UR13, RZ ;  /* 0x0000000d460c7c24 */ /* 0x000fca000f8e02ff */
[C---:B------:R-:W-:Y:S01]  /*101a0*/  IADD3 R13, P0, PT, R12.reuse, UR18, RZ ;  /* 0x000000120c0d7c10 */ /* 0x040fe2000ff1e0ff */
[----:B------:R0:W-:Y:S01]  /*101b0*/  STL [R1+0xc38], R14 ;  /* 0x000c380e01007387 */ /* 0x0001e20000100800 */
[----:B------:R-:W-:Y:S01]  /*101c0*/  IMAD R33, R33, UR30, RZ ;  /* 0x0000001e21217c24 */ /* 0x000fe2000f8e02ff */
[----:B------:R-:W1:Y:S01]  /*101d0*/  LDCU UR18, c[0x0][0x3b0] ;  /* 0x00007600ff1277ac */ /* 0x000e620008000800 */
[----:B------:R-:W-:Y:S02]  /*101e0*/  LEA.HI.X.SX32 R12, R12, UR19, 0x1, P0 ;  /* 0x000000130c0c7c11 */ /* 0x000fe400080f0eff */
[CC--:B------:R-:W-:Y:S02]  /*101f0*/  IADD3 R49, P0, PT, R14.reuse, R13.reuse, RZ ;  /* 0x0000000d0e317210 */ /* 0x0c0fe40007f1e0ff */
[----:B------:R-:W-:Y:S02]  /*10200*/  IADD3 R2, P1, PT, R15, R13, RZ ;  /* 0x0000000d0f027210 */ /* 0x000fe40007f3e0ff */
[----:B------:R-:W-:-:S02]  /*10210*/  LEA.HI.X.SX32 R77, R14, R12, 0x1, P0 ;  /* 0x0000000c0e4d7211 */ /* 0x000fc400000f0eff */
[-C--:B------:R-:W-:Y:S01]  /*10220*/  LEA.HI.X.SX32 R83, R15, R12.reuse, 0x1, P1 ;  /* 0x0000000c0f537211 */ /* 0x080fe200008f0eff */
[----:B------:R-:W-:Y:S01]  /*10230*/  STL [R1+0x45c], R49 ;  /* 0x00045c3101007387 */ /* 0x000fe20000100800 */
[-C--:B------:R-:W-:Y:S01]  /*10240*/  IADD3 R46, P0, PT, R16, R13.reuse, RZ ;  /* 0x0000000d102e7210 */ /* 0x080fe20007f1e0ff */
[----:B------:R-:W-:Y:S01]  /*10250*/  IMAD R32, R32, UR31, RZ ;  /* 0x0000001f20207c24 */ /* 0x000fe2000f8e02ff */
[-C--:B------:R-:W-:Y:S01]  /*10260*/  IADD3 R71, P1, PT, R17, R13.reuse, RZ ;  /* 0x0000000d11477210 */ /* 0x080fe20007f3e0ff */
[----:B------:R-:W-:Y:S01]  /*10270*/  STL [R1+0x464], R2 ;  /* 0x0004640201007387 */ /* 0x000fe20000100800 */
[-C--:B------:R-:W-:Y:S01]  /*10280*/  IADD3 R8, P2, PT, R18, R13.reuse, RZ ;  /* 0x0000000d12087210 */ /* 0x080fe20007f5e0ff */
[----:B------:R-:W-:Y:S01]  /*10290*/  IMAD R31, R31, UR32, RZ ;  /* 0x000000201f1f7c24 */ /* 0x000fe2000f8e02ff */
[-C--:B------:R-:W-:Y:S01]  /*102a0*/  LEA.HI.X.SX32 R15, R16, R12.reuse, 0x1, P0 ;  /* 0x0000000c100f7211 */ /* 0x080fe200000f0eff */
[----:B------:R-:W-:Y:S01]  /*102b0*/  STL [R1+0x458], R77 ;  /* 0x0004584d01007387 */ /* 0x000fe20000100800 */
[-C--:B------:R-:W-:Y:S01]  /*102c0*/  LEA.HI.X.SX32 R72, R17, R12.reuse, 0x1, P1 ;  /* 0x0000000c11487211 */ /* 0x080fe200008f0eff */
[----:B------:R-:W-:Y:S01]  /*102d0*/  IMAD R36, R36, UR33, RZ ;  /* 0x0000002124247c24 */ /* 0x000fe2000f8e02ff */
[-C--:B------:R-:W-:Y:S01]  /*102e0*/  IADD3 R85, P0, PT, R19, R13.reuse, RZ ;  /* 0x0000000d13557210 */ /* 0x080fe20007f1e0ff */
[----:B------:R-:W-:Y:S01]  /*102f0*/  STL [R1+0x460], R83 ;  /* 0x0004605301007387 */ /* 0x000fe20000100800 */
[----:B------:R-:W-:Y:S01]  /*10300*/  LEA.HI.X.SX32 R16, R18, R12, 0x1, P2 ;  /* 0x0000000c12107211 */ /* 0x000fe200010f0eff */
[----:B------:R-:W-:Y:S01]  /*10310*/  IMAD R35, R35, UR34, RZ ;  /* 0x0000002223237c24 */ /* 0x000fe2000f8e02ff */
[----:B0-----:R-:W0:Y:S01]  /*10320*/  LDC R14, c[0x0][0x3a0] ;  /* 0x0000e800ff0e7b82 */ /* 0x001e220000000800 */
[----:B------:R-:W-:Y:S01]  /*10330*/  STL [R1+0x46c], R46 ;  /* 0x00046c2e01007387 */ /* 0x000fe20000100800 */
[----:B------:R-:W-:-:S03]  /*10340*/  IADD3 R51, P1, PT, R21, R13, RZ ;  /* 0x0000000d15337210 */ /* 0x000fc60007f3e0ff */
[----:B------:R-:W2:Y:S01]  /*10350*/  LDL.LU R17, [R1+0x2c] ;  /* 0x00002c0001117983 */ /* 0x000ea20000300800 */
[----:B------:R-:W-:-:S03]  /*10360*/  IADD3 R68, P2, PT, R22, R13, RZ ;  /* 0x0000000d16447210 */ /* 0x000fc60007f5e0ff */
[----:B------:R-:W-:Y:S01]  /*10370*/  STL [R1+0x47c], R8 ;  /* 0x00047c0801007387 */ /* 0x000fe20000100800 */
[----:B------:R-:W-:-:S03]  /*10380*/  LEA.HI.X.SX32 R0, R19, R12, 0x1, P0 ;  /* 0x0000000c13007211 */ /* 0x000fc600000f0eff */
[----:B------:R-:W-:Y:S01]  /*10390*/  STL [R1+0x474], R71 ;  /* 0x0004744701007387 */ /* 0x000fe20000100800 */
[----:B------:R-:W-:-:S03]  /*103a0*/  LEA.HI.X.SX32 R47, R21, R12, 0x1, P1 ;  /* 0x0000000c152f7211 */ /* 0x000fc600008f0eff */
[----:B------:R-:W-:Y:S01]  /*103b0*/  STL [R1+0x468], R15 ;  /* 0x0004680f01007387 */ /* 0x000fe20000100800 */
[----:B------:R-:W-:-:S03]  /*103c0*/  IADD3 R89, P0, PT, R23, R13, RZ ;  /* 0x0000000d17597210 */ /* 0x000fc60007f1e0ff */
[----:B------:R-:W-:Y:S01]  /*103d0*/  STL [R1+0x470], R72 ;  /* 0x0004704801007387 */ /* 0x000fe20000100800 */
[----:B------:R-:W-:-:S03]  /*103e0*/  LEA.HI.X.SX32 R69, R22, R12, 0x1, P2 ;  /* 0x0000000c16457211 */ /* 0x000fc600010f0eff */
[----:B------:R-:W-:Y:S01]  /*103f0*/  STL [R1+0x478], R16 ;  /* 0x0004781001007387 */ /* 0x000fe20000100800 */
[----:B------:R-:W-:-:S03]  /*10400*/  IADD3 R90, P1, PT, R25, R13, RZ ;  /* 0x0000000d195a7210 */ /* 0x000fc60007f3e0ff */
[----:B------:R-:W-:Y:S01]  /*10410*/  STL [R1+0x484], R85 ;  /* 0x0004845501007387 */ /* 0x000fe20000100800 */
[----:B------:R-:W-:-:S03]  /*10420*/  IADD3 R53, P2, PT, R26, R13, RZ ;  /* 0x0000000d1a357210 */ /* 0x000fc60007f5e0ff */
[----:B------:R-:W-:Y:S01]  /*10430*/  STL [R1+0x48c], R51 ;  /* 0x00048c3301007387 */ /* 0x000fe20000100800 */
[----:B------:R-:W-:-:S03]  /*10440*/  LEA.HI.X.SX32 R7, R23, R12, 0x1, P0 ;  /* 0x0000000c17077211 */ /* 0x000fc600000f0eff */
[----:B------:R-:W-:Y:S01]  /*10450*/  STL [R1+0x480], R0 ;  /* 0x0004800001007387 */ /* 0x000fe20000100800 */
[----:B------:R-:W-:-:S03]  /*10460*/  LEA.HI.X.SX32 R87, R25, R12, 0x1, P1 ;  /* 0x0000000c19577211 */ /* 0x000fc600008f0eff */
[----:B------:R-:W-:Y:S01]  /*10470*/  STL [R1+0x494], R68 ;  /* 0x0004944401007387 */ /* 0x000fe20000100800 */
[----:B------:R-:W-:-:S03]  /*10480*/  LEA.HI.X.SX32 R52, R26, R12, 0x1, P2 ;  /* 0x0000000c1a347211 */ /* 0x000fc600010f0eff */
[----:B------:R-:W-:Y:S01]  /*10490*/  STL [R1+0x488], R47 ;  /* 0x0004882f01007387 */ /* 0x000fe20000100800 */
[----:B------:R-:W-:-:S03]  /*104a0*/  IADD3 R66, P0, PT, R27, R13, RZ ;  /* 0x0000000d1b427210 */ /* 0x000fc60007f1e0ff */
        /* <DEDUP_REMOVED lines=21> */
[----:B------:R-:W-:Y:S01]  /*10600*/  IADD3 R88, P0, PT, R31, R13, RZ ;  /* 0x0000000d1f587210 */ /* 0x000fe20007f1e0ff */
[----:B------:R-:W-:Y:S02]  /*10610*/  IMAD R34, R34, UR35, RZ ;  /* 0x0000002322227c24 */ /* 0x000fe4000f8e02ff */
[----:B------:R-:W-:Y:S01]  /*10620*/  STL [R1+0x4b8], R19 ;  /* 0x0004b81301007387 */ /* 0x000fe20000100800 */
[----:B------:R-:W-:-:S03]  /*10630*/  LEA.HI.X.SX32 R50, R32, R12, 0x1, P2 ;  /* 0x0000000c20327211 */ /* 0x000fc600010f0eff */
[----:B------:R-:W-:Y:S01]  /*10640*/  STL [R1+0x4c0], R93 ;  /* 0x0004c05d01007387 */ /* 0x000fe20000100800 */
[-C--:B------:R-:W-:Y:S01]  /*10650*/  IADD3 R81, P1, PT, R36, R13.reuse, RZ ;  /* 0x0000000d24517210 */ /* 0x080fe20007f3e0ff */
[----:B------:R-:W-:Y:S02]  /*10660*/  IMAD R38, R38, UR36, RZ ;  /* 0x0000002426267c24 */ /* 0x000fe4000f8e02ff */
[----:B------:R-:W-:Y:S01]  /*10670*/  STL [R1+0x4cc], R55 ;  /* 0x0004cc3701007387 */ /* 0x000fe20000100800 */
[----:B------:R-:W-:Y:S01]  /*10680*/  IADD3 R62, P2, PT, R35, R13, RZ ;  /* 0x0000000d233e7210 */ /* 0x000fe20007f5e0ff */
[----:B------:R-:W-:Y:S02]  /*10690*/  IMAD R37, R37, UR37, RZ ;  /* 0x0000002525257c24 */ /* 0x000fe4000f8e02ff */
[----:B------:R-:W-:Y:S01]  /*106a0*/  STL [R1+0x4dc], R92 ;  /* 0x0004dc5c01007387 */ /* 0x000fe20000100800 */
[----:B------:R-:W-:-:S03]  /*106b0*/  LEA.HI.X.SX32 R84, R31, R12, 0x1, P0 ;  /* 0x0000000c1f547211 */ /* 0x000fc600000f0eff */
[----:B------:R-:W-:Y:S01]  /*106c0*/  STL [R1+0x4d4], R64 ;  /* 0x0004d44001007387 */ /* 0x000fe20000100800 */
[----:B------:R-:W-:-:S03]  /*106d0*/  LEA.HI.X.SX32 R76, R36, R12, 0x1, P1 ;  /* 0x0000000c244c7211 */ /* 0x000fc600008f0eff */
[----:B------:R-:W-:Y:S01]  /*106e0*/  STL [R1+0x4c8], R54 ;  /* 0x0004c83601007387 */ /* 0x000fe20000100800 */
[----:B------:R-:W-:-:S03]  /*106f0*/  IADD3 R21, P0, PT, R34, R13, RZ ;  /* 0x0000000d22157210 */ /* 0x000fc60007f1e0ff */
[----:B------:R-:W-:Y:S01]  /*10700*/  STL [R1+0x4d0], R65 ;  /* 0x0004d04101007387 */ /* 0x000fe20000100800 */
[----:B------:R-:W-:Y:S01]  /*10710*/  LEA.HI.X.SX32 R63, R35, R12, 0x1, P2 ;  /* 0x0000000c233f7211 */ /* 0x000fe200010f0eff */
[----:B------:R-:W-:Y:S02]  /*10720*/  IMAD R42, R42, UR38, RZ ;  /* 0x000000262a2a7c24 */ /* 0x000fe4000f8e02ff */
[----:B------:R-:W-:Y:S01]  /*10730*/  STL [R1+0x4d8], R50 ;  /* 0x0004d83201007387 */ /* 0x000fe20000100800 */
[-C--:B------:R-:W-:Y:S01]  /*10740*/  IADD3 R11, P1, PT, R38, R13.reuse, RZ ;  /* 0x0000000d260b7210 */ /* 0x080fe20007f3e0ff */
[----:B------:R-:W-:Y:S02]  /*10750*/  IMAD R24, R24, UR39, RZ ;  /* 0x0000002718187c24 */ /* 0x000fe4000f8e02ff */
[----:B------:R-:W-:Y:S01]  /*10760*/  STL [R1+0x4e4], R88 ;  /* 0x0004e45801007387 */ /* 0x000fe20000100800 */
[----:B------:R-:W-:Y:S01]  /*10770*/  IADD3 R79, P2, PT, R37, R13, RZ ;  /* 0x0000000d254f7210 */ /* 0x000fe20007f5e0ff */
[----:B------:R-:W-:-:S02]  /*10780*/  IMAD R40, R40, UR40, RZ ;  /* 0x0000002828287c24 */ /* 0x000fc4000f8e02ff */
        /* <DEDUP_REMOVED lines=9> */
[-C--:B------:R-:W-:Y:S01]  /*10820*/  IADD3 R82, P1, PT, R24, R13.reuse, RZ ;  /* 0x0000000d18527210 */ /* 0x080fe20007f3e0ff */
[----:B------:R-:W-:Y:S02]  /*10830*/  IMAD R39, R39, UR41, RZ ;  /* 0x0000002927277c24 */ /* 0x000fe4000f8e02ff */
[----:B------:R-:W-:Y:S01]  /*10840*/  STL [R1+0x4fc], R21 ;  /* 0x0004fc1501007387 */ /* 0x000fe20000100800 */
[----:B------:R-:W-:Y:S01]  /*10850*/  IADD3 R9, P2, PT, R40, R13, RZ ;  /* 0x0000000d28097210 */ /* 0x000fe20007f5e0ff */
[----:B------:R-:W-:Y:S02]  /*10860*/  IMAD R44, R44, UR43, RZ ;  /* 0x0000002b2c2c7c24 */ /* 0x000fe4000f8e02ff */
[----:B------:R-:W-:Y:S01]  /*10870*/  STL [R1+0x504], R11 ;  /* 0x0005040b01007387 */ /* 0x000fe20000100800 */
[----:B------:R-:W-:Y:S01]  /*10880*/  IMAD R45, R45, UR42, RZ ;  /* 0x0000002a2d2d7c24 */ /* 0x000fe2000f8e02ff */
[----:B------:R-:W-:-:S02]  /*10890*/  LEA.HI.X.SX32 R61, R42, R12, 0x1, P0 ;  /* 0x0000000c2a3d7211 */ /* 0x000fc400000f0eff */
[----:B------:R-:W-:Y:S01]  /*108a0*/  STL [R1+0x4f8], R6 ;  /* 0x0004f80601007387 */ /* 0x000fe20000100800 */
[----:B------:R-:W-:Y:S01]  /*108b0*/  IMAD R43, R43, UR44, RZ ;  /* 0x0000002c2b2b7c24 */ /* 0x000fe2000f8e02ff */
[-C--:B------:R-:W-:Y:S02]  /*108c0*/  LEA.HI.X.SX32 R5, R24, R12.reuse, 0x1, P1 ;  /* 0x0000000c18057211 */ /* 0x080fe400008f0eff */
[----:B------:R-:W-:Y:S01]  /*108d0*/  STL [R1+0x50c], R79 ;  /* 0x00050c4f01007387 */ /* 0x000fe20000100800 */
[----:B------:R-:W-:-:S03]  /*108e0*/  LEA.HI.X.SX32 R10, R40, R12, 0x1, P2 ;  /* 0x0000000c280a7211 */ /* 0x000fc600010f0eff */
[----:B------:R-:W-:Y:S01]  /*108f0*/  STL [R1+0x500], R86 ;  /* 0x0005005601007387 */ /* 0x000fe20000100800 */
[----:B------:R-:W-:Y:S01]  /*10900*/  IMAD R41, R41, UR45, RZ ;  /* 0x0000002d29297c24 */ /* 0x000fe2000f8e02ff */
[-C--:B------:R-:W-:Y:S02]  /*10910*/  IADD3 R75, P0, PT, R39, R13.reuse, RZ ;  /* 0x0000000d274b7210 */ /* 0x080fe40007f1e0ff */
[----:B------:R-:W-:Y:S01]  /*10920*/  STL [R1+0x508], R80 ;  /* 0x0005085001007387 */ /* 0x000fe20000100800 */
[----:B------:R-:W-:-:S03]  /*10930*/  IADD3 R3, P2, PT, R44, R13, RZ ;  /* 0x0000000d2c037210 */ /* 0x000fc60007f5e0ff */
[----:B------:R-:W-:Y:S01]  /*10940*/  STL [R1+0x51c], R82 ;  /* 0x00051c5201007387 */ /* 0x000fe20000100800 */
[----:B------:R-:W-:-:S03]  /*10950*/  IADD3 R58, P1, PT, R45, R13, RZ ;  /* 0x0000000d2d3a7210 */ /* 0x000fc60007f3e0ff */
[----:B------:R-:W-:Y:S01]  /*10960*/  STL [R1+0x514], R60 ;  /* 0x0005143c01007387 */ /* 0x000fe20000100800 */
[----:B-1----:R-:W-:Y:S01]  /*10970*/  IMAD R20, R20, UR18, RZ ;  /* 0x0000001214147c24 */ /* 0x002fe2000f8e02ff */
[-C--:B------:R-:W-:Y:S02]  /*10980*/  IADD3 R42, P4, PT, R43, R13.reuse, RZ ;  /* 0x0000000d2b2a7210 */ /* 0x080fe40007f9e0ff */
[----:B------:R-:W-:Y:S01]  /*10990*/  STL [R1+0x524], R9 ;  /* 0x0005240901007387 */ /* 0x000fe20000100800 */
[----:B------:R-:W-:-:S03]  /*109a0*/  IADD3 R73, P5, PT, R41, R13, RZ ;  /* 0x0000000d29497210 */ /* 0x000fc60007fbe0ff */
[----:B------:R-:W-:Y:S04]  /*109b0*/  STL [R1+0x510], R61 ;  /* 0x0005103d01007387 */ /* 0x000fe80000100800 */
[----:B------:R-:W-:Y:S04]  /*109c0*/  STL [R1+0x518], R5 ;  /* 0x0005180501007387 */ /* 0x000fe80000100800 */
        /* <DEDUP_REMOVED lines=9> */
[----:B0-----:R-:W-:-:S03]  /*10a60*/  VIADD R48, R14, 0x3f ;  /* 0x0000003f0e307836 */ /* 0x001fc60000000000 */
[----:B------:R-:W3:Y:S04]  /*10a70*/  LDL.LU R13, [R1+0x28] ;  /* 0x00002800010d7983 */ /* 0x000ee80000300800 */
[----:B------:R-:W-:Y:S04]  /*10a80*/  STL [R1+0x538], R73 ;  /* 0x0005384901007387 */ /* 0x000fe80000100800 */
[----:B------:R-:W4:Y:S01]  /*10a90*/  LDL.LU R45, [R1+0x14] ;  /* 0x00001400012d7983 */ /* 0x000f220000300800 */
[----:B------:R-:W-:-:S03]  /*10aa0*/  LEA.HI.X.SX32 R43, R43, R12, 0x1, P4 ;  /* 0x0000000c2b2b7211 */ /* 0x000fc600020f0eff */
[----:B------:R-:W2:Y:S01]  /*10ab0*/  LDL.LU R44, [R1+0x1c] ;  /* 0x00001c00012c7983 */ /* 0x000ea20000300800 */
[----:B------:R-:W-:-:S03]  /*10ac0*/  LEA.HI.X.SX32 R74, R41, R12, 0x1, P5 ;  /* 0x0000000c294a7211 */ /* 0x000fc600028f0eff */
[----:B------:R-:W-:Y:S01]  /*10ad0*/  STL [R1+0x3f4], R78 ;  /* 0x0003f44e01007387 */ /* 0x000fe20000100800 */
[----:B------:R-:W-:-:S03]  /*10ae0*/  LEA.HI.X.SX32 R57, R20, R12, 0x1, P6 ;  /* 0x0000000c14397211 */ /* 0x000fc600030f0eff */
[----:B------:R-:W-:Y:S01]  /*10af0*/  STL [R1+0x40c], R56 ;  /* 0x00040c3801007387 */ /* 0x000fe20000100800 */
[----:B------:R-:W-:-:S03]  /*10b00*/  ISETP.GT.AND P0, PT, R48, 0x3f, PT ;  /* 0x0000003f3000780c */ /* 0x000fc60003f04270 */
[----:B------:R-:W-:Y:S04]  /*10b10*/  STL [R1+0x400], R4 ;  /* 0x0004000401007387 */ /* 0x000fe80000100800 */
[----:B------:R-:W-:Y:S04]  /*10b20*/  STL [R1+0x3fc], R59 ;  /* 0x0003fc3b01007387 */ /* 0x000fe80000100800 */
[----:B------:R-:W2:Y:S01]  /*10b30*/  LDL.LU R41, [R1+0x24] ;  /* 0x0000240001297983 */ /* 0x000ea20000300800 */
[----:B------:R-:W-:-:S03]  /*10b40*/  ISETP.LT.AND P0, PT, R70, R14, P0 ;  /* 0x0000000e4600720c */ /* 0x000fc60000701270 */
[----:B------:R-:W2:Y:S04]  /*10b50*/  LDL.LU R12, [R1+0x30] ;  /* 0x00003000010c7983 */ /* 0x000ea80000300800 */
[----:B------:R-:W2:Y:S04]  /*10b60*/  LDL.LU R20, [R1+0x20] ;  /* 0x0000200001147983 */ /* 0x000ea80000300800 */
[----:B------:R-:W-:Y:S04]  /*10b70*/  STL [R1+0x404], R43 ;  /* 0x0004042b01007387 */ /* 0x000fe80000100800 */
[----:B------:R-:W-:Y:S04]  /*10b80*/  STL [R1+0x408], R74 ;  /* 0x0004084a01007387 */ /* 0x000fe80000100800 */
[----:B------:R-:W2:Y:S04]  /*10b90*/  LDL.LU R14, [R1+0xc38] ;  /* 0x000c3800010e7983 */ /* 0x000ea80000300800 */
[----:B------:R-:W3:Y:S04]  /*10ba0*/  LDL.LU R70, [R1+0xc34] ;  /* 0x000c340001467983 */ /* 0x000ee80000300800 */
[----:B------:R-:W-:Y:S01]  /*10bb0*/  STL [R1+0x3f8], R57 ;  /* 0x0003f83901007387 */ /* 0x000fe20000100800 */
[----:B--2---:R-:W-:-:S03]  /*10bc0*/  PRMT R14, RZ, 0x7610, R14 ;  /* 0x00007610ff0e7816 */ /* 0x004fc6000000000e */
[----:B---3--:R0:W-:Y:S04]  /*10bd0*/  STS.U8 [R70+UR9+0x2780], R12 ;  /* 0x0027800c46007988 */ /* 0x0081e80008000009 */
[----:B------:R1:W-:Y:S01]  /*10be0*/  STS.U8 [R70+UR9+0x4780], R13 ;  /* 0x0047800d46007988 */ /* 0x0003e20008000009 */
[----:B0-----:R-:W-:Y:S02]  /*10bf0*/  @P0 IMAD.MOV.U32 R12, RZ, RZ, R49 ;  /* 0x000000ffff0c0224 */ /* 0x001fe400078e0031 */
[----:B-1----:R-:W-:Y:S01]  /*10c00*/  @P0 IMAD.MOV.U32 R13, RZ, RZ, R77 ;  /* 0x000000ffff0d0224 */ /* 0x002fe200078e004d */
[----:B------:R0:W-:Y:S04]  /*10c10*/  STS.U8 [R70+UR9+0x6780], R17 ;  /* 0x0067801146007988 */ /* 0x0001e80008000009 */
[----:B------:R1:W2:Y:S04]  /*10c20*/  @P0 LDG.E.U8 R14, desc[UR24][R12.64] ;  /* 0x000000180c0e0981 */ /* 0x0002a8000c1e1100 */
[----:B------:R-:W2:Y:S01]  /*10c30*/  LDL.LU R77, [R1+0xc30] ;  /* 0x000c3000014d7983 */ /* 0x000ea20000300800 */
[----:B0-----:R-:W-:-:S02]  /*10c40*/  @P0 IMAD.MOV.U32 R17, RZ, RZ, R16 ;  /* 0x000000ffff110224 */ /* 0x001fc400078e0010 */
[----:B------:R-:W-:Y:S01]  /*10c50*/  @P0 IMAD.MOV.U32 R16, RZ, RZ, R8 ;  /* 0x000000ffff100224 */ /* 0x000fe200078e0008 */
[----:B------:R-:W3:Y:S01]  /*10c60*/  LDL.LU R49, [R1+0xc2c] ;  /* 0x000c2c0001317983 */ /* 0x000ee20000300800 */
[----:B-1----:R-:W-:Y:S02]  /*10c70*/  PRMT R13, RZ, 0x7610, R13 ;  /* 0x00007610ff0d7816 */ /* 0x002fe4000000000d */
[----:B------:R-:W-:Y:S01]  /*10c80*/  PRMT R12, RZ, 0x7610, R12 ;  /* 0x00007610ff0c7816 */ /* 0x000fe2000000000c */
[----:B------:R-:W5:Y:S04]  /*10c90*/  LDL.LU R8, [R1+0xc28] ;  /* 0x000c280001087983 */ /* 0x000f680000300800 */
[----:B------:R0:W2:Y:S02]  /*10ca0*/  @P0 LDG.E.U8 R13, desc[UR24][R16.64] ;  /* 0x00000018100d0981 */ /* 0x0000a4000c1e1100 */
[----:B0-----:R-:W-:-:S02]  /*10cb0*/  @P0 IMAD.MOV.U32 R16, RZ, RZ, R89 ;  /* 0x000000ffff100224 */ /* 0x001fc400078e0059 */
[----:B------:R-:W-:Y:S01]  /*10cc0*/  @P0 IMAD.MOV.U32 R17, RZ, RZ, R7 ;  /* 0x000000ffff110224 */ /* 0x000fe200078e0007 */
[----:B------:R-:W-:Y:S04]  /*10cd0*/  STS.U8 [R70+UR9+0xb80], R20 ;  /* 0x000b801446007988 */ /* 0x000fe80008000009 */
[----:B------:R0:W2:Y:S04]  /*10ce0*/  @P0 LDG.E.U8 R12, desc[UR24][R16.64] ;  /* 0x00000018100c0981 */ /* 0x0000a8000c1e1100 */
[----:B------:R-:W5:Y:S04]  /*10cf0*/  LDL.LU R7, [R1+0xc24] ;  /* 0x000c240001077983 */ /* 0x000f680000300800 */
[----:B------:R-:W2:Y:S01]  /*10d00*/  LDL.LU R89, [R1+0xc20] ;  /* 0x000c200001597983 */ /* 0x000ea20000300800 */
[----:B0-----:R-:W-:-:S03]  /*10d10*/  PRMT R16, RZ, 0x7610, R16 ;  /* 0x00007610ff107816 */ /* 0x001fc60000000010 */
[----:B------:R0:W-:Y:S04]  /*10d20*/  STS.U8 [R70+UR9+0x2b80], R41 ;  /* 0x002b802946007988 */ /* 0x0001e80008000009 */
[----:B------:R1:W3:Y:S04]  /*10d30*/  @P0 LDG.E.U8 R16, desc[UR24][R18.64] ;  /* 0x0000001812100981 */ /* 0x0002e8000c1e1100 */
[----:B0-----:R-:W3:Y:S01]  /*10d40*/  LDL.LU R41, [R1+0xc] ;  /* 0x00000c0001297983 */ /* 0x001ee20000300800 */
[----:B-1----:R-:W-:Y:S02]  /*10d50*/  @P0 IMAD.MOV.U32 R19, RZ, RZ, R50 ;  /* 0x000000ffff130224 */ /* 0x002fe400078e0032 */
[----:B------:R-:W-:Y:S01]  /*10d60*/  @P0 IMAD.MOV.U32 R18, RZ, RZ, R92 ;  /* 0x000000ffff120224 */ /* 0x000fe200078e005c */
[----:B------:R-:W3:Y:S04]  /*10d70*/  LDL.LU R50, [R1+0xc1c] ;  /* 0x000c1c0001327983 */ /* 0x000ee80000300800 */
[----:B------:R-:W3:Y:S01]  /*10d80*/  LDL.LU R92, [R1+0xc18] ;  /* 0x000c1800015c7983 */ /* 0x000ee20000300800 */
[----:B------:R-:W-:Y:S01]  /*10d90*/  PRMT R17, RZ, 0x7610, R17 ;  /* 0x00007610ff117816 */ /* 0x000fe20000000011 */
[----:B------:R-:W-:-:S02]  /*10da0*/  @P0 IMAD.MOV.U32 R20, RZ, RZ, R21 ;  /* 0x000000ffff140224 */ /* 0x000fc400078e0015 */
[----:B------:R-:W-:-:S03]  /*10db0*/  @P0 IMAD.MOV.U32 R21, RZ, RZ, R6 ;  /* 0x000000ffff150224 */ /* 0x000fc600078e0006 */
[----:B------:R0:W3:Y:S01]  /*10dc0*/  @P0 LDG.E.U8 R17, desc[UR24][R18.64] ;  /* 0x0000001812110981 */ /* 0x0000e2000c1e1100 */
[----:B------:R-:W-:Y:S02]  /*10dd0*/  PRMT R26, RZ, 0x7610, R26 ;  /* 0x00007610ff1a7816 */ /* 0x000fe4000000001a */
[----:B0-----:R-:W-:Y:S01]  /*10de0*/  PRMT R19, RZ, 0x7610, R19 ;  /* 0x00007610ff137816 */ /* 0x001fe20000000013 */
[----:B------:R0:W-:Y:S05]  /*10df0*/  STS.U8 [R70+UR9+0x4b80], R44 ;  /* 0x004b802c46007988 */ /* 0x0001ea0008000009 */
[----:B------:R1:W3:Y:S01]  /*10e00*/  @P0 LDG.E.U8 R19, desc[UR24][R20.64] ;  /* 0x0000001814130981 */ /* 0x0002e2000c1e1100 */
[----:B------:R-:W-:-:S03]  /*10e10*/  PRMT R23, RZ, 0x7610, R23 ;  /* 0x00007610ff177816 */ /* 0x000fc60000000017 */
[----:B----4-:R4:W-:Y:S04]  /*10e20*/  STS.U8 [R70+UR9+0x6b80], R45 ;  /* 0x006b802d46007988 */ /* 0x0109e80008000009 */
[----:B0-----:R-:W3:Y:S01]  /*10e30*/  LDL.LU R44, [R1+0x10] ;  /* 0x00001000012c7983 */ /* 0x001ee20000300800 */
[----:B-1----:R-:W-:Y:S02]  /*10e40*/  @P0 IMAD.MOV.U32 R20, RZ, RZ, R82 ;  /* 0x000000ffff140224 */ /* 0x002fe400078e0052 */
[----:B------:R-:W-:Y:S01]  /*10e50*/  @P0 IMAD.MOV.U32 R21, RZ, RZ, R5 ;  /* 0x000000ffff150224 */ /* 0x000fe200078e0005 */
[----:B----4-:R-:W4:Y:S04]  /*10e60*/  LDL.LU R45, [R1+0x18] ;  /* 0x00001800012d7983 */ /* 0x010f280000300800 */
[----:B------:R-:W5:Y:S04]  /*10e70*/  LDL.LU R6, [R1+0xc14] ;  /* 0x000c140001067983 */ /* 0x000f680000300800 */
[----:B------:R0:W4:Y:S02]  /*10e80*/  @P0 LDG.E.U8 R26, desc[UR24][R20.64] ;  /* 0x00000018141a0981 */ /* 0x000124000c1e1100 */
[----:B0-----:R-:W-:-:S02]  /*10e90*/  @P0 IMAD.MOV.U32 R20, RZ, RZ, R3 ;  /* 0x000000ffff140224 */ /* 0x001fc400078e0003 */
[----:B------:R-:W-:-:S05]  /*10ea0*/  @P0 IMAD.MOV.U32 R21, RZ, RZ, R4 ;  /* 0x000000ffff150224 */ /* 0x000fca00078e0004 */
[----:B------:R0:W4:Y:S04]  /*10eb0*/  @P0 LDG.E.U8 R23, desc[UR24][R20.64] ;  /* 0x0000001814170981 */ /* 0x000128000c1e1100 */
[----:B--2---:R1:W-:Y:S04]  /*10ec0*/  STS.U8 [R70+UR9+0xf80], R89 ;  /* 0x000f805946007988 */ /* 0x0043e80008000009 */
[----:B-1----:R-:W2:Y:S04]  /*10ed0*/  LDL.LU R89, [R1+0x8] ;  /* 0x0000080001597983 */ /* 0x002ea80000300800 */
[----:B------:R-:W5:Y:S04]  /*10ee0*/  LDL.LU R5, [R1+0xc10] ;  /* 0x000c100001057983 */ /* 0x000f680000300800 */
[----:B------:R-:W2:Y:S04]  /*10ef0*/  LDL.LU R82, [R1+0xc0c] ;  /* 0x000c0c0001527983 */ /* 0x000ea80000300800 */
[----:B---3--:R1:W-:Y:S04]  /*10f00*/  STS.U8 [R70+UR9+0x2f80], R92 ;  /* 0x002f805c46007988 */ /* 0x0083e80008000009 */
[----:B-1----:R-:W3:Y:S04]  /*10f10*/  LDL.LU R92, [R1+0x4] ;  /* 0x00000400015c7983 */ /* 0x002ee80000300800 */
[----:B------:R-:W5:Y:S04]  /*10f20*/  LDL.LU R4, [R1+0xc08] ;  /* 0x000c080001047983 */ /* 0x000f680000300800 */
[----:B------:R-:W5:Y:S04]  /*10f30*/  LDL.LU R3, [R1+0xc04] ;  /* 0x000c040001037983 */ /* 0x000f680000300800 */
[----:B------:R-:W2:Y:S01]  /*10f40*/  LDL.LU R21, [R1] ;  /* 0x0000000001157983 */ /* 0x000ea20000300800 */
[----:B------:R-:W-:Y:S01]  /*10f50*/  PRMT R40, RZ, 0x7610, R40 ;  /* 0x00007610ff287816 */ /* 0x000fe20000000028 */
[----:B0-----:R-:W-:Y:S01]  /*10f60*/  @P0 IMAD.MOV.U32 R20, RZ, RZ, R2 ;  /* 0x000000ffff140224 */ /* 0x001fe200078e0002 */
[----:B------:R-:W-:-:S02]  /*10f70*/  PRMT R37, RZ, 0x7610, R37 ;  /* 0x00007610ff257816 */ /* 0x000fc40000000025 */
[----:B------:R-:W-:Y:S02]  /*10f80*/  PRMT R34, RZ, 0x7610, R34 ;  /* 0x00007610ff227816 */ /* 0x000fe40000000022 */
[----:B------:R-:W-:Y:S02]  /*10f90*/  PRMT R32, RZ, 0x7610, R32 ;  /* 0x00007610ff207816 */ /* 0x000fe40000000020 */
[----:B------:R-:W-:Y:S02]  /*10fa0*/  PRMT R30, RZ, 0x7610, R30 ;  /* 0x00007610ff1e7816 */ /* 0x000fe4000000001e */
[----:B------:R-:W-:Y:S01]  /*10fb0*/  PRMT R28, RZ, 0x7610, R28 ;  /* 0x00007610ff1c7816 */ /* 0x000fe2000000001c */
[----:B--2---:R0:W-:Y:S02]  /*10fc0*/  STS.U8 [R70+UR9+0x4f80], R21 ;  /* 0x004f801546007988 */ /* 0x0041e40008000009 */
[----:B0-----:R-:W-:Y:S02]  /*10fd0*/  @P0 IMAD.MOV.U32 R21, RZ, RZ, R83 ;  /* 0x000000ffff150224 */ /* 0x001fe400078e0053 */
[----:B------:R-:W2:Y:S04]  /*10fe0*/  LDL.LU R83, [R1+0xc00] ;  /* 0x000c000001537983 */ /* 0x000ea80000300800 */
[----:B------:R0:W2:Y:S04]  /*10ff0*/  @P0 LDG.E.U8 R40, desc[UR24][R20.64] ;  /* 0x0000001814280981 */ /* 0x0000a8000c1e1100 */
[----:B------:R-:W5:Y:S01]  /*11000*/  LDL.LU R2, [R1+0xbfc] ;  /* 0x000bfc0001027983 */ /* 0x000f620000300800 */
[----:B0-----:R-:W-:-:S02]  /*11010*/  @P0 IMAD.MOV.U32 R20, RZ, RZ, R85 ;  /* 0x000000ffff140224 */ /* 0x001fc400078e0055 */
[----:B------:R-:W-:Y:S02]  /*11020*/  @P0 IMAD.MOV.U32 R21, RZ, RZ, R0 ;  /* 0x000000ffff150224 */ /* 0x000fe400078e0000 */
[----:B------:R-:W5:Y:S04]  /*11030*/  LDL.LU R0, [R1+0xbf8] ;  /* 0x000bf80001007983 */ /* 0x000f680000300800 */
[----:B------:R0:W2:Y:S04]  /*11040*/  @P0 LDG.E.U8 R37, desc[UR24][R20.64] ;  /* 0x0000001814250981 */ /* 0x0000a8000c1e1100 */
[----:B------:R-:W2:Y:S01]  /*11050*/  LDL.LU R85, [R1+0xbf4] ;  /* 0x000bf40001557983 */ /* 0x000ea20000300800 */
[----:B0-----:R-:W-:-:S02]  /*11060*/  @P0 IMAD.MOV.U32 R20, RZ, RZ, R90 ;  /* 0x000000ffff140224 */ /* 0x001fc400078e005a */
[----:B------:R-:W-:Y:S02]  /*11070*/  @P0 IMAD.MOV.U32 R21, RZ, RZ, R87 ;  /* 0x000000ffff150224 */ /* 0x000fe400078e0057 */
[----:B------:R-:W2:Y:S04]  /*11080*/  LDL.LU R87, [R1+0xbf0] ;  /* 0x000bf00001577983 */ /* 0x000ea80000300800 */
        /* <DEDUP_REMOVED lines=12> */
[----:B0-----:R-:W-:-:S03]  /*11150*/  @P0 IMAD.MOV.U32 R21, RZ, RZ, R86 ;  /* 0x000000ffff150224 */ /* 0x001fc600078e0056 */
[----:B------:R-:W2:Y:S01]  /*11160*/  LDL.LU R86, [R1+0xbd8] ;  /* 0x000bd80001567983 */ /* 0x000ea20000300800 */
[----:B------:R-:W-:Y:S01]  /*11170*/  @P0 IMAD.MOV.U32 R20, RZ, RZ, R11 ;  /* 0x000000ffff140224 */ /* 0x000fe200078e000b */
[----:B------:R-:W-:-:S04]  /*11180*/  PRMT R25, RZ, 0x7610, R25 ;  /* 0x00007610ff197816 */ /* 0x000fc80000000019 */
[----:B------:R0:W2:Y:S01]  /*11190*/  @P0 LDG.E.U8 R28, desc[UR24][R20.64] ;  /* 0x00000018141c0981 */ /* 0x0000a2000c1e1100 */
[----:B------:R-:W-:Y:S01]  /*111a0*/  PRMT R22, RZ, 0x7610, R22 ;  /* 0x00007610ff167816 */ /* 0x000fe20000000016 */
[----:B0-----:R-:W-:Y:S02]  /*111b0*/  @P0 IMAD.MOV.U32 R20, RZ, RZ, R9 ;  /* 0x000000ffff140224 */ /* 0x001fe400078e0009 */
[----:B------:R-:W-:-:S05]  /*111c0*/  @P0 IMAD.MOV.U32 R21, RZ, RZ, R10 ;  /* 0x000000ffff150224 */ /* 0x000fca00078e000a */
        /* <DEDUP_REMOVED lines=19> */
[----:B------:R-:W-:Y:S01]  /*11300*/  @P0 IMAD.MOV.U32 R21, RZ, RZ, R54 ;  /* 0x000000ffff150224 */ /* 0x000fe200078e0036 */
[----:B---3--:R-:W-:Y:S04]  /*11310*/  STS.U8 [R70+UR9+0x6f80], R92 ;  /* 0x006f805c46007988 */ /* 0x008fe80008000009 */
[----:B------:R0:W3:Y:S01]  /*11320*/  @P0 LDG.E.U8 R31, desc[UR24][R20.64] ;  /* 0x00000018141f0981 */ /* 0x0000e2000c1e1100 */
[----:B------:R-:W-:-:S03]  /*11330*/  PRMT R27, RZ, 0x7610, R27 ;  /* 0x00007610ff1b7816 */ /* 0x000fc6000000001b */
[----:B------:R-:W-:Y:S01]  /*11340*/  STS.U8 [R70+UR9+0x1380], R89 ;  /* 0x0013805946007988 */ /* 0x000fe20008000009 */
[----:B0-----:R-:W-:Y:S02]  /*11350*/  @P0 IMAD.MOV.U32 R20, RZ, RZ, R81 ;  /* 0x000000ffff140224 */ /* 0x001fe400078e0051 */
[----:B------:R-:W-:Y:S01]  /*11360*/  @P0 IMAD.MOV.U32 R21, RZ, RZ, R76 ;  /* 0x000000ffff150224 */ /* 0x000fe200078e004c */
[----:B------:R-:W-:Y:S04]  /*11370*/  STS.U8 [R70+UR9+0x3380], R41 ;  /* 0x0033802946007988 */ /* 0x000fe80008000009 */
[----:B------:R-:W-:Y:S04]  /*11380*/  STS.U8 [R70+UR9+0x5380], R44 ;  /* 0x0053802c46007988 */ /* 0x000fe80008000009 */
[----:B----4-:R-:W-:Y:S04]  /*11390*/  STS.U8 [R70+UR9+0x7380], R45 ;  /* 0x0073802d46007988 */ /* 0x010fe80008000009 */
[----:B------:R0:W4:Y:S01]  /*113a0*/  @P0 LDG.E.U8 R29, desc[UR24][R20.64] ;  /* 0x00000018141d0981 */ /* 0x000122000c1e1100 */
[----:B------:R-:W-:Y:S01]  /*113b0*/  PRMT R24, RZ, 0x7610, R24 ;  /* 0x00007610ff187816 */ /* 0x000fe20000000018 */
[----:B0-----:R-:W-:-:S02]  /*113c0*/  @P0 IMAD.MOV.U32 R20, RZ, RZ, R79 ;  /* 0x000000ffff140224 */ /* 0x001fc400078e004f */
[----:B------:R-:W-:-:S05]  /*113d0*/  @P0 IMAD.MOV.U32 R21, RZ, RZ, R80 ;  /* 0x000000ffff150224 */ /* 0x000fca00078e0050 */
[----:B------:R0:W3:Y:S01]  /*113e0*/  @P0 LDG.E.U8 R27, desc[UR24][R20.64] ;  /* 0x00000018141b0981 */ /* 0x0000e2000c1e1100 */
[----:B------:R-:W-:Y:S02]  /*113f0*/  @P0 IMAD.MOV.U32 R15, RZ, RZ, R67 ;  /* 0x000000ffff0f0224 */ /* 0x000fe400078e0043 */
[----:B0-----:R-:W-:Y:S02]  /*11400*/  @P0 IMAD.MOV.U32 R20, RZ, RZ, R75 ;  /* 0x000000ffff140224 */ /* 0x001fe400078e004b */
[----:B------:R-:W-:-:S05]  /*11410*/  @P0 IMAD.MOV.U32 R21, RZ, RZ, R78 ;  /* 0x000000ffff150224 */ /* 0x000fca00078e004e */
[----:B------:R0:W3:Y:S01]  /*11420*/  @P0 LDG.E.U8 R24, desc[UR24][R20.64] ;  /* 0x0000001814180981 */ /* 0x0000e2000c1e1100 */
[----:B------:R-:W-:Y:S02]  /*11430*/  PRMT R18, RZ, 0x7610, R18 ;  /* 0x00007610ff127816 */ /* 0x000fe40000000012 */
[----:B0-----:R-:W-:Y:S01]  /*11440*/  PRMT R20, RZ, 0x7610, R20 ;  /* 0x00007610ff147816 */ /* 0x001fe20000000014 */
[----:B------:R-:W-:Y:S01]  /*11450*/  @P0 IMAD.MOV.U32 R42, RZ, RZ, R73 ;  /* 0x000000ffff2a0224 */ /* 0x000fe200078e0049 */
[----:B------:R-:W-:Y:S01]  /*11460*/  PRMT R21, RZ, 0x7610, R21 ;  /* 0x00007610ff157816 */ /* 0x000fe20000000015 */
[----:B------:R-:W-:Y:S01]  /*11470*/  @P0 IMAD.MOV.U32 R43, RZ, RZ, R74 ;  /* 0x000000ffff2b0224 */ /* 0x000fe200078e004a */
[----:B------:R-:W-:-:S04]  /*11480*/  PRMT R38, RZ, 0x7610, R38 ;  /* 0x00007610ff267816 */ /* 0x000fc80000000026 */
[----:B------:R0:W3:Y:S01]  /*11490*/  @P0 LDG.E.U8 R21, desc[UR24][R42.64] ;  /* 0x000000182a150981 */ /* 0x0000e2000c1e1100 */
[----:B------:R-:W-:Y:S01]  /*114a0*/  PRMT R35, RZ, 0x7610, R35 ;  /* 0x00007610ff237816 */ /* 0x000fe20000000023 */
[----:B0-----:R-:W-:Y:S02]  /*114b0*/  @P0 IMAD.MOV.U32 R42, RZ, RZ, R71 ;  /* 0x000000ffff2a0224 */ /* 0x001fe400078e0047 */
[----:B------:R-:W-:-:S05]  /*114c0*/  @P0 IMAD.MOV.U32 R43, RZ, RZ, R72 ;  /* 0x000000ffff2b0224 */ /* 0x000fca00078e0048 */
[----:B------:R0:W3:Y:S02]  /*114d0*/  @P0 LDG.E.U8 R38, desc[UR24][R42.64] ;  /* 0x000000182a260981 */ /* 0x0000e4000c1e1100 */
[----:B0-----:R-:W-:Y:S02]  /*114e0*/  @P0 IMAD.MOV.U32 R42, RZ, RZ, R68 ;  /* 0x000000ffff2a0224 */ /* 0x001fe400078e0044 */
[----:B------:R-:W-:-:S05]  /*114f0*/  @P0 IMAD.MOV.U32 R43, RZ, RZ, R69 ;  /* 0x000000ffff2b0224 */ /* 0x000fca00078e0045 */
[----:B------:R-:W3:Y:S04]  /*11500*/  @P0 LDG.E.U8 R35, desc[UR24][R42.64] ;  /* 0x000000182a230981 */ /* 0x000ee8000c1e1100 */
[----:B--2---:R-:W-:Y:S04]  /*11510*/  STS.U8 [R70+UR9+0x1780], R84 ;  /* 0x0017805446007988 */ /* 0x004fe80008000009 */
        /* <DEDUP_REMOVED lines=11> */
[----:B------:R0:W-:Y:S02]  /*115d0*/  STS.U8 [R77+UR9+0x10000], R14 ;  /* 0x0100000e4d007988 */ /* 0x0001e40008000009 */
[----:B0-----:R-:W-:-:S05]  /*115e0*/  @P0 IMAD.MOV.U32 R14, RZ, RZ, R66 ;  /* 0x000000ffff0e0224 */ /* 0x001fca00078e0042 */
[----:B------:R0:W2:Y:S04]  /*115f0*/  @P0 LDG.E.U8 R20, desc[UR24][R14.64] ;  /* 0x000000180e140981 */ /* 0x0000a8000c1e1100 */
[----:B------:R1:W-:Y:S01]  /*11600*/  STS.U8 [R77+UR9+0x10200], R13 ;  /* 0x0102000d4d007988 */ /* 0x0003e20008000009 */
[----:B0-----:R-:W-:Y:S02]  /*11610*/  @P0 IMAD.MOV.U32 R14, RZ, RZ, R64 ;  /* 0x000000ffff0e0224 */ /* 0x001fe400078e0040 */
[----:B------:R-:W-:Y:S01]  /*11620*/  @P0 IMAD.MOV.U32 R15, RZ, RZ, R65 ;  /* 0x000000ffff0f0224 */ /* 0x000fe200078e0041 */
[----:B------:R0:W-:Y:S01]  /*11630*/  STS.U8 [R77+UR9+0x10400], R12 ;  /* 0x0104000c4d007988 */ /* 0x0001e20008000009 */
[----:B-1----:R-:W-:-:S03]  /*11640*/  @P0 IMAD.MOV.U32 R13, RZ, RZ, R63 ;  /* 0x000000ffff0d0224 */ /* 0x002fc600078e003f */
[----:B------:R1:W2:Y:S01]  /*11650*/  @P0 LDG.E.U8 R18, desc[UR24][R14.64] ;  /* 0x000000180e120981 */ /* 0x0002a2000c1e1100 */
[----:B0-----:R-:W-:Y:S01]  /*11660*/  @P0 IMAD.MOV.U32 R12, RZ, RZ, R62 ;  /* 0x000000ffff0c0224 */ /* 0x001fe200078e003e */
[----:B-1----:R-:W-:Y:S02]  /*11670*/  PRMT R15, RZ, 0x7610, R15 ;  /* 0x00007610ff0f7816 */ /* 0x002fe4000000000f */
[----:B------:R-:W-:-:S04]  /*11680*/  PRMT R14, RZ, 0x7610, R14 ;  /* 0x00007610ff0e7816 */ /* 0x000fc8000000000e */
        /* <DEDUP_REMOVED lines=10> */
[----:B------:R0:W2:Y:S02]  /*11730*/  @P0 LDG.E.U8 R13, desc[UR24][R16.64] ;  /* 0x00000018100d0981 */ /* 0x0000a4000c1e1100 */
[----:B0-----:R-:W-:Y:S02]  /*11740*/  @P0 IMAD.MOV.U32 R16, RZ, RZ, R56 ;  /* 0x000000ffff100224 */ /* 0x001fe400078e0038 */
[----:B------:R-:W-:-:S05]  /*11750*/  @P0 IMAD.MOV.U32 R17, RZ, RZ, R57 ;  /* 0x000000ffff110224 */ /* 0x000fca00078e0039 */
[----:B------:R-:W2:Y:S01]  /*11760*/  @P0 LDG.E.U8 R12, desc[UR24][R16.64] ;  /* 0x00000018100c0981 */ /* 0x000ea2000c1e1100 */
[----:B------:R-:W0:Y:S01]  /*11770*/  S2R R9, SR_TID.X ;  /* 0x0000000000097919 */ /* 0x000e220000002100 */
[----:B------:R-:W1:Y:S02]  /*11780*/  S2R R11, SR_TID.X ;  /* 0x00000000000b7919 */ /* 0x000e640000002100 */
[----:B------:R0:W-:Y:S04]  /*11790*/  STS.U8 [R77+UR9+0x10a00], R19 ;  /* 0x010a00134d007988 */ /* 0x0001e80008000009 */
[----:B------:R0:W-:Y:S04]  /*117a0*/  STS.U8 [R77+UR9+0x10c00], R26 ;  /* 0x010c001a4d007988 */ /* 0x0001e80008000009 */
[----:B------:R0:W-:Y:S02]  /*117b0*/  STS.U8 [R77+UR9+0x10e00], R23 ;  /* 0x010e00174d007988 */ /* 0x0001e40008000009 */
[----:B0-----:R-:W-:-:S02]  /*117c0*/  LOP3.LUT R9, R9, 0x7f, RZ, 0xc0, !PT ;  /* 0x0000007f09097812 */ /* 0x001fc400078ec0ff */
[----:B-1----:R-:W-:Y:S02]  /*117d0*/  LOP3.LUT R11, R11, 0x7f, RZ, 0xc0, !PT ;  /* 0x0000007f0b0b7812 */ /* 0x002fe400078ec0ff */
[C---:B------:R-:W-:Y:S02]  /*117e0*/  LOP3.LUT R10, R9.reuse, 0x20, RZ, 0x3c, !PT ;  /* 0x00000020090a7812 */ /* 0x040fe400078e3cff */
[----:B------:R-:W-:Y:S02]  /*117f0*/  LOP3.LUT R9, R9, 0x10, RZ, 0x3c, !PT ;  /* 0x0000001009097812 */ /* 0x000fe400078e3cff */
[----:B------:R-:W-:-:S03]  /*11800*/  LOP3.LUT R11, R11, 0x30, RZ, 0x3c, !PT ;  /* 0x000000300b0b7812 */ /* 0x000fc600078e3cff */
[----:B------:R0:W-:Y:S04]  /*11810*/  STS.U8 [R9+UR9+0x10080], R40 ;  /* 0x0100802809007988 */ /* 0x0001e80008000009 */
        /* <DEDUP_REMOVED lines=10> */
[----:B---3--:R0:W-:Y:S04]  /*118c0*/  STS.U8 [R10+UR9+0x10700], R31 ;  /* 0x0107001f0a007988 */ /* 0x0081e80008000009 */
[----:B----4-:R0:W-:Y:S04]  /*118d0*/  STS.U8 [R10+UR9+0x10900], R29 ;  /* 0x0109001d0a007988 */ /* 0x0101e80008000009 */
[----:B------:R0:W-:Y:S04]  /*118e0*/  STS.U8 [R10+UR9+0x10b00], R27 ;  /* 0x010b001b0a007988 */ /* 0x0001e80008000009 */
[----:B------:R0:W-:Y:S04]  /*118f0*/  STS.U8 [R10+UR9+0x10d00], R24 ;  /* 0x010d00180a007988 */ /* 0x0001e80008000009 */
[----:B------:R0:W-:Y:S04]  /*11900*/  STS.U8 [R10+UR9+0x10f00], R21 ;  /* 0x010f00150a007988 */ /* 0x0001e80008000009 */
[----:B------:R0:W-:Y:S04]  /*11910*/  STS.U8 [R11+UR9+0x10180], R38 ;  /* 0x010180260b007988 */ /* 0x0001e80008000009 */
[----:B------:R0:W-:Y:S01]  /*11920*/  STS.U8 [R11+UR9+0x10380], R35 ;  /* 0x010380230b007988 */ /* 0x0001e20008000009 */
[----:B------:R-:W-:-:S04]  /*11930*/  ISETP.NE.U32.AND P0, PT, RZ, UR7, PT ;  /* 0x00000007ff007c0c */ /* 0x000fc8000bf05070 */
[C---:B------:R-:W-:Y:S02]  /*11940*/  ISETP.LT.OR P1, PT, R48.reuse, 0x40, P0 ;  /* 0x000000403000780c */ /* 0x040fe40000721670 */
[----:B------:R-:W-:Y:S01]  /*11950*/  ISETP.GE.AND P2, PT, R48, 0x80, PT ;  /* 0x000000803000780c */ /* 0x000fe20003f46270 */
[----:B--2---:R0:W-:Y:S04]  /*11960*/  STS.U8 [R11+UR9+0x10580], R20 ;  /* 0x010580140b007988 */ /* 0x0041e80008000009 */
[----:B------:R0:W-:Y:S04]  /*11970*/  STS.U8 [R11+UR9+0x10780], R18 ;  /* 0x010780120b007988 */ /* 0x0001e80008000009 */
[----:B------:R0:W-:Y:S04]  /*11980*/  STS.U8 [R11+UR9+0x10980], R15 ;  /* 0x0109800f0b007988 */ /* 0x0001e80008000009 */
[----:B------:R0:W-:Y:S04]  /*11990*/  STS.U8 [R11+UR9+0x10b80], R14 ;  /* 0x010b800e0b007988 */ /* 0x0001e80008000009 */
[----:B------:R0:W-:Y:S04]  /*119a0*/  STS.U8 [R11+UR9+0x10d80], R13 ;  /* 0x010d800d0b007988 */ /* 0x0001e80008000009 */
[----:B------:R0:W-:Y:S01]  /*119b0*/  STS.U8 [R11+UR9+0x10f80], R12 ;  /* 0x010f800c0b007988 */ /* 0x0001e20008000009 */
[----:B------:R1:W-:Y:S06]  /*119c0*/  MEMBAR.ALL.CTA ;  /* 0x0000000000007992 */ /* 0x0003ec0000008000 */
[----:B-1----:R-:W1:Y:S02]  /*119d0*/  FENCE.VIEW.ASYNC.S ;  /* 0x00000000000073c6 */ /* 0x002e640000000000 */
[----:B-1----:R-:W-:Y:S06]  /*119e0*/  BAR.SYNC.DEFER_BLOCKING 0x0 ;  /* 0x0000000000007b1d */ /* 0x002fec0000010000 */
[----:B------:R-:W-:Y:S05]  /*119f0*/  @P1 BRA `(.L_x_6) ;  /* 0x0000000000dc1947 */ /* 0x000fea0003800000 */
[----:B------:R-:W-:Y:S02]  /*11a00*/  USHF.R.U32.HI UR14, URZ, 0x4, UR9 ;  /* 0x00000004ff0e7899 */ /* 0x000fe40008011609 */
[----:B------:R-:W-:Y:S02]  /*11a10*/  UIADD3 UR5, UPT, UPT, UR9, 0x10000, URZ ;  /* 0x0001000009057890 */ /* 0x000fe4000fffe0ff */
[----:B------:R-:W-:Y:S02]  /*11a20*/  USGXT.U32 UR14, UR14, 0xe ;  /* 0x0000000e0e0e789a */ /* 0x000fe40008000000 */
[----:B------:R-:W-:Y:S02]  /*11a30*/  USHF.R.U32.HI UR5, URZ, 0x4, UR5 ;  /* 0x00000004ff057899 */ /* 0x000fe40008011605 */
[----:B------:R-:W-:Y:S01]  /*11a40*/  UIADD3 UR48, UP1, UPT, UR14, 0x100, URZ ;  /* 0x000001000e307890 */ /* 0x000fe2000ff3e0ff */
[----:B------:R-:W-:Y:S01]  /*11a50*/  UMOV UR4, URZ ;  /* 0x000000ff00047c82 */ /* 0x000fe20008000000 */
[----:B------:R-:W-:-:S02]  /*11a60*/  USGXT.U32 UR6, UR5, 0xe ;  /* 0x0000000e0506789a */ /* 0x000fc40008000000 */
[----:B------:R-:W-:Y:S01]  /*11a70*/  UIADD3.X UR49, UPT, UPT, UR4, 0x40004040, URZ, UP1, !UPT ;  /* 0x4000404004317890 */ /* 0x000fe20008ffe4ff */
[----:B------:R-:W-:Y:S02]  /*11a80*/  UMOV UR5, URZ ;  /* 0x000000ff00057c82 */ /* 0x000fe40008000000 */
[----:B------:R-:W-:Y:S01]  /*11a90*/  UMOV UR4, UR11 ;  /* 0x0000000b00047c82 */ /* 0x000fe20008000000 */
[----:B------:R-:W-:Y:S01]  /*11aa0*/  UMOV UR16, 0xfffffffe ;  /* 0xfffffffe00107882 */ /* 0x000fe20000000000 */
[----:B------:R-:W-:Y:S01]  /*11ab0*/  UMOV UR17, 0x7fffbfdf ;  /* 0x7fffbfdf00117882 */ /* 0x000fe20000000000 */
[----:B------:R-:W-:Y:S01]  /*11ac0*/  UMOV UR7, URZ ;  /* 0x000000ff00077c82 */ /* 0x000fe20008000000 */
[----:B------:R-:W-:Y:S01]  /*11ad0*/  UMOV UR45, UR4 ;  /* 0x00000004002d7c82 */ /* 0x000fe20008000000 */
[----:B------:R-:W-:Y:S02]  /*11ae0*/  UIADD3.64 UR4, UPT, UPT, UR6, -UR16, URZ ;  /* 0x8000001006047297 */ /* 0x000fe4000fffe0ff */
[----:B------:R-:W-:-:S02]  /*11af0*/  UIADD3 UR34, UPT, UPT, UR8, 0x40, URZ ;  /* 0x0000004008227890 */ /* 0x000fc4000fffe0ff */
[----:B------:R-:W-:Y:S02]  /*11b00*/  UIADD3.64 UR16, UPT, UPT, UR48, 0x100, URZ ;  /* 0x0000010030107897 */ /* 0x000fe4000fffe0ff */
[----:B------:R-:W-:Y:S02]  /*11b10*/  UIADD3 UR50, UPT, UPT, UR8, 0x40, URZ ;  /* 0x0000004008327890 */ /* 0x000fe4000fffe0ff */
[----:B------:R-:W-:Y:S02]  /*11b20*/  UIADD3.64 UR36, UPT, UPT, UR48, 0x200, URZ ;  /* 0x0000020030247897 */ /* 0x000fe4000fffe0ff */
[----:B------:R-:W-:Y:S02]  /*11b30*/  UIADD3 UR35, UPT, UPT, UR8, 0x80, URZ ;  /* 0x0000008008237890 */ /* 0x000fe4000fffe0ff */
[----:B------:R-:W-:Y:S02]  /*11b40*/  UIADD3.64 UR38, UPT, UPT, UR48, 0x300, URZ ;  /* 0x0000030030267897 */ /* 0x000fe4000fffe0ff */
[----:B------:R-:W-:-:S02]  /*11b50*/  UIADD3 UR51, UPT, UPT, UR8, 0x80, URZ ;  /* 0x0000008008337890 */ /* 0x000fc4000fffe0ff */
[----:B------:R-:W-:Y:S02]  /*11b60*/  UIADD3.64 UR40, UPT, UPT, UR48, 0x400, URZ ;  /* 0x0000040030287897 */ /* 0x000fe4000fffe0ff */
[----:B------:R-:W-:Y:S02]  /*11b70*/  UIADD3 UR44, UPT, UPT, UR8, 0xc0, URZ ;  /* 0x000000c0082c7890 */ /* 0x000fe4000fffe0ff */
[----:B------:R-:W-:Y:S01]  /*11b80*/  UIADD3.64 UR42, UPT, UPT, UR48, 0x500, URZ ;  /* 0x00000500302a7897 */ /* 0x000fe2000fffe0ff */
[----:B------:R-:W-:Y:S01]  /*11b90*/  UMOV UR20, 0x0 ;  /* 0x0000000000147882 */ /* 0x000fe20000000000 */
[----:B------:R-:W-:Y:S01]  /*11ba0*/  UMOV UR21, 0x8108490 ;  /* 0x0810849000157882 */ /* 0x000fe20000000000 */
[----:B------:R-:W-:Y:S01]  /*11bb0*/  UIADD3 UR52, UPT, UPT, UR8, 0xc0, URZ ;  /* 0x000000c008347890 */ /* 0x000fe2000fffe0ff */
[----:B------:R-:W-:Y:S01]  /*11bc0*/  UMOV UR15, 0x40004040 ;  /* 0x40004040000f7882 */ /* 0x000fe20000000000 */
[----:B------:R-:W-:Y:S01]  /*11bd0*/  UIADD3.64 UR46, UPT, UPT, UR48, 0x600, URZ ;  /* 0x00000600302e7897 */ /* 0x000fe2000fffe0ff */
[----:B------:R-:W-:Y:S01]  /*11be0*/  UMOV UR7, 0x80004020 ;  /* 0x8000402000077882 */ /* 0x000fe20000000000 */
[----:B------:R-:W-:Y:S01]  /*11bf0*/  UMOV UR26, 0x0 ;  /* 0x00000000001a7882 */ /* 0x000fe20000000000 */
[----:B------:R-:W-:Y:S01]  /*11c00*/  UMOV UR27, 0x8108490 ;  /* 0x08108490001b7882 */ /* 0x000fe20000000000 */
[----:B------:R-:W-:Y:S01]  /*11c10*/  UMOV UR32, 0x0 ;  /* 0x0000000000207882 */ /* 0x000fe20000000000 */
[----:B------:R-:W-:Y:S01]  /*11c20*/  UMOV UR33, 0x8108490 ;  /* 0x0810849000217882 */ /* 0x000fe20000000000 */
[----:B------:R1:W-:Y:S01]  /*11c30*/  UTCQMMA gdesc[UR14], gdesc[UR6], tmem[UR8], tmem[UR20], idesc[UR21], !UPT ;  /* 0x00ff14060e0075ea */ /* 0x0003e2000f800308 */
[----:B------:R-:W-:Y:S01]  /*11c40*/  UMOV UR18, 0x0 ;  /* 0x0000000000127882 */ /* 0x000fe20000000000 */
[----:B------:R-:W-:Y:S01]  /*11c50*/  UMOV UR19, 0x8108490 ;  /* 0x0810849000137882 */ /* 0x000fe20000000000 */
[----:B------:R1:W-:Y:S01]  /*11c60*/  UTCQMMA gdesc[UR48], gdesc[UR4], tmem[UR8], tmem[UR26], idesc[UR27], UPT ;  /* 0x00ff1a04300075ea */ /* 0x0003e2000b800308 */
        /* <DEDUP_REMOVED lines=12> */
[----:B------:R1:W-:Y:S01]  /*11d30*/  UTCQMMA gdesc[UR42], gdesc[UR6], tmem[UR44], tmem[UR22], idesc[UR23], !UPT ;  /* 0x00ff16062a0075ea */ /* 0x0003e2000f80032c */
[----:B------:R1:W-:Y:S01]  /*11d40*/  UTCQMMA gdesc[UR46], gdesc[UR4], tmem[UR52], tmem[UR54], idesc[UR55], UPT ;  /* 0x00ff36042e0075ea */ /* 0x0003e2000b800334 */
[----:B------:R1:W-:Y:S01]  /*11d50*/  UTCBAR [UR45], URZ ;  /* 0x000000ff2d0073e9 */ /* 0x0003e200080000ff */
[----:B------:R-:W-:Y:S01]  /*11d60*/  NOP ;  /* 0x0000000000007918 */ /* 0x000fe20000000000 */
.L_x_6:
[----:B-1----:R-:W-:Y:S01]  /*11d70*/  UMOV UR4, URZ ;  /* 0x000000ff00047c82 */ /* 0x002fe20008000000 */
[----:B------:R-:W-:Y:S05]  /*11d80*/  @!P2 BRA `(.L_x_7) ;  /* 0x0000012000a0a947 */ /* 0x000fea0003800000 */
[----:B0-----:R-:W-:Y:S01]  /*11d90*/  SHF.R.S32.HI R12, RZ, 0x1f, R48 ;  /* 0x0000001fff0c7819 */ /* 0x001fe20000011430 */
[----:B------:R-:W-:Y:S01]  /*11da0*/  UIADD3 UR4, UPT, UPT, UR9, 0x8000, URZ ;  /* 0x0000800009047890 */ /* 0x000fe2000fffe0ff */
[----:B------:R-:W-:Y:S01]  /*11db0*/  IMAD.MOV.U32 R13, RZ, RZ, RZ ;  /* 0x000000ffff0d7224 */ /* 0x000fe200078e00ff */
[----:B------:R-:W-:Y:S01]  /*11dc0*/  UMOV UR5, URZ ;  /* 0x000000ff00057c82 */ /* 0x000fe20008000000 */
[----:B------:R-:W-:Y:S01]  /*11dd0*/  LEA.HI R12, R12, R48, RZ, 0x6 ;  /* 0x000000300c0c7211 */ /* 0x000fe200078f30ff */
[----:B------:R-:W-:Y:S02]  /*11de0*/  USHF.R.U32.HI UR16, URZ, 0x4, UR4 ;  /* 0x00000004ff107899 */ /* 0x000fe40008011604 */
[----:B------:R-:W-:Y:S01]  /*11df0*/  UIADD3 UR4, UPT, UPT, UR9, 0x11000, URZ ;  /* 0x0001100009047890 */ /* 0x000fe2000fffe0ff */
[----:B------:R-:W-:Y:S01]  /*11e00*/  SHF.R.S32.HI R12, RZ, 0x6, R12 ;  /* 0x00000006ff0c7819 */ /* 0x000fe2000001140c */
[----:B------:R-:W-:Y:S02]  /*11e10*/  USGXT.U32 UR16, UR16, 0xe ;  /* 0x0000000e1010789a */ /* 0x000fe40008000000 */
[----:B------:R-:W-:Y:S01]  /*11e20*/  USHF.R.U32.HI UR4, URZ, 0x4, UR4 ;  /* 0x00000004ff047899 */ /* 0x000fe20008011604 */
[----:B------:R-:W-:Y:S01]  /*11e30*/  VIMNMX R12, PT, PT, R12, 0x2, !PT ;  /* 0x000000020c0c7848 */ /* 0x000fe20007fe0100 */
[----:B------:R-:W-:-:S02]  /*11e40*/  UIADD3 UR26, UP1, UPT, UR16, 0x100, URZ ;  /* 0x00000100101a7890 */ /* 0x000fc4000ff3e0ff */
[----:B------:R-:W-:Y:S02]  /*11e50*/  USGXT.U32 UR4, UR4, 0xe ;  /* 0x0000000e0404789a */ /* 0x000fe40008000000 */
[----:B------:R-:W-:Y:S01]  /*11e60*/  VIADD R12, R12, 0xfffffffe ;  /* 0xfffffffe0c0c7836 */ /* 0x000fe20000000000 */
[----:B------:R-:W-:Y:S02]  /*11e70*/  USHF.L.U32 UR20, UR12, 0x6, URZ ;  /* 0x000000060c147899 */ /* 0x000fe400080006ff */
[----:B------:R-:W-:Y:S02]  /*11e80*/  USHF.L.U32 UR21, UR13, 0x6, URZ ;  /* 0x000000060d157899 */ /* 0x000fe400080006ff */
[----:B------:R0:W-:Y:S01]  /*11e90*/  STL [R1+0xbd4], R12 ;  /* 0x000bd40c01007387 */ /* 0x0001e20000100800 */
[----:B------:R-:W-:Y:S01]  /*11ea0*/  UIADD3.X UR27, UPT, UPT, UR5, 0x40004040, URZ, UP1, !UPT ;  /* 0x40004040051b7890 */ /* 0x000fe20008ffe4ff */
[----:B------:R-:W-:Y:S02]  /*11eb0*/  UMOV UR12, 0xfffffffe ;  /* 0xfffffffe000c7882 */ /* 0x000fe40000000000 */
[----:B------:R0:W-:Y:S01]  /*11ec0*/  STL [R1+0xbc8], RZ ;  /* 0x000bc8ff01007387 */ /* 0x0001e20000100800 */
[----:B------:R-:W-:Y:S01]  /*11ed0*/  UMOV UR13, 0x7fffbfdf ;  /* 0x7fffbfdf000d7882 */ /* 0x000fe20000000000 */
[----:B------:R-:W-:-:S02]  /*11ee0*/  USHF.R.S32.HI UR23, URZ, 0x1f, UR20 ;  /* 0x0000001fff177899 */ /* 0x000fc40008011414 */
[----:B------:R-:W-:Y:S02]  /*11ef0*/  USHF.R.S32.HI UR54, URZ, 0x1f, UR21 ;  /* 0x0000001fff367899 */ /* 0x000fe40008011415 */
[----:B------:R-:W-:Y:S02]  /*11f00*/  UIADD3.64 UR12, UPT, UPT, UR4, -UR12, URZ ;  /* 0x8000000c040c7297 */ /* 0x000fe4000fffe0ff */
[----:B------:R-:W-:Y:S02]  /*11f10*/  UIADD3.64 UR28, UPT, UPT, UR26, 0x100, URZ ;  /* 0x000001001a1c7897 */ /* 0x000fe4000fffe0ff */
[----:B------:R-:W-:Y:S02]  /*11f20*/  UIADD3.64 UR30, UPT, UPT, UR26, 0x200, URZ ;  /* 0x000002001a1e7897 */ /* 0x000fe4000fffe0ff */
[----:B------:R-:W-:Y:S02]  /*11f30*/  UIADD3.64 UR32, UPT, UPT, UR26, 0x300, URZ ;  /* 0x000003001a207897 */ /* 0x000fe4000fffe0ff */
[----:B------:R-:W-:-:S02]  /*11f40*/  UIADD3.64 UR34, UPT, UPT, UR26, 0x400, URZ ;  /* 0x000004001a227897 */ /* 0x000fc4000fffe0ff */
[----:B------:R-:W-:Y:S02]  /*11f50*/  UIADD3.64 UR36, UPT, UPT, UR26, 0x500, URZ ;  /* 0x000005001a247897 */ /* 0x000fe4000fffe0ff */
[----:B------:R-:W-:Y:S01]  /*11f60*/  UIADD3.64 UR38, UPT, UPT, UR26, 0x600, URZ ;  /* 0x000006001a267897 */ /* 0x000fe2000fffe0ff */
[----:B------:R-:W-:Y:S01]  /*11f70*/  UMOV UR22, 0x1 ;  /* 0x0000000100167882 */ /* 0x000fe20000000000 */
[----:B------:R-:W-:Y:S01]  /*11f80*/  UMOV UR14, UR4 ;  /* 0x00000004000e7c82 */ /* 0x000fe20008000000 */
[----:B0-----:R-:W-:-:S09]  /*11f90*/  UMOV UR15, 0x80004020 ;  /* 0x80004020000f7882 */ /* 0x001fd20000000000 */
.L_x_10:
[----:B------:R-:W2:Y:S04]  /*11fa0*/  LDL.LU R26, [R1+0x40c] ;  /* 0x00040c00011a7983 */ /* 0x000ea80000300800 */
[----:B------:R-:W3:Y:S04]  /*11fb0*/  LDL.LU R25, [R1+0x538] ;  /* 0x0005380001197983 */ /* 0x000ee80000300800 */
        /* <DEDUP_REMOVED lines=9> */
[----:B-1----:R-:W4:Y:S04]  /*12050*/  LDL.LU R12, [R1+0x400] ;  /* 0x00040000010c7983 */ /* 0x002f280000300800 */
[----:B------:R-:W4:Y:S01]  /*12060*/  LDL.LU R19, [R1+0x514] ;  /* 0x0005140001137983 */ /* 0x000f220000300800 */
[----:B------:R-:W-:Y:S01]  /*12070*/  IMAD.U32 R13, R13, -0x80000000, RZ ;  /* 0x800000000d0d7824 */ /* 0x000fe200078e00ff */
[----:B--2---:R-:W-:-:S02]  /*12080*/  IADD3 R26, P4, PT, R26, UR21, RZ ;  /* 0x000000151a1a7c10 */ /* 0x004fc4000ff9e0ff */
[----:B---3--:R-:W-:-:S03]  /*12090*/  IADD3 R25, P5, PT, R25, UR21, RZ ;  /* 0x0000001519197c10 */ /* 0x008fc6000ffbe0ff */
[----:B------:R-:W-:Y:S01]  /*120a0*/  STL [R1+0x40c], R26 ;  /* 0x00040c1a01007387 */ /* 0x000fe20000100800 */
[----:B----4-:R-:W-:-:S03]  /*120b0*/  IADD3 R24, P6, PT, R24, UR21, RZ ;  /* 0x0000001518187c10 */ /* 0x010fc6000ffde0ff */
[----:B------:R-:W-:Y:S01]  /*120c0*/  STL [R1+0x538], R25 ;  /* 0x0005381901007387 */ /* 0x000fe20000100800 */
[----:B------:R-:W-:-:S03]  /*120d0*/  IADD3 R23, P1, PT, R23, UR21, RZ ;  /* 0x0000001517177c10 */ /* 0x000fc6000ff3e0ff */
[----:B------:R-:W-:Y:S01]  /*120e0*/  STL [R1+0x534], R24 ;  /* 0x0005341801007387 */ /* 0x000fe20000100800 */
[----:B------:R-:W-:-:S03]  /*120f0*/  IADD3 R22, P2, PT, R22, UR21, RZ ;  /* 0x0000001516167c10 */ /* 0x000fc6000ff5e0ff */
[----:B------:R-:W-:Y:S01]  /*12100*/  STL [R1+0x530], R23 ;  /* 0x0005301701007387 */ /* 0x000fe20000100800 */
[----:B------:R-:W-:-:S03]  /*12110*/  IADD3.X R21, PT, PT, R21, UR54, RZ, P4, !PT ;  /* 0x0000003615157c10 */ /* 0x000fc6000a7fe4ff */
[----:B------:R-:W-:Y:S01]  /*12120*/  STL [R1+0x52c], R22 ;  /* 0x00052c1601007387 */ /* 0x000fe20000100800 */
[----:B------:R-:W-:-:S03]  /*12130*/  IADD3 R20, P4, PT, R20, UR21, RZ ;  /* 0x0000001514147c10 */ /* 0x000fc6000ff9e0ff */
[----:B------:R-:W2:Y:S01]  /*12140*/  LDL.LU R39, [R1+0x3fc] ;  /* 0x0003fc0001277983 */ /* 0x000ea20000300800 */
[----:B------:R-:W-:-:S03]  /*12150*/  IADD3.X R17, PT, PT, R17, UR54, RZ, P5, !PT ;  /* 0x0000003611117c10 */ /* 0x000fc6000affe4ff */
[----:B------:R-:W-:Y:S01]  /*12160*/  STL [R1+0x3f8], R21 ;  /* 0x0003f81501007387 */ /* 0x000fe20000100800 */
[----:B------:R-:W-:-:S03]  /*12170*/  IADD3 R18, P5, PT, R18, UR21, RZ ;  /* 0x0000001512127c10 */ /* 0x000fc6000ffbe0ff */
[----:B------:R0:W-:Y:S04]  /*12180*/  STL [R1+0x408], R17 ;  /* 0x0004081101007387 */ /* 0x0001e80000100800 */
[----:B------:R-:W-:Y:S01]  /*12190*/  STL [R1+0x528], R20 ;  /* 0x0005281401007387 */ /* 0x000fe20000100800 */
[----:B------:R-:W-:-:S03]  /*121a0*/  IADD3.X R16, PT, PT, R16, UR54, RZ, P6, !PT ;  /* 0x0000003610107c10 */ /* 0x000fc6000b7fe4ff */
[----:B0-----:R-:W3:Y:S04]  /*121b0*/  LDL.LU R17, [R1+0x50c] ;  /* 0x00050c0001117983 */ /* 0x001ee80000300800 */
[----:B------:R0:W-:Y:S01]  /*121c0*/  STL [R1+0x524], R18 ;  /* 0x0005241201007387 */ /* 0x0001e20000100800 */
[----:B------:R-:W-:-:S03]  /*121d0*/  IADD3 R15, P6, PT, R15, UR21, RZ ;  /* 0x000000150f0f7c10 */ /* 0x000fc6000ffde0ff */
[----:B0-----:R-:W4:Y:S04]  /*121e0*/  LDL.LU R18, [R1+0x3f4] ;  /* 0x0003f40001127983 */ /* 0x001f280000300800 */
[----:B------:R0:W-:Y:S04]  /*121f0*/  STL [R1+0x404], R16 ;  /* 0x0004041001007387 */ /* 0x0001e80000100800 */
[----:B0-----:R-:W4:Y:S04]  /*12200*/  LDL.LU R16, [R1+0x504] ;  /* 0x0005040001107983 */ /* 0x001f280000300800 */
[----:B------:R0:W-:Y:S04]  /*12210*/  STL [R1+0x51c], R15 ;  /* 0x00051c0f01007387 */ /* 0x0001e80000100800 */
[----:B0-----:R-:W4:Y:S01]  /*12220*/  LDL.LU R15, [R1+0x520] ;  /* 0x00052000010f7983 */ /* 0x001f220000300800 */
[----:B------:R-:W-:-:S02]  /*12230*/  IADD3.X R12, PT, PT, R12, UR54, RZ, P1, !PT ;  /* 0x000000360c0c7c10 */ /* 0x000fc40008ffe4ff */
[----:B------:R-:W-:-:S03]  /*12240*/  IADD3 R19, P1, PT, R19, UR21, RZ ;  /* 0x0000001513137c10 */ /* 0x000fc6000ff3e0ff */
[----:B------:R0:W-:Y:S04]  /*12250*/  STL [R1+0x400], R12 ;  /* 0x0004000c01007387 */ /* 0x0001e80000100800 */
[----:B0-----:R-:W4:Y:S04]  /*12260*/  LDL.LU R12, [R1+0x4fc] ;  /* 0x0004fc00010c7983 */ /* 0x001f280000300800 */
[----:B------:R-:W4:Y:S04]  /*12270*/  LDL.LU R38, [R1+0x518] ;  /* 0x0005180001267983 */ /* 0x000f280000300800 */
[----:B------:R-:W4:Y:S04]  /*12280*/  LDL.LU R37, [R1+0x4f4] ;  /* 0x0004f40001257983 */ /* 0x000f280000300800 */
[----:B------:R-:W4:Y:S04]  /*12290*/  LDL.LU R36, [R1+0x510] ;  /* 0x0005100001247983 */ /* 0x000f280000300800 */
[----:B------:R0:W-:Y:S04]  /*122a0*/  STL [R1+0x514], R19 ;  /* 0x0005141301007387 */ /* 0x0001e80000100800 */
        /* <DEDUP_REMOVED lines=16> */
[----:B0-----:R-:W4:Y:S01]  /*123b0*/  LDL.LU R19, [R1+0x4ac] ;  /* 0x0004ac0001137983 */ /* 0x001f220000300800 */
[----:B--2---:R-:W-:-:S02]  /*123c0*/  IADD3.X R39, PT, PT, R39, UR54, RZ, P2, !PT ;  /* 0x0000003627277c10 */ /* 0x004fc400097fe4ff */
[----:B---3--:R-:W-:-:S05]  /*123d0*/  IADD3 R17, P2, PT, R17, UR21, RZ ;  /* 0x0000001511117c10 */ /* 0x008fca000ff5e0ff */
[----:B------:R0:W-:Y:S01]  /*123e0*/  STL [R1+0x50c], R17 ;  /* 0x00050c1101007387 */ /* 0x0001e20000100800 */
[----:B----4-:R-:W-:-:S03]  /*123f0*/  IADD3.X R18, PT, PT, R18, UR54, RZ, P4, !PT ;  /* 0x0000003612127c10 */ /* 0x010fc6000a7fe4ff */
[----:B0-----:R-:W2:Y:S04]  /*12400*/  LDL.LU R17, [R1+0x4c8] ;  /* 0x0004c80001117983 */ /* 0x001ea80000300800 */
[----:B------:R-:W-:Y:S04]  /*12410*/  STL [R1+0x3fc], R39 ;  /* 0x0003fc2701007387 */ /* 0x000fe80000100800 */
[----:B------:R0:W-:Y:S01]  /*12420*/  STL [R1+0x3f4], R18 ;  /* 0x0003f41201007387 */ /* 0x0001e20000100800 */
[----:B------:R-:W-:-:S03]  /*12430*/  IADD3 R16, P4, PT, R16, UR21, RZ ;  /* 0x0000001510107c10 */ /* 0x000fc6000ff9e0ff */
[----:B0-----:R-:W3:Y:S04]  /*12440*/  LDL.LU R18, [R1+0x4a4] ;  /* 0x0004a40001127983 */ /* 0x001ee80000300800 */
[----:B------:R0:W-:Y:S01]  /*12450*/  STL [R1+0x504], R16 ;  /* 0x0005041001007387 */ /* 0x0001e20000100800 */
[----:B------:R-:W-:-:S03]  /*12460*/  IADD3.X R15, PT, PT, R15, UR54, RZ, P5, !PT ;  /* 0x000000360f0f7c10 */ /* 0x000fc6000affe4ff */
[----:B0-----:R-:W4:Y:S04]  /*12470*/  LDL.LU R16, [R1+0x4c0] ;  /* 0x0004c00001107983 */ /* 0x001f280000300800 */
[----:B------:R0:W-:Y:S04]  /*12480*/  STL [R1+0x520], R15 ;  /* 0x0005200f01007387 */ /* 0x0001e80000100800 */
[----:B0-----:R-:W4:Y:S01]  /*12490*/  LDL.LU R15, [R1+0x49c] ;  /* 0x00049c00010f7983 */ /* 0x001f220000300800 */
[----:B------:R-:W-:Y:S02]  /*124a0*/  IADD3 R12, P5, PT, R12, UR21, RZ ;  /* 0x000000150c0c7c10 */ /* 0x000fe4000ffbe0ff */
[----:B------:R-:W-:-:S02]  /*124b0*/  IADD3.X R38, PT, PT, R38, UR54, RZ, P6, !PT ;  /* 0x0000003626267c10 */ /* 0x000fc4000b7fe4ff */
[----:B------:R-:W-:Y:S01]  /*124c0*/  IADD3 R37, P6, PT, R37, UR21, RZ ;  /* 0x0000001525257c10 */ /* 0x000fe2000ffde0ff */
[----:B------:R0:W-:Y:S01]  /*124d0*/  STL [R1+0x4fc], R12 ;  /* 0x0004fc0c01007387 */ /* 0x0001e20000100800 */
[----:B------:R-:W-:-:S03]  /*124e0*/  IADD3.X R36, PT, PT, R36, UR54, RZ, P1, !PT ;  /* 0x0000003624247c10 */ /* 0x000fc60008ffe4ff */
[----:B0-----:R-:W4:Y:S01]  /*124f0*/  LDL.LU R12, [R1+0x4b8] ;  /* 0x0004b800010c7983 */ /* 0x001f220000300800 */
[----:B------:R-:W-:-:S03]  /*12500*/  IADD3 R35, P1, PT, R35, UR21, RZ ;  /* 0x0000001523237c10 */ /* 0x000fc6000ff3e0ff */
[----:B------:R-:W-:Y:S01]  /*12510*/  STL [R1+0x518], R38 ;  /* 0x0005182601007387 */ /* 0x000fe20000100800 */
[----:B------:R-:W-:-:S03]  /*12520*/  IADD3.X R34, PT, PT, R34, UR54, RZ, P2, !PT ;  /* 0x0000003622227c10 */ /* 0x000fc600097fe4ff */
[----:B------:R-:W-:Y:S01]  /*12530*/  STL [R1+0x4f4], R37 ;  /* 0x0004f42501007387 */ /* 0x000fe20000100800 */
        /* <DEDUP_REMOVED lines=29> */
[----:B------:R-:W-:Y:S04]  /*12710*/  STL [R1+0x4d8], R22 ;  /* 0x0004d81601007387 */ /* 0x000fe80000100800 */
[----:B------:R-:W4:Y:S04]  /*12720*/  LDL.LU R39, [R1+0x494] ;  /* 0x0004940001277983 */ /* 0x000f280000300800 */
[----:B------:R-:W-:Y:S04]  /*12730*/  STL [R1+0x4b4], R21 ;  /* 0x0004b41501007387 */ /* 0x000fe80000100800 */
[----:B------:R0:W-:Y:S04]  /*12740*/  STL [R1+0x4ac], R19 ;  /* 0x0004ac1301007387 */ /* 0x0001e80000100800 */
[----:B------:R-:W-:Y:S04]  /*12750*/  STL [R1+0x4d0], R20 ;  /* 0x0004d01401007387 */ /* 0x000fe80000100800 */
[----:B0-----:R-:W4:Y:S01]  /*12760*/  LDL.LU R19, [R1+0x4b0] ;  /* 0x0004b00001137983 */ /* 0x001f220000300800 */
[----:B--2---:R-:W-:-:S05]  /*12770*/  IADD3.X R17, PT, PT, R17, UR54, RZ, P6, !PT ;  /* 0x0000003611117c10 */ /* 0x004fca000b7fe4ff */
[----:B------:R0:W-:Y:S04]  /*12780*/  STL [R1+0x4c8], R17 ;  /* 0x0004c81101007387 */ /* 0x0001e80000100800 */
[----:B0-----:R-:W2:Y:S01]  /*12790*/  LDL.LU R17, [R1+0x48c] ;  /* 0x00048c0001117983 */ /* 0x001ea20000300800 */
[----:B---3--:R-:W-:-:S05]  /*127a0*/  IADD3 R18, P6, PT, R18, UR21, RZ ;  /* 0x0000001512127c10 */ /* 0x008fca000ffde0ff */
[----:B------:R0:W-:Y:S01]  /*127b0*/  STL [R1+0x4a4], R18 ;  /* 0x0004a41201007387 */ /* 0x0001e20000100800 */
[----:B----4-:R-:W-:-:S03]  /*127c0*/  IADD3.X R16, PT, PT, R16, UR54, RZ, P1, !PT ;  /* 0x0000003610107c10 */ /* 0x010fc60008ffe4ff */
[----:B0-----:R-:W3:Y:S04]  /*127d0*/  LDL.LU R18, [R1+0x4a8] ;  /* 0x0004a80001127983 */ /* 0x001ee80000300800 */
[----:B------:R0:W-:Y:S01]  /*127e0*/  STL [R1+0x4c0], R16 ;  /* 0x0004c01001007387 */ /* 0x0001e20000100800 */
[----:B------:R-:W-:-:S03]  /*127f0*/  IADD3 R15, P1, PT, R15, UR21, RZ ;  /* 0x000000150f0f7c10 */ /* 0x000fc6000ff3e0ff */
[----:B0-----:R-:W4:Y:S04]  /*12800*/  LDL.LU R16, [R1+0x484] ;  /* 0x0004840001107983 */ /* 0x001f280000300800 */
[----:B------:R0:W-:Y:S04]  /*12810*/  STL [R1+0x49c], R15 ;  /* 0x00049c0f01007387 */ /* 0x0001e80000100800 */
[----:B0-----:R-:W4:Y:S01]  /*12820*/  LDL.LU R15, [R1+0x4a0] ;  /* 0x0004a000010f7983 */ /* 0x001f220000300800 */
[----:B------:R-:W-:-:S03]  /*12830*/  IADD3.X R12, PT, PT, R12, UR54, RZ, P2, !PT ;  /* 0x000000360c0c7c10 */ /* 0x000fc600097fe4ff */
        /* <DEDUP_REMOVED lines=17> */
[----:B------:R-:W4:Y:S01]  /*12950*/  LDL.LU R22, [R1+0x43c] ;  /* 0x00043c0001167983 */ /* 0x000f220000300800 */
[----:B------:R-:W-:-:S03]  /*12960*/  IADD3 R39, P2, PT, R39, UR21, RZ ;  /* 0x0000001527277c10 */ /* 0x000fc6000ff5e0ff */
[----:B------:R-:W4:Y:S04]  /*12970*/  LDL.LU R21, [R1+0x458] ;  /* 0x0004580001157983 */ /* 0x000f280000300800 */
[----:B------:R-:W4:Y:S04]  /*12980*/  LDL.LU R20, [R1+0x434] ;  /* 0x0004340001147983 */ /* 0x000f280000300800 */
[----:B0-----:R-:W4:Y:S01]  /*12990*/  LDL.LU R12, [R1+0x450] ;  /* 0x00045000010c7983 */ /* 0x001f220000300800 */
[----:B------:R-:W-:-:S05]  /*129a0*/  IADD3.X R19, PT, PT, R19, UR54, RZ, P4, !PT ;  /* 0x0000003613137c10 */ /* 0x000fca000a7fe4ff */
[----:B------:R0:W-:Y:S04]  /*129b0*/  STL [R1+0x4b0], R19 ;  /* 0x0004b01301007387 */ /* 0x0001e80000100800 */
[----:B0-----:R-:W4:Y:S04]  /*129c0*/  LDL.LU R19, [R1+0x42c] ;  /* 0x00042c0001137983 */ /* 0x001f280000300800 */
[----:B------:R-:W-:Y:S01]  /*129d0*/  STL [R1+0x494], R39 ;  /* 0x0004942701007387 */ /* 0x000fe20000100800 */
[----:B--2---:R-:W-:-:S05]  /*129e0*/  IADD3 R17, P4, PT, R17, UR21, RZ ;  /* 0x0000001511117c10 */ /* 0x004fca000ff9e0ff */
[----:B------:R0:W-:Y:S04]  /*129f0*/  STL [R1+0x48c], R17 ;  /* 0x00048c1101007387 */ /* 0x0001e80000100800 */
[----:B0-----:R-:W2:Y:S01]  /*12a00*/  LDL.LU R17, [R1+0x448] ;  /* 0x0004480001117983 */ /* 0x001ea20000300800 */
[----:B---3--:R-:W-:-:S05]  /*12a10*/  IADD3.X R18, PT, PT, R18, UR54, RZ, P5, !PT ;  /* 0x0000003612127c10 */ /* 0x008fca000affe4ff */
[----:B------:R0:W-:Y:S01]  /*12a20*/  STL [R1+0x4a8], R18 ;  /* 0x0004a81201007387 */ /* 0x0001e20000100800 */
[----:B----4-:R-:W-:-:S03]  /*12a30*/  IADD3 R16, P5, PT, R16, UR21, RZ ;  /* 0x0000001510107c10 */ /* 0x010fc6000ffbe0ff */
        /* <DEDUP_REMOVED lines=8> */
[----:B------:R-:W-:Y:S02]  /*12ac0*/  IADD3 R36, P1, PT, R36, UR21, RZ ;  /* 0x0000001524247c10 */ /* 0x000fe4000ff3e0ff */
[----:B------:R-:W-:Y:S01]  /*12ad0*/  IADD3.X R35, PT, PT, R35, UR54, RZ, P2, !PT ;  /* 0x0000003623237c10 */ /* 0x000fe200097fe4ff */
        /* <DEDUP_REMOVED lines=32> */
[----:B------:R-:W-:Y:S04]  /*12ce0*/  STL [R1+0x43c], R22 ;  /* 0x00043c1601007387 */ /* 0x000fe80000100800 */
[----:B------:R-:W4:Y:S04]  /*12cf0*/  LDL.LU R39, [R1+0x438] ;  /* 0x0004380001277983 */ /* 0x000f280000300800 */
[----:B------:R-:W-:Y:S04]  /*12d00*/  STL [R1+0x458], R21 ;  /* 0x0004581501007387 */ /* 0x000fe80000100800 */
[----:B------:R0:W-:Y:S04]  /*12d10*/  STL [R1+0x450], R12 ;  /* 0x0004500c01007387 */ /* 0x0001e80000100800 */
[----:B------:R-:W-:Y:S01]  /*12d20*/  STL [R1+0x434], R20 ;  /* 0x0004341401007387 */ /* 0x000fe20000100800 */
[----:B------:R-:W-:-:S03]  /*12d30*/  IADD3 R19, P6, PT, R19, UR20, RZ ;  /* 0x0000001413137c10 */ /* 0x000fc6000ffde0ff */
[----:B0-----:R-:W4:Y:S04]  /*12d40*/  LDL.LU R12, [R1+0xb88] ;  /* 0x000b8800010c7983 */ /* 0x001f280000300800 */
[----:B------:R0:W-:Y:S04]  /*12d50*/  STL [R1+0x42c], R19 ;  /* 0x00042c1301007387 */ /* 0x0001e80000100800 */
        /* <DEDUP_REMOVED lines=32> */
[----:B------:R-:W-:-:S02]  /*12f60*/  IADD3.X R39, PT, PT, R39, UR23, RZ, P4, !PT ;  /* 0x0000001727277c10 */ /* 0x000fc4000a7fe4ff */
[----:B------:R-:W-:-:S05]  /*12f70*/  IADD3 R12, P4, PT, R12, UR20, RZ ;  /* 0x000000140c0c7c10 */ /* 0x000fca000ff9e0ff */
[----:B------:R0:W-:Y:S01]  /*12f80*/  STL [R1+0xb88], R12 ;  /* 0x000b880c01007387 */ /* 0x0001e20000100800 */
[----:B------:R-:W-:-:S03]  /*12f90*/  IADD3.X R19, PT, PT, R19, UR23, RZ, P5, !PT ;  /* 0x0000001713137c10 */ /* 0x000fc6000affe4ff */
[----:B0-----:R-:W4:Y:S04]  /*12fa0*/  LDL.LU R12, [R1+0xb40] ;  /* 0x000b4000010c7983 */ /* 0x001f280000300800 */
[----:B------:R-:W-:Y:S04]  /*12fb0*/  STL [R1+0x438], R39 ;  /* 0x0004382701007387 */ /* 0x000fe80000100800 */
[----:B------:R0:W-:Y:S04]  /*12fc0*/  STL [R1+0x430], R19 ;  /* 0x0004301301007387 */ /* 0x0001e80000100800 */
[----:B0-----:R-:W4:Y:S01]  /*12fd0*/  LDL.LU R19, [R1+0xb18] ;  /* 0x000b180001137983 */ /* 0x001f220000300800 */
[----:B--2---:R-:W-:-:S05]  /*12fe0*/  IADD3 R17, P5, PT, R17, UR20, RZ ;  /* 0x0000001411117c10 */ /* 0x004fca000ffbe0ff */
[----:B------:R0:W-:Y:S04]  /*12ff0*/  STL [R1+0xb80], R17 ;  /* 0x000b801101007387 */ /* 0x0001e80000100800 */
[----:B0-----:R-:W2:Y:S01]  /*13000*/  LDL.LU R17, [R1+0xb38] ;  /* 0x000b380001117983 */ /* 0x001ea20000300800 */
[----:B---3--:R-:W-:-:S05]  /*13010*/  IADD3.X R18, PT, PT, R18, UR23, RZ, P6, !PT ;  /* 0x0000001712127c10 */ /* 0x008fca000b7fe4ff */
[----:B------:R0:W-:Y:S01]  /*13020*/  STL [R1+0x428], R18 ;  /* 0x0004281201007387 */ /* 0x0001e20000100800 */
[----:B----4-:R-:W-:-:S03]  /*13030*/  IADD3 R16, P6, PT, R16, UR20, RZ ;  /* 0x0000001410107c10 */ /* 0x010fc6000ffde0ff */
[----:B0-----:R-:W3:Y:S01]  /*13040*/  LDL.LU R18, [R1+0xb10] ;  /* 0x000b100001127983 */ /* 0x001ee20000300800 */
[----:B------:R-:W-:-:S03]  /*13050*/  IADD3.X R38, PT, PT, R38, UR23, RZ, P1, !PT ;  /* 0x0000001726267c10 */ /* 0x000fc60008ffe4ff */
[----:B------:R0:W-:Y:S01]  /*13060*/  STL [R1+0xb78], R16 ;  /* 0x000b781001007387 */ /* 0x0001e20000100800 */
[----:B------:R-:W-:Y:S02]  /*13070*/  IADD3 R37, P1, PT, R37, UR20, RZ ;  /* 0x0000001425257c10 */ /* 0x000fe4000ff3e0ff */
[----:B------:R-:W-:Y:S01]  /*13080*/  IADD3.X R36, PT, PT, R36, UR23, RZ, P2, !PT ;  /* 0x0000001724247c10 */ /* 0x000fe200097fe4ff */
        /* <DEDUP_REMOVED lines=40> */
[----:B------:R-:W-:-:S05]  /*13310*/  IADD3.X R12, PT, PT, R12, UR23, RZ, P1, !PT ;  /* 0x000000170c0c7c10 */ /* 0x000fca0008ffe4ff */
[----:B------:R0:W-:Y:S04]  /*13320*/  STL [R1+0xb40], R12 ;  /* 0x000b400c01007387 */ /* 0x0001e80000100800 */
[----:B0-----:R-:W4:Y:S01]  /*13330*/  LDL.LU R12, [R1+0xb00] ;  /* 0x000b0000010c7983 */ /* 0x001f220000300800 */
[----:B------:R-:W-:-:S05]  /*13340*/  IADD3 R19, P1, PT, R19, UR20, RZ ;  /* 0x0000001413137c10 */ /* 0x000fca000ff3e0ff */
        /* <DEDUP_REMOVED lines=30> */
[----:B------:R-:W-:-:S05]  /*13530*/  IADD3.X R15, PT, PT, R15, UR23, RZ, P5, !PT ;  /* 0x000000170f0f7c10 */ /* 0x000fca000affe4ff */
[----:B------:R0:W-:Y:S04]  /*13540*/  STL [R1+0xb24], R15 ;  /* 0x000b240f01007387 */ /* 0x0001e80000100800 */
[----:B0-----:R-:W4:Y:S01]  /*13550*/  LDL.LU R15, [R1+0x584] ;  /* 0x00058400010f7983 */ /* 0x001f220000300800 */
[----:B------:R-:W-:Y:S02]  /*13560*/  IADD3 R39, P4, PT, R39, UR20, RZ ;  /* 0x0000001427277c10 */ /* 0x000fe4000ff9e0ff */
[----:B------:R-:W-:-:S03]  /*13570*/  IADD3 R12, P5, PT, R12, UR20, RZ ;  /* 0x000000140c0c7c10 */ /* 0x000fc6000ffbe0ff */
[----:B------:R-:W-:Y:S04]  /*13580*/  STL [R1+0xb08], R39 ;  /* 0x000b082701007387 */ /* 0x000fe80000100800 */
[----:B------:R0:W-:Y:S01]  /*13590*/  STL [R1+0xb00], R12 ;  /* 0x000b000c01007387 */ /* 0x0001e20000100800 */
[----:B------:R-:W-:-:S03]  /*135a0*/  IADD3.X R19, PT, PT, R19, UR23, RZ, P6, !PT ;  /* 0x0000001713137c10 */ /* 0x000fc6000b7fe4ff */
[----:B0-----:R-:W4:Y:S04]  /*135b0*/  LDL.LU R12, [R1+0x544] ;  /* 0x00054400010c7983 */ /* 0x001f280000300800 */
[----:B------:R0:W-:Y:S04]  /*135c0*/  STL [R1+0xb1c], R19 ;  /* 0x000b1c1301007387 */ /* 0x0001e80000100800 */
[----:B0-----:R-:W4:Y:S01]  /*135d0*/  LDL.LU R19, [R1+0x57c] ;  /* 0x00057c0001137983 */ /* 0x001f220000300800 */
[----:B--2---:R-:W-:-:S05]  /*135e0*/  IADD3 R17, P6, PT, R17, UR20, RZ ;  /* 0x0000001411117c10 */ /* 0x004fca000ffde0ff */
[----:B------:R0:W-:Y:S04]  /*135f0*/  STL [R1+0xaf8], R17 ;  /* 0x000af81101007387 */ /* 0x0001e80000100800 */
[----:B0-----:R-:W2:Y:S01]  /*13600*/  LDL.LU R17, [R1+0x53c] ;  /* 0x00053c0001117983 */ /* 0x001ea20000300800 */
[----:B---3--:R-:W-:Y:S02]  /*13610*/  IADD3.X R18, PT, PT, R18, UR23, RZ, P1, !PT ;  /* 0x0000001712127c10 */ /* 0x008fe40008ffe4ff */
[----:B----4-:R-:W-:-:S03]  /*13620*/  IADD3 R38, P1, PT, R38, UR20, RZ ;  /* 0x0000001426267c10 */ /* 0x010fc6000ff3e0ff */
[----:B------:R0:W-:Y:S01]  /*13630*/  STL [R1+0xb14], R18 ;  /* 0x000b141201007387 */ /* 0x0001e20000100800 */
[----:B------:R-:W-:Y:S02]  /*13640*/  IADD3.X R37, PT, PT, R37, UR23, RZ, P2, !PT ;  /* 0x0000001725257c10 */ /* 0x000fe400097fe4ff */
[----:B------:R-:W-:Y:S01]  /*13650*/  IADD3 R36, P2, PT, R36, UR20, RZ ;  /* 0x0000001424247c10 */ /* 0x000fe2000ff5e0ff */
[----:B0-----:R-:W3:Y:S01]  /*13660*/  LDL.LU R18, [R1+0x574] ;  /* 0x0005740001127983 */ /* 0x001ee20000300800 */
        /* <DEDUP_REMOVED lines=42> */
[----:B------:R-:W-:-:S05]  /*13910*/  IADD3.X R12, PT, PT, R12, UR23, RZ, P2, !PT ;  /* 0x000000170c0c7c10 */ /* 0x000fca00097fe4ff */
[----:B------:R0:W-:Y:S01]  /*13920*/  STL [R1+0x544], R12 ;  /* 0x0005440c01007387 */ /* 0x0001e20000100800 */
[----:B------:R-:W-:-:S03]  /*13930*/  IADD3 R19, P2, PT, R19, UR20, RZ ;  /* 0x0000001413137c10 */ /* 0x000fc6000ff5e0ff */
[----:B0-----:R-:W4:Y:S04]  /*13940*/  LDL.LU R12, [R1+0xac0] ;  /* 0x000ac000010c7983 */ /* 0x001f280000300800 */
[----:B------:R0:W-:Y:S04]  /*13950*/  STL [R1+0x57c], R19 ;  /* 0x00057c1301007387 */ /* 0x0001e80000100800 */
[----:B0-----:R-:W4:Y:S01]  /*13960*/  LDL.LU R19, [R1+0x580] ;  /* 0x0005800001137983 */ /* 0x001f220000300800 */
[----:B--2---:R-:W-:-:S05]  /*13970*/  IADD3.X R17, PT, PT, R17, UR23, RZ, P4, !PT ;  /* 0x0000001711117c10 */ /* 0x004fca000a7fe4ff */
[----:B------:R0:W-:Y:S04]  /*13980*/  STL [R1+0x53c], R17 ;  /* 0x00053c1101007387 */ /* 0x0001e80000100800 */
[----:B0-----:R-:W2:Y:S01]  /*13990*/  LDL.LU R17, [R1+0xab8] ;  /* 0x000ab80001117983 */ /* 0x001ea20000300800 */
[----:B---3--:R-:W-:-:S03]  /*139a0*/  IADD3 R18, P4, PT, R18, UR20, RZ ;  /* 0x0000001412127c10 */ /* 0x008fc6000ff9e0ff */
[----:B------:R-:W3:Y:S04]  /*139b0*/  LDL.LU R38, [R1+0x578] ;  /* 0x0005780001267983 */ /* 0x000ee80000300800 */
[----:B------:R-:W3:Y:S04]  /*139c0*/  LDL.LU R37, [R1+0xab0] ;  /* 0x000ab00001257983 */ /* 0x000ee80000300800 */
[----:B------:R-:W3:Y:S04]  /*139d0*/  LDL.LU R36, [R1+0x570] ;  /* 0x0005700001247983 */ /* 0x000ee80000300800 */
[----:B------:R0:W-:Y:S04]  /*139e0*/  STL [R1+0x574], R18 ;  /* 0x0005741201007387 */ /* 0x0001e80000100800 */
[----:B------:R-:W3:Y:S04]  /*139f0*/  LDL.LU R35, [R1+0xaa8] ;  /* 0x000aa80001237983 */ /* 0x000ee80000300800 */
        /* <DEDUP_REMOVED lines=13> */
[----:B------:R-:W3:Y:S01]  /*13ad0*/  LDL.LU R21, [R1+0xa70] ;  /* 0x000a700001157983 */ /* 0x000ee20000300800 */
[----:B----4-:R-:W-:-:S03]  /*13ae0*/  IADD3.X R39, PT, PT, R39, UR23, RZ, P5, !PT ;  /* 0x0000001727277c10 */ /* 0x010fc6000affe4ff */
[----:B------:R-:W4:Y:S04]  /*13af0*/  LDL.LU R20, [R1+0xa8c] ;  /* 0x000a8c0001147983 */ /* 0x000f280000300800 */
[----:B0-----:R-:W4:Y:S01]  /*13b00*/  LDL.LU R18, [R1+0xa68] ;  /* 0x000a680001127983 */ /* 0x001f220000300800 */
[----:B------:R-:W-:-:S05]  /*13b10*/  IADD3 R16, P5, PT, R16, UR20, RZ ;  /* 0x0000001410107c10 */ /* 0x000fca000ffbe0ff */
[----:B------:R0:W-:Y:S01]  /*13b20*/  STL [R1+0x56c], R16 ;  /* 0x00056c1001007387 */ /* 0x0001e20000100800 */
[----:B------:R-:W-:-:S03]  /*13b30*/  IADD3.X R15, PT, PT, R15, UR23, RZ, P6, !PT ;  /* 0x000000170f0f7c10 */ /* 0x000fc6000b7fe4ff */
[----:B0-----:R-:W4:Y:S04]  /*13b40*/  LDL.LU R16, [R1+0xa84] ;  /* 0x000a840001107983 */ /* 0x001f280000300800 */
[----:B------:R-:W-:Y:S04]  /*13b50*/  STL [R1+0x410], R39 ;  /* 0x0004102701007387 */ /* 0x000fe80000100800 */
[----:B------:R0:W-:Y:S04]  /*13b60*/  STL [R1+0x588], R15 ;  /* 0x0005880f01007387 */ /* 0x0001e80000100800 */
[----:B0-----:R-:W4:Y:S01]  /*13b70*/  LDL.LU R15, [R1+0xa60] ;  /* 0x000a6000010f7983 */ /* 0x001f220000300800 */
[----:B------:R-:W-:-:S05]  /*13b80*/  IADD3 R12, P6, PT, R12, UR20, RZ ;  /* 0x000000140c0c7c10 */ /* 0x000fca000ffde0ff */
[----:B------:R0:W-:Y:S01]  /*13b90*/  STL [R1+0xac0], R12 ;  /* 0x000ac00c01007387 */ /* 0x0001e20000100800 */
[----:B------:R-:W-:-:S03]  /*13ba0*/  IADD3.X R19, PT, PT, R19, UR23, RZ, P1, !PT ;  /* 0x0000001713137c10 */ /* 0x000fc60008ffe4ff */
[----:B0-----:R-:W4:Y:S04]  /*13bb0*/  LDL.LU R12, [R1+0xa7c] ;  /* 0x000a7c00010c7983 */ /* 0x001f280000300800 */
[----:B------:R0:W-:Y:S04]  /*13bc0*/  STL [R1+0x580], R19 ;  /* 0x0005801301007387 */ /* 0x0001e80000100800 */
[----:B0-----:R-:W4:Y:S01]  /*13bd0*/  LDL.LU R19, [R1+0xa58] ;  /* 0x000a580001137983 */ /* 0x001f220000300800 */
[----:B--2---:R-:W-:Y:S02]  /*13be0*/  IADD3 R17, P1, PT, R17, UR20, RZ ;  /* 0x0000001411117c10 */ /* 0x004fe4000ff3e0ff */
[----:B---3--:R-:W-:-:S03]  /*13bf0*/  IADD3.X R38, PT, PT, R38, UR23, RZ, P2, !PT ;  /* 0x0000001726267c10 */ /* 0x008fc600097fe4ff */
[----:B------:R0:W-:Y:S01]  /*13c00*/  STL [R1+0xab8], R17 ;  /* 0x000ab81101007387 */ /* 0x0001e20000100800 */
[----:B------:R-:W-:Y:S02]  /*13c10*/  IADD3 R37, P2, PT, R37, UR20, RZ ;  /* 0x0000001425257c10 */ /* 0x000fe4000ff5e0ff */
[----:B------:R-:W-:Y:S01]  /*13c20*/  IADD3.X R36, PT, PT, R36, UR23, RZ, P4, !PT ;  /* 0x0000001724247c10 */ /* 0x000fe2000a7fe4ff */
[----:B0-----:R-:W2:Y:S01]  /*13c30*/  LDL.LU R17, [R1+0xa74] ;  /* 0x000a740001117983 */ /* 0x001ea20000300800 */
        /* <DEDUP_REMOVED lines=30> */
[----:B----4-:R-:W-:-:S03]  /*13e20*/  IADD3.X R20, PT, PT, R20, UR23, RZ, P1, !PT ;  /* 0x0000001714147c10 */ /* 0x010fc60008ffe4ff */
[----:B------:R-:W-:Y:S01]  /*13e30*/  STL [R1+0xa78], R23 ;  /* 0x000a781701007387 */ /* 0x000fe20000100800 */
[----:B------:R-:W-:-:S03]  /*13e40*/  IADD3 R18, P1, PT, R18, UR20, RZ ;  /* 0x0000001412127c10 */ /* 0x000fc6000ff3e0ff */
[----:B------:R-:W-:Y:S04]  /*13e50*/  STL [R1+0xa94], R22 ;  /* 0x000a941601007387 */ /* 0x000fe80000100800 */
[----:B------:R-:W3:Y:S04]  /*13e60*/  LDL.LU R39, [R1+0xa50] ;  /* 0x000a500001277983 */ /* 0x000ee80000300800 */
        /* <DEDUP_REMOVED lines=10> */
[----:B------:R-:W-:-:S05]  /*13f10*/  IADD3.X R12, PT, PT, R12, UR23, RZ, P4, !PT ;  /* 0x000000170c0c7c10 */ /* 0x000fca000a7fe4ff */
[----:B------:R0:W-:Y:S01]  /*13f20*/  STL [R1+0xa7c], R12 ;  /* 0x000a7c0c01007387 */ /* 0x0001e20000100800 */
[----:B------:R-:W-:-:S03]  /*13f30*/  IADD3 R19, P4, PT, R19, UR20, RZ ;  /* 0x0000001413137c10 */ /* 0x000fc6000ff9e0ff */
[----:B0-----:R-:W4:Y:S04]  /*13f40*/  LDL.LU R12, [R1+0xa40] ;  /* 0x000a4000010c7983 */ /* 0x001f280000300800 */
[----:B------:R0:W-:Y:S04]  /*13f50*/  STL [R1+0xa58], R19 ;  /* 0x000a581301007387 */ /* 0x0001e80000100800 */
[----:B0-----:R-:W4:Y:S04]  /*13f60*/  LDL.LU R19, [R1+0xa5c] ;  /* 0x000a5c0001137983 */ /* 0x001f280000300800 */
[----:B------:R-:W4:Y:S04]  /*13f70*/  LDL.LU R38, [R1+0xa38] ;  /* 0x000a380001267983 */ /* 0x000f280000300800 */
[----:B------:R-:W4:Y:S04]  /*13f80*/  LDL.LU R37, [R1+0xa54] ;  /* 0x000a540001257983 */ /* 0x000f280000300800 */
[----:B------:R-:W4:Y:S01]  /*13f90*/  LDL.LU R36, [R1+0xa30] ;  /* 0x000a300001247983 */ /* 0x000f220000300800 */
[----:B--2---:R-:W-:-:S05]  /*13fa0*/  IADD3.X R17, PT, PT, R17, UR23, RZ, P5, !PT ;  /* 0x0000001711117c10 */ /* 0x004fca000affe4ff */
[----:B------:R0:W-:Y:S04]  /*13fb0*/  STL [R1+0xa74], R17 ;  /* 0x000a741101007387 */ /* 0x0001e80000100800 */
[----:B------:R-:W2:Y:S04]  /*13fc0*/  LDL.LU R35, [R1+0xa4c] ;  /* 0x000a4c0001237983 */ /* 0x000ea80000300800 */
        /* <DEDUP_REMOVED lines=15> */
[----:B0-----:R-:W2:Y:S01]  /*140c0*/  LDL.LU R17, [R1+0xa0c] ;  /* 0x000a0c0001117983 */ /* 0x001ea20000300800 */
[----:B---3--:R-:W-:-:S02]  /*140d0*/  IADD3 R39, P5, PT, R39, UR20, RZ ;  /* 0x0000001427277c10 */ /* 0x008fc4000ffbe0ff */
[----:B----4-:R-:W-:-:S05]  /*140e0*/  IADD3.X R18, PT, PT, R18, UR23, RZ, P6, !PT ;  /* 0x0000001712127c10 */ /* 0x010fca000b7fe4ff */
[----:B------:R0:W-:Y:S04]  /*140f0*/  STL [R1+0xa6c], R18 ;  /* 0x000a6c1201007387 */ /* 0x0001e80000100800 */
[----:B0-----:R-:W3:Y:S01]  /*14100*/  LDL.LU R18, [R1+0x54c] ;  /* 0x00054c0001127983 */ /* 0x001ee20000300800 */
[----:B------:R-:W-:-:S03]  /*14110*/  IADD3 R16, P6, PT, R16, UR20, RZ ;  /* 0x0000001410107c10 */ /* 0x000fc6000ffde0ff */
[----:B------:R-:W-:Y:S04]  /*14120*/  STL [R1+0xa50], R39 ;  /* 0x000a502701007387 */ /* 0x000fe80000100800 */
[----:B------:R0:W-:Y:S04]  /*14130*/  STL [R1+0xa48], R16 ;  /* 0x000a481001007387 */ /* 0x0001e80000100800 */
[----:B0-----:R-:W4:Y:S01]  /*14140*/  LDL.LU R16, [R1+0xa04] ;  /* 0x000a040001107983 */ /* 0x001f220000300800 */
[----:B------:R-:W-:-:S05]  /*14150*/  IADD3.X R15, PT, PT, R15, UR23, RZ, P1, !PT ;  /* 0x000000170f0f7c10 */ /* 0x000fca0008ffe4ff */
[----:B------:R0:W-:Y:S04]  /*14160*/  STL [R1+0xa64], R15 ;  /* 0x000a640f01007387 */ /* 0x0001e80000100800 */
[----:B0-----:R-:W4:Y:S01]  /*14170*/  LDL.LU R15, [R1+0x664] ;  /* 0x00066400010f7983 */ /* 0x001f220000300800 */
[----:B------:R-:W-:-:S05]  /*14180*/  IADD3 R12, P1, PT, R12, UR20, RZ ;  /* 0x000000140c0c7c10 */ /* 0x000fca000ff3e0ff */
[----:B------:R0:W-:Y:S01]  /*14190*/  STL [R1+0xa40], R12 ;  /* 0x000a400c01007387 */ /* 0x0001e20000100800 */
[----:B------:R-:W-:-:S03]  /*141a0*/  IADD3.X R19, PT, PT, R19, UR23, RZ, P2, !PT ;  /* 0x0000001713137c10 */ /* 0x000fc600097fe4ff */
[----:B0-----:R-:W4:Y:S01]  /*141b0*/  LDL.LU R12, [R1+0x560] ;  /* 0x00056000010c7983 */ /* 0x001f220000300800 */
[----:B------:R-:W-:-:S03]  /*141c0*/  IADD3 R38, P2, PT, R38, UR20, RZ ;  /* 0x0000001426267c10 */ /* 0x000fc6000ff5e0ff */
[----:B------:R0:W-:Y:S01]  /*141d0*/  STL [R1+0xa5c], R19 ;  /* 0x000a5c1301007387 */ /* 0x0001e20000100800 */
[----:B------:R-:W-:Y:S02]  /*141e0*/  IADD3.X R37, PT, PT, R37, UR23, RZ, P4, !PT ;  /* 0x0000001725257c10 */ /* 0x000fe4000a7fe4ff */
[----:B------:R-:W-:Y:S01]  /*141f0*/  IADD3 R36, P4, PT, R36, UR20, RZ ;  /* 0x0000001424247c10 */ /* 0x000fe2000ff9e0ff */
[----:B0-----:R-:W4:Y:S04]  /*14200*/  LDL.LU R19, [R1+0x65c] ;  /* 0x00065c0001137983 */ /* 0x001f280000300800 */
[----:B------:R-:W-:Y:S04]  /*14210*/  STL [R1+0xa38], R38 ;  /* 0x000a382601007387 */ /* 0x000fe80000100800 */
[----:B------:R-:W-:Y:S04]  /*14220*/  STL [R1+0xa54], R37 ;  /* 0x000a542501007387 */ /* 0x000fe80000100800 */
[----:B------:R-:W-:Y:S01]  /*14230*/  STL [R1+0xa30], R36 ;  /* 0x000a302401007387 */ /* 0x000fe20000100800 */
[----:B--2---:R-:W-:-:S02]  /*14240*/  IADD3.X R35, PT, PT, R35, UR23, RZ, P5, !PT ;  /* 0x0000001723237c10 */ /* 0x004fc4000affe4ff */
        /* <DEDUP_REMOVED lines=31> */
[----:B------:R-:W-:Y:S04]  /*14440*/  STL [R1+0xa14], R21 ;  /* 0x000a141501007387 */ /* 0x000fe80000100800 */
[----:B------:R0:W-:Y:S04]  /*14450*/  STL [R1+0xa0c], R17 ;  /* 0x000a0c1101007387 */ /* 0x0001e80000100800 */
[----:B------:R-:W-:Y:S04]  /*14460*/  STL [R1+0x554], R20 ;  /* 0x0005541401007387 */ /* 0x000fe80000100800 */
[----:B0-----:R-:W2:Y:S01]  /*14470*/  LDL.LU R17, [R1+0x654] ;  /* 0x0006540001117983 */ /* 0x001ea20000300800 */
[----:B---3--:R-:W-:-:S05]  /*14480*/  IADD3 R18, P2, PT, R18, UR20, RZ ;  /* 0x0000001412127c10 */ /* 0x008fca000ff5e0ff */
[----:B------:R0:W-:Y:S04]  /*14490*/  STL [R1+0x54c], R18 ;  /* 0x00054c1201007387 */ /* 0x0001e80000100800 */
[----:B0-----:R-:W3:Y:S01]  /*144a0*/  LDL.LU R18, [R1+0x550] ;  /* 0x0005500001127983 */ /* 0x001ee20000300800 */
[----:B----4-:R-:W-:-:S05]  /*144b0*/  IADD3.X R16, PT, PT, R16, UR23, RZ, P4, !PT ;  /* 0x0000001710107c10 */ /* 0x010fca000a7fe4ff */
        /* <DEDUP_REMOVED lines=31> */
[----:B------:R-:W-:-:S05]  /*146b0*/  IADD3 R17, P6, PT, R17, UR20, RZ ;  /* 0x0000001411117c10 */ /* 0x000fca000ffde0ff */
[----:B------:R0:W-:Y:S04]  /*146c0*/  STL [R1+0x654], R17 ;  /* 0x0006541101007387 */ /* 0x0001e80000100800 */
[----:B0-----:R-:W2:Y:S04]  /*146d0*/  LDL.LU R17, [R1+0x9cc] ;  /* 0x0009cc0001117983 */ /* 0x001ea80000300800 */
[----:B------:R-:W-:Y:S01]  /*146e0*/  STL [R1+0x558], R39 ;  /* 0x0005582701007387 */ /* 0x000fe20000100800 */
[----:B---3--:R-:W-:-:S05]  /*146f0*/  IADD3.X R18, PT, PT, R18, UR23, RZ, P1, !PT ;  /* 0x0000001712127c10 */ /* 0x008fca0008ffe4ff */
[----:B------:R0:W-:Y:S04]  /*14700*/  STL [R1+0x550], R18 ;  /* 0x0005501201007387 */ /* 0x0001e80000100800 */
[----:B0-----:R-:W3:Y:S01]  /*14710*/  LDL.LU R18, [R1+0x9a8] ;  /* 0x0009a80001127983 */ /* 0x001ee20000300800 */
[----:B----4-:R-:W-:-:S05]  /*14720*/  IADD3 R16, P1, PT, R16, UR20, RZ ;  /* 0x0000001410107c10 */ /* 0x010fca000ff3e0ff */
[----:B------:R0:W-:Y:S04]  /*14730*/  STL [R1+0x64c], R16 ;  /* 0x00064c1001007387 */ /* 0x0001e80000100800 */
[----:B0-----:R-:W4:Y:S01]  /*14740*/  LDL.LU R16, [R1+0x9c4] ;  /* 0x0009c40001107983 */ /* 0x001f220000300800 */
[----:B------:R-:W-:-:S05]  /*14750*/  IADD3.X R15, PT, PT, R15, UR23, RZ, P2, !PT ;  /* 0x000000170f0f7c10 */ /* 0x000fca00097fe4ff */
[----:B------:R0:W-:Y:S04]  /*14760*/  STL [R1+0x3f0], R15 ;  /* 0x0003f00f01007387 */ /* 0x0001e80000100800 */
[----:B0-----:R-:W4:Y:S01]  /*14770*/  LDL.LU R15, [R1+0x9a0] ;  /* 0x0009a000010f7983 */ /* 0x001f220000300800 */
[----:B------:R-:W-:Y:S02]  /*14780*/  IADD3 R12, P2, PT, R12, UR20, RZ ;  /* 0x000000140c0c7c10 */ /* 0x000fe4000ff5e0ff */
        /* <DEDUP_REMOVED lines=96> */
[----:B------:R-:W-:Y:S02]  /*14d90*/  IADD3.X R37, PT, PT, R37, UR23, RZ, P5, !PT ;  /* 0x0000001725257c10 */ /* 0x000fe4000affe4ff */
        /* <DEDUP_REMOVED lines=52> */
[----:B------:R-:W-:-:S03]  /*150e0*/  IADD3 R15, P6, PT, R15, UR20, RZ ;  /* 0x000000140f0f7c10 */ /* 0x000fc6000ffde0ff */
        /* <DEDUP_REMOVED lines=33> */
[----:B------:R0:W-:Y:S04]  /*15300*/  STL [R1+0x630], R18 ;  /* 0x0006301201007387 */ /* 0x0001e80000100800 */
[----:B0-----:R-:W3:Y:S01]  /*15310*/  LDL.LU R18, [R1+0x8fc] ;  /* 0x0008fc0001127983 */ /* 0x001ee20000300800 */
[----:B----4-:R-:W-:Y:S02]  /*15320*/  IADD3 R16, P4, PT, R16, UR20, RZ ;  /* 0x0000001410107c10 */ /* 0x010fe4000ff9e0ff */
        /* <DEDUP_REMOVED lines=56> */
[----:B----4-:R-:W-:-:S03]  /*156b0*/  IADD3.X R16, PT, PT, R16, UR23, RZ, P1, !PT ;  /* 0x0000001710107c10 */ /* 0x010fc60008ffe4ff */
        /* <DEDUP_REMOVED lines=27> */
[----:B------:R0:W-:Y:S04]  /*15870*/  STL [R1+0x8ec], R12 ;  /* 0x0008ec0c01007387 */ /* 0x0001e80000100800 */
[----:B0-----:R-:W4:Y:S01]  /*15880*/  LDL.LU R12, [R1+0xba4] ;  /* 0x000ba400010c7983 */ /* 0x001f220000300800 */
[----:B------:R-:W-:-:S05]  /*15890*/  IADD3.X R19, PT, PT, R19, UR23, RZ, P4, !PT ;  /* 0x0000001713137c10 */ /* 0x000fca000a7fe4ff */
        /* <DEDUP_REMOVED lines=48> */
[----:B------:R-:W-:Y:S04]  /*15ba0*/  STL [R1+0x604], R20 ;  /* 0x0006041401007387 */ /* 0x000fe80000100800 */
[----:B0-----:R-:W4:Y:S01]  /*15bb0*/  LDL.LU R16, [R1+0x5e4] ;  /* 0x0005e40001107983 */ /* 0x001f220000300800 */
[----:B------:R-:W-:-:S05]  /*15bc0*/  IADD3 R15, P5, PT, R15, UR20, RZ ;  /* 0x000000140f0f7c10 */ /* 0x000fca000ffbe0ff */
[----:B------:R0:W-:Y:S04]  /*15bd0*/  STL [R1+0x5fc], R15 ;  /* 0x0005fc0f01007387 */ /* 0x0001e80000100800 */
        /* <DEDUP_REMOVED lines=9> */
[----:B0-----:R-:W2:Y:S04]  /*15c70*/  LDL.LU R17, [R1+0x5d4] ;  /* 0x0005d40001117983 */ /* 0x001ea80000300800 */
[----:B------:R-:W2:Y:S04]  /*15c80*/  LDL.LU R38, [R1+0x5f0] ;  /* 0x0005f00001267983 */ /* 0x000ea80000300800 */
[----:B------:R-:W2:Y:S04]  /*15c90*/  LDL.LU R37, [R1+0x5cc] ;  /* 0x0005cc0001257983 */ /* 0x000ea80000300800 */
[----:B------:R-:W2:Y:S01]  /*15ca0*/  LDL.LU R36, [R1+0x5e8] ;  /* 0x0005e80001247983 */ /* 0x000ea20000300800 */
[----:B---3--:R-:W-:-:S05]  /*15cb0*/  IADD3 R18, P1, PT, R18, UR20, RZ ;  /* 0x0000001412127c10 */ /* 0x008fca000ff3e0ff */
        /* <DEDUP_REMOVED lines=17> */
[----:B0-----:R-:W3:Y:S01]  /*15dd0*/  LDL.LU R18, [R1+0x868] ;  /* 0x0008680001127983 */ /* 0x001ee20000300800 */
[----:B----4-:R-:W-:-:S02]  /*15de0*/  IADD3.X R39, PT, PT, R39, UR23, RZ, P2, !PT ;  /* 0x0000001727277c10 */ /* 0x010fc400097fe4ff */
[----:B------:R-:W-:-:S05]  /*15df0*/  IADD3 R16, P2, PT, R16, UR20, RZ ;  /* 0x0000001410107c10 */ /* 0x000fca000ff5e0ff */
[----:B------:R0:W-:Y:S04]  /*15e00*/  STL [R1+0x5e4], R16 ;  /* 0x0005e41001007387 */ /* 0x0001e80000100800 */
[----:B0-----:R-:W4:Y:S01]  /*15e10*/  LDL.LU R16, [R1+0x884] ;  /* 0x0008840001107983 */ /* 0x001f220000300800 */
[----:B------:R-:W-:-:S03]  /*15e20*/  IADD3.X R15, PT, PT, R15, UR23, RZ, P4, !PT ;  /* 0x000000170f0f7c10 */ /* 0x000fc6000a7fe4ff */
[----:B------:R-:W-:Y:S04]  /*15e30*/  STL [R1+0x8ac], R39 ;  /* 0x0008ac2701007387 */ /* 0x000fe80000100800 */
[----:B------:R0:W-:Y:S04]  /*15e40*/  STL [R1+0x600], R15 ;  /* 0x0006000f01007387 */ /* 0x0001e80000100800 */
[----:B0-----:R-:W4:Y:S01]  /*15e50*/  LDL.LU R15, [R1+0x860] ;  /* 0x00086000010f7983 */ /* 0x001f220000300800 */
[----:B------:R-:W-:-:S05]  /*15e60*/  IADD3 R12, P4, PT, R12, UR20, RZ ;  /* 0x000000140c0c7c10 */ /* 0x000fca000ff9e0ff */
[----:B------:R0:W-:Y:S04]  /*15e70*/  STL [R1+0x5dc], R12 ;  /* 0x0005dc0c01007387 */ /* 0x0001e80000100800 */
[----:B0-----:R-:W4:Y:S01]  /*15e80*/  LDL.LU R12, [R1+0x87c] ;  /* 0x00087c00010c7983 */ /* 0x001f220000300800 */
[----:B------:R-:W-:-:S05]  /*15e90*/  IADD3.X R19, PT, PT, R19, UR23, RZ, P5, !PT ;  /* 0x0000001713137c10 */ /* 0x000fca000affe4ff */
[----:B------:R0:W-:Y:S04]  /*15ea0*/  STL [R1+0x5f8], R19 ;  /* 0x0005f81301007387 */ /* 0x0001e80000100800 */
[----:B0-----:R-:W4:Y:S01]  /*15eb0*/  LDL.LU R19, [R1+0x858] ;  /* 0x0008580001137983 */ /* 0x001f220000300800 */
[----:B--2---:R-:W-:Y:S02]  /*15ec0*/  IADD3 R17, P5, PT, R17, UR20, RZ ;  /* 0x0000001411117c10 */ /* 0x004fe4000ffbe0ff */
[----:B------:R-:W-:-:S03]  /*15ed0*/  IADD3.X R38, PT, PT, R38, UR23, RZ, P6, !PT ;  /* 0x0000001726267c10 */ /* 0x000fc6000b7fe4ff */
[----:B------:R0:W-:Y:S01]  /*15ee0*/  STL [R1+0x5d4], R17 ;  /* 0x0005d41101007387 */ /* 0x0001e20000100800 */
[----:B------:R-:W-:Y:S02]  /*15ef0*/  IADD3 R37, P6, PT, R37, UR20, RZ ;  /* 0x0000001425257c10 */ /* 0x000fe4000ffde0ff */
[----:B------:R-:W-:Y:S01]  /*15f00*/  IADD3.X R36, PT, PT, R36, UR23, RZ, P1, !PT ;  /* 0x0000001724247c10 */ /* 0x000fe20008ffe4ff */
[----:B0-----:R-:W2:Y:S04]  /*15f10*/  LDL.LU R17, [R1+0x874] ;  /* 0x0008740001117983 */ /* 0x001ea80000300800 */
[----:B------:R-:W-:Y:S04]  /*15f20*/  STL [R1+0x5f0], R38 ;  /* 0x0005f02601007387 */ /* 0x000fe80000100800 */
[----:B------:R-:W-:Y:S01]  /*15f30*/  STL [R1+0x5cc], R37 ;  /* 0x0005cc2501007387 */ /* 0x000fe20000100800 */
[----:B---3--:R-:W-:-:S03]  /*15f40*/  IADD3 R35, P1, PT, R35, UR20, RZ ;  /* 0x0000001423237c10 */ /* 0x008fc6000ff3e0ff */
        /* <DEDUP_REMOVED lines=30> */
[----:B------:R-:W3:Y:S01]  /*16130*/  LDL.LU R39, [R1+0x850] ;  /* 0x0008500001277983 */ /* 0x000ee20000300800 */
[----:B------:R-:W-:-:S03]  /*16140*/  IADD3 R18, P5, PT, R18, UR20, RZ ;  /* 0x0000001412127c10 */ /* 0x000fc6000ffbe0ff */
[----:B------:R-:W-:Y:S04]  /*16150*/  STL [R1+0x870], R21 ;  /* 0x0008701501007387 */ /* 0x000fe80000100800 */
[----:B------:R0:W-:Y:S04]  /*16160*/  STL [R1+0x868], R18 ;  /* 0x0008681201007387 */ /* 0x0001e80000100800 */
[----:B------:R-:W-:Y:S04]  /*16170*/  STL [R1+0x88c], R20 ;  /* 0x00088c1401007387 */ /* 0x000fe80000100800 */
        /* <DEDUP_REMOVED lines=36> */
[----:B------:R-:W-:-:S05]  /*163c0*/  IADD3.X R18, PT, PT, R18, UR23, RZ, P4, !PT ;  /* 0x0000001712127c10 */ /* 0x000fca000a7fe4ff */
[----:B------:R0:W-:Y:S04]  /*163d0*/  STL [R1+0x86c], R18 ;  /* 0x00086c1201007387 */ /* 0x0001e80000100800 */
[----:B0-----:R-:W3:Y:S04]  /*163e0*/  LDL.LU R18, [R1+0x5c4] ;  /* 0x0005c40001127983 */ /* 0x001ee80000300800 */
[----:B------:R-:W-:Y:S01]  /*163f0*/  STL [R1+0x850], R39 ;  /* 0x0008502701007387 */ /* 0x000fe20000100800 */
[----:B----4-:R-:W-:-:S05]  /*16400*/  IADD3 R16, P4, PT, R16, UR20, RZ ;  /* 0x0000001410107c10 */ /* 0x010fca000ff9e0ff */
        /* <DEDUP_REMOVED lines=8> */
[----:B------:R-:W-:Y:S02]  /*16490*/  IADD3.X R19, PT, PT, R19, UR23, RZ, P6, !PT ;  /* 0x0000001713137c10 */ /* 0x000fe4000b7fe4ff */
        /* <DEDUP_REMOVED lines=148> */
[----:B0-----:R-:W4:Y:S04]  /*16de0*/  LDL.LU R15, [R1+0x7a0] ;  /* 0x0007a000010f7983 */ /* 0x001f280000300800 */
[----:B------:R-:W4:Y:S01]  /*16df0*/  LDL.LU R38, [R1+0x77c] ;  /* 0x00077c0001267983 */ /* 0x000f220000300800 */
[----:B------:R-:W-:-:S03]  /*16e00*/  IADD3.X R12, PT, PT, R12, UR23, RZ, P4, !PT ;  /* 0x000000170c0c7c10 */ /* 0x000fc6000a7fe4ff */
        /* <DEDUP_REMOVED lines=115> */
[----:B------:R0:W-:Y:S04]  /*17540*/  STL [R1+0x714], R12 ;  /* 0x0007140c01007387 */ /* 0x0001e80000100800 */
[----:B0-----:R-:W4:Y:S01]  /*17550*/  LDL.LU R12, [R1+0x6d0] ;  /* 0x0006d000010c7983 */ /* 0x001f220000300800 */
[----:B------:R-:W-:-:S03]  /*17560*/  IADD3.X R19, PT, PT, R19, UR23, RZ, P6, !PT ;  /* 0x0000001713137c10 */ /* 0x000fc6000b7fe4ff */
        /* <DEDUP_REMOVED lines=65> */
[----:B0-----:R-:W3:Y:S04]  /*17980*/  LDL.LU R18, [R1+0x6a8] ;  /* 0x0006a80001127983 */ /* 0x001ee80000300800 */
[----:B------:R-:W3:Y:S04]  /*17990*/  LDL.LU R38, [R1+0x684] ;  /* 0x0006840001267983 */ /* 0x000ee80000300800 */
[----:B------:R-:W3:Y:S04]  /*179a0*/  LDL.LU R37, [R1+0x6a0] ;  /* 0x0006a00001257983 */ /* 0x000ee80000300800 */
[----:B------:R-:W3:Y:S01]  /*179b0*/  LDL.LU R36, [R1+0x67c] ;  /* 0x00067c0001247983 */ /* 0x000ee20000300800 */
[----:B----4-:R-:W-:-:S05]  /*179c0*/  IADD3.X R16, PT, PT, R16, UR23, RZ, P5, !PT ;  /* 0x0000001710107c10 */ /* 0x010fca000affe4ff */
        /* <DEDUP_REMOVED lines=33> */
[----:B------:R-:W-:-:S03]  /*17be0*/  IADD3 R38, P2, PT, R38, UR20, RZ ;  /* 0x0000001426267c10 */ /* 0x000fc6000ff5e0ff */
[----:B------:R0:W-:Y:S01]  /*17bf0*/  STL [R1+0x6a8], R18 ;  /* 0x0006a81201007387 */ /* 0x0001e20000100800 */
[----:B------:R-:W-:Y:S02]  /*17c00*/  IADD3.X R37, PT, PT, R37, UR23, RZ, P4, !PT ;  /* 0x0000001725257c10 */ /* 0x000fe4000a7fe4ff */
[----:B------:R-:W-:Y:S01]  /*17c10*/  IADD3 R36, P4, PT, R36, UR20, RZ ;  /* 0x0000001424247c10 */ /* 0x000fe2000ff9e0ff */
[----:B0-----:R-:W3:Y:S04]  /*17c20*/  LDL.LU R18, [R1+0x3a8] ;  /* 0x0003a80001127983 */ /* 0x001ee80000300800 */
[----:B------:R-:W-:Y:S04]  /*17c30*/  STL [R1+0x684], R38 ;  /* 0x0006842601007387 */ /* 0x000fe80000100800 */
[----:B------:R-:W-:Y:S01]  /*17c40*/  STL [R1+0x6a0], R37 ;  /* 0x0006a02501007387 */ /* 0x000fe20000100800 */
[----:B----4-:R-:W-:-:S03]  /*17c50*/  IADD3.X R35, PT, PT, R35, UR23, RZ, P5, !PT ;  /* 0x0000001723237c10 */ /* 0x010fc6000affe4ff */
        /* <DEDUP_REMOVED lines=30> */
[----:B------:R-:W4:Y:S01]  /*17e40*/  LDL.LU R39, [R1+0x3c4] ;  /* 0x0003c40001277983 */ /* 0x000f220000300800 */
[----:B------:R-:W-:-:S03]  /*17e50*/  IADD3.X R16, PT, PT, R16, UR23, RZ, P2, !PT ;  /* 0x0000001710107c10 */ /* 0x000fc600097fe4ff */
        /* <DEDUP_REMOVED lines=41> */
[----:B0-----:R-:W4:Y:S04]  /*180f0*/  LDL.LU R16, [R1+0x35c] ;  /* 0x00035c0001107983 */ /* 0x001f280000300800 */
[----:B------:R-:W-:Y:S01]  /*18100*/  STL [R1+0x3c4], R39 ;  /* 0x0003c42701007387 */ /* 0x000fe20000100800 */
[----:B------:R-:W-:-:S05]  /*18110*/  IADD3.X R15, PT, PT, R15, UR23, RZ, P1, !PT ;  /* 0x000000170f0f7c10 */ /* 0x000fca0008ffe4ff */
        /* <DEDUP_REMOVED lines=65> */
[----:B------:R-:W-:Y:S04]  /*18530*/  STL [R1+0x330], R19 ;  /* 0x0003301301007387 */ /* 0x000fe80000100800 */
        /* <DEDUP_REMOVED lines=17> */
[----:B0-----:R-:W2:Y:S04]  /*18650*/  LDL R17, [R1+0xbc8] ;  /* 0x000bc80001117983 */ /* 0x001ea80000100800 */
[----:B------:R-:W2:Y:S04]  /*18660*/  LDL.LU R21, [R1+0x2e4] ;  /* 0x0002e40001157983 */ /* 0x000ea80000300800 */
[----:B------:R-:W2:Y:S04]  /*18670*/  LDL.LU R20, [R1+0x2c8] ;  /* 0x0002c80001147983 */ /* 0x000ea80000300800 */
[----:B------:R-:W2:Y:S01]  /*18680*/  LDL.LU R19, [R1+0x2dc] ;  /* 0x0002dc0001137983 */ /* 0x000ea20000300800 */
        /* <DEDUP_REMOVED lines=14> */
[----:B------:R-:W1:Y:S01]  /*18770*/  SYNCS.PHASECHK.TRANS64.TRYWAIT P4, [UR11], R13 ;  /* 0x0000000dff0075a7 */ /* 0x000e62000808110b */
[----:B------:R-:W-:Y:S02]  /*18780*/  IADD3.X R37, PT, PT, R37, UR23, RZ, P5, !PT ;  /* 0x0000001725257c10 */ /* 0x000fe4000affe4ff */
[----:B------:R0:W-:Y:S01]  /*18790*/  STL [R1+0x334], R38 ;  /* 0x0003342601007387 */ /* 0x0001e20000100800 */
[----:B------:R-:W-:-:S03]  /*187a0*/  IADD3 R36, P5, PT, R36, UR20, RZ ;  /* 0x0000001424247c10 */ /* 0x000fc6000ffbe0ff */
[----:B------:R1:W-:Y:S01]  /*187b0*/  STL [R1+0x32c], R37 ;  /* 0x00032c2501007387 */ /* 0x0003e20000100800 */
[----:B------:R-:W-:-:S03]  /*187c0*/  IADD3.X R35, PT, PT, R35, UR23, RZ, P6, !PT ;  /* 0x0000001723237c10 */ /* 0x000fc6000b7fe4ff */
[----:B------:R1:W-:Y:S01]  /*187d0*/  STL [R1+0x310], R36 ;  /* 0x0003102401007387 */ /* 0x0003e20000100800 */
[----:B0-----:R-:W0:Y:S03]  /*187e0*/  LDC R12, c[0x0][0x3a0] ;  /* 0x0000e800ff0c7b82 */ /* 0x001e260000000800 */
[----:B------:R0:W-:Y:S01]  /*187f0*/  STL [R1+0x324], R35 ;  /* 0x0003242301007387 */ /* 0x0001e20000100800 */
[----:B------:R-:W-:Y:S02]  /*18800*/  PRMT R14, RZ, 0x7610, R14 ;  /* 0x00007610ff0e7816 */ /* 0x000fe4000000000e */
[----:B--2---:R-:W-:Y:S02]  /*18810*/  IADD3 R34, P6, PT, R34, UR20, RZ ;  /* 0x0000001422227c10 */ /* 0x004fe4000ffde0ff */
[----:B------:R-:W-:-:S03]  /*18820*/  IADD3.X R33, PT, PT, R33, UR23, RZ, P1, !PT ;  /* 0x0000001721217c10 */ /* 0x000fc60008ffe4ff */
[----:B------:R2:W-:Y:S01]  /*18830*/  STL [R1+0x308], R34 ;  /* 0x0003082201007387 */ /* 0x0005e20000100800 */
[----:B------:R-:W-:-:S03]  /*18840*/  IADD3 R32, P1, PT, R32, UR20, RZ ;  /* 0x0000001420207c10 */ /* 0x000fc6000ff3e0ff */
[----:B------:R2:W-:Y:S01]  /*18850*/  STL [R1+0x31c], R33 ;  /* 0x00031c2101007387 */ /* 0x0005e20000100800 */
        /* <DEDUP_REMOVED lines=20> */
[----:B------:R-:W-:-:S03]  /*189a0*/  VIADD R17, R17, 0x1 ;  /* 0x0000000111117836 */ /* 0x000fc60000000000 */
[----:B------:R2:W-:Y:S01]  /*189b0*/  STL [R1+0x2d0], R22 ;  /* 0x0002d01601007387 */ /* 0x0005e20000100800 */
[----:B------:R-:W-:-:S03]  /*189c0*/  IADD3.X R21, PT, PT, R21, UR23, RZ, P5, !PT ;  /* 0x0000001715157c10 */ /* 0x000fc6000affe4ff */
[----:B------:R2:W-:Y:S01]  /*189d0*/  STL [R1+0xbcc], R17 ;  /* 0x000bcc1101007387 */ /* 0x0005e20000100800 */
[----:B------:R-:W-:-:S03]  /*189e0*/  IADD3 R20, P5, PT, R20, UR20, RZ ;  /* 0x0000001414147c10 */ /* 0x000fc6000ffbe0ff */
[----:B------:R2:W-:Y:S01]  /*189f0*/  STL [R1+0x2e4], R21 ;  /* 0x0002e41501007387 */ /* 0x0005e20000100800 */
[----:B------:R-:W-:-:S03]  /*18a00*/  IADD3.X R19, PT, PT, R19, UR23, RZ, P6, !PT ;  /* 0x0000001713137c10 */ /* 0x000fc6000b7fe4ff */
[----:B------:R2:W-:Y:S04]  /*18a10*/  STL [R1+0x2c8], R20 ;  /* 0x0002c81401007387 */ /* 0x0005e80000100800 */
[----:B------:R2:W-:Y:S01]  /*18a20*/  STL [R1+0x2dc], R19 ;  /* 0x0002dc1301007387 */ /* 0x0005e20000100800 */
[----:B-----5:R-:W-:Y:S01]  /*18a30*/  IADD3 R7, P6, PT, R7, UR20, RZ ;  /* 0x0000001407077c10 */ /* 0x020fe2000ffde0ff */
[----:B0-----:R-:W-:-:S03]  /*18a40*/  IMAD R12, R17, -0x40, R12 ;  /* 0xffffffc0110c7824 */ /* 0x001fc600078e020c */
[----:B------:R-:W-:Y:S02]  /*18a50*/  IADD3.X R8, PT, PT, R8, UR23, RZ, P6, !PT ;  /* 0x0000001708087c10 */ /* 0x000fe4000b7fe4ff */
[----:B------:R-:W-:Y:S02]  /*18a60*/  IADD3 R0, P6, PT, R0, UR20, RZ ;  /* 0x0000001400007c10 */ /* 0x000fe4000ffde0ff */
[----:B---3--:R-:W-:-:S05]  /*18a70*/  IADD3.X R18, PT, PT, R18, UR23, RZ, P1, !PT ;  /* 0x0000001712127c10 */ /* 0x008fca0008ffe4ff */
[----:B------:R2:W-:Y:S01]  /*18a80*/  STL [R1+0x2d4], R18 ;  /* 0x0002d41201007387 */ /* 0x0005e20000100800 */
[----:B------:R-:W-:Y:S02]  /*18a90*/  IADD3 R5, P1, PT, R5, UR20, RZ ;  /* 0x0000001405057c10 */ /* 0x000fe4000ff3e0ff */
[----:B------:R-:W-:Y:S02]  /*18aa0*/  IADD3.X R2, PT, PT, R2, UR23, RZ, P6, !PT ;  /* 0x0000001702027c10 */ /* 0x000fe4000b7fe4ff */
[----:B------:R-:W-:Y:S02]  /*18ab0*/  IADD3.X R6, PT, PT, R6, UR23, RZ, P1, !PT ;  /* 0x0000001706067c10 */ /* 0x000fe40008ffe4ff */
[----:B----4-:R-:W-:-:S05]  /*18ac0*/  IADD3.X R16, PT, PT, R16, UR23, RZ, P2, !PT ;  /* 0x0000001710107c10 */ /* 0x010fca00097fe4ff */
[----:B------:R2:W-:Y:S01]  /*18ad0*/  STL [R1+0x2cc], R16 ;  /* 0x0002cc1001007387 */ /* 0x0005e20000100800 */
[----:B------:R-:W-:-:S04]  /*18ae0*/  IADD3 R3, P2, PT, R3, UR20, RZ ;  /* 0x0000001403037c10 */ /* 0x000fc8000ff5e0ff */
[----:B------:R-:W-:Y:S02]  /*18af0*/  IADD3.X R4, PT, PT, R4, UR23, RZ, P2, !PT ;  /* 0x0000001704047c10 */ /* 0x000fe400097fe4ff */
[----:B------:R-:W-:-:S05]  /*18b00*/  IADD3.X R15, PT, PT, R15, UR23, RZ, P5, !PT ;  /* 0x000000170f0f7c10 */ /* 0x000fca000affe4ff */
[----:B------:R2:W-:Y:S04]  /*18b10*/  STL [R1+0x2c4], R15 ;  /* 0x0002c40f01007387 */ /* 0x0005e80000100800 */
[----:B------:R2:W-:Y:S01]  /*18b20*/  STL.S16 [R1+0x2a0], R14 ;  /* 0x0002a00e01007387 */ /* 0x0005e20000100600 */
[----:B------:R-:W-:Y:S01]  /*18b30*/  ISETP.GT.AND P5, PT, R12, RZ, PT ;  /* 0x000000ff0c00720c */ /* 0x000fe20003fa4270 */
[----:B-1----:R-:W-:-:S12]  /*18b40*/  @!P4 BRA `(.L_x_8) ;  /* 0x0000014c0008c947 */ /* 0x002fd80003800000 */
.L_x_16:
[----:B------:R0:W-:Y:S04]  /*18b50*/  STL [R1+0xe60], R6 ;  /* 0x000e600601007387 */ /* 0x0001e80000100800 */
[----:B0-----:R-:W3:Y:S01]  /*18b60*/  LDL R6, [R1+0x2a0] ;  /* 0x0002a00001067983 */ /* 0x001ee20000100800 */
[----:B--2---:R-:W-:Y:S01]  /*18b70*/  @P5 IMAD.MOV.U32 R14, RZ, RZ, R0 ;  /* 0x000000ffff0e5224 */ /* 0x004fe200078e0000 */
[----:B------:R-:W-:Y:S01]  /*18b80*/  ISETP.GT.AND P1, PT, R12, 0x1, PT ;  /* 0x000000010c00780c */ /* 0x000fe20003f24270 */
[----:B------:R-:W-:Y:S01]  /*18b90*/  @P5 IMAD.MOV.U32 R15, RZ, RZ, R2 ;  /* 0x000000ffff0f5224 */ /* 0x000fe200078e0002 */
[----:B------:R0:W-:Y:S04]  /*18ba0*/  STL [R1+0xe5c], R7 ;  /* 0x000e5c0701007387 */ /* 0x0001e80000100800 */
[----:B------:R-:W-:Y:S04]  /*18bb0*/  STL [R1+0xe58], R8 ;  /* 0x000e580801007387 */ /* 0x000fe80000100800 */
[----:B------:R-:W-:Y:S01]  /*18bc0*/  STL [R1+0xdc4], R46 ;  /* 0x000dc42e01007387 */ /* 0x000fe20000100800 */
[----:B0-----:R-:W-:-:S03]  /*18bd0*/  PRMT R7, RZ, 0x7610, R7 ;  /* 0x00007610ff077816 */ /* 0x001fc60000000007 */
        /* <DEDUP_REMOVED lines=71> */
[----:B---3--:R-:W2:Y:S04]  /*19050*/  @P5 LDG.E.U8 R6, desc[UR24][R14.64] ;  /* 0x000000180e065981 */ /* 0x008ea8000c1e1100 */
        /* <DEDUP_REMOVED lines=48> */
[----:B--2---:R0:W-:Y:S04]  /*19360*/  @P5 STL [R1+0x2a0], R6 ;  /* 0x0002a00601005387 */ /* 0x0041e80000100800 */
[----:B0-----:R-:W2:Y:S01]  /*19370*/  LDL.LU R6, [R1+0xe60] ;  /* 0x000e600001067983 */ /* 0x001ea20000300800 */
[----:B------:R-:W-:-:S02]  /*19380*/  @P5 IMAD.MOV.U32 R14, RZ, RZ, R3 ;  /* 0x000000ffff0e5224 */ /* 0x000fc400078e0003 */
[----:B------:R-:W-:Y:S01]  /*19390*/  @P5 IMAD.MOV.U32 R15, RZ, RZ, R4 ;  /* 0x000000ffff0f5224 */ /* 0x000fe200078e0004 */
[----:B------:R-:W-:-:S04]  /*193a0*/  PRMT R8, RZ, 0x7610, R8 ;  /* 0x00007610ff087816 */ /* 0x000fc80000000008 */
[----:B------:R0:W3:Y:S02]  /*193b0*/  @P5 LDG.E.U8 R7, desc[UR24][R14.64] ;  /* 0x000000180e075981 */ /* 0x0000e4000c1e1100 */
[----:B0-----:R-:W-:Y:S02]  /*193c0*/  @P5 IMAD.MOV.U32 R14, RZ, RZ, R5 ;  /* 0x000000ffff0e5224 */ /* 0x001fe400078e0005 */
[----:B--2---:R-:W-:-:S05]  /*193d0*/  @P5 IMAD.MOV.U32 R15, RZ, RZ, R6 ;  /* 0x000000ffff0f5224 */ /* 0x004fca00078e0006 */
[----:B------:R-:W2:Y:S04]  /*193e0*/  @P5 LDG.E.U8 R8, desc[UR24][R14.64] ;  /* 0x000000180e085981 */ /* 0x000ea8000c1e1100 */
[----:B------:R-:W-:Y:S04]  /*193f0*/  STL [R1+0xbe4], R3 ;  /* 0x000be40301007387 */ /* 0x000fe80000100800 */
[----:B------:R-:W-:Y:S04]  /*19400*/  STL [R1+0xbe0], R4 ;  /* 0x000be00401007387 */ /* 0x000fe80000100800 */
[----:B---3--:R0:W-:Y:S04]  /*19410*/  STL [R1+0x29c], R7 ;  /* 0x00029c0701007387 */ /* 0x0081e80000100800 */
[----:B0-----:R-:W3:Y:S04]  /*19420*/  LDL.LU R7, [R1+0xe5c] ;  /* 0x000e5c0001077983 */ /* 0x001ee80000300800 */
[----:B------:R-:W-:Y:S04]  /*19430*/  STL [R1+0xbec], R5 ;  /* 0x000bec0501007387 */ /* 0x000fe80000100800 */
[----:B------:R-:W-:Y:S04]  /*19440*/  STL [R1+0xbe8], R6 ;  /* 0x000be80601007387 */ /* 0x000fe80000100800 */
[----:B--2---:R0:W-:Y:S04]  /*19450*/  STL [R1+0x298], R8 ;  /* 0x0002980801007387 */ /* 0x0041e80000100800 */
[----:B0-----:R-:W2:Y:S01]  /*19460*/  LDL.LU R8, [R1+0xe58] ;  /* 0x000e580001087983 */ /* 0x001ea20000300800 */
[----:B------:R-:W-:Y:S01]  /*19470*/  PRMT R46, RZ, 0x7610, R46 ;  /* 0x00007610ff2e7816 */ /* 0x000fe2000000002e */
[----:B---3--:R-:W-:-:S02]  /*19480*/  @P5 IMAD.MOV.U32 R14, RZ, RZ, R7 ;  /* 0x000000ffff0e5224 */ /* 0x008fc400078e0007 */
[----:B--2---:R-:W-:-:S05]  /*19490*/  @P5 IMAD.MOV.U32 R15, RZ, RZ, R8 ;  /* 0x000000ffff0f5224 */ /* 0x004fca00078e0008 */
[----:B------:R-:W2:Y:S04]  /*194a0*/  @P5 LDG.E.U8 R46, desc[UR24][R14.64] ;  /* 0x000000180e2e5981 */ /* 0x000ea8000c1e1100 */
[----:B------:R-:W-:Y:S04]  /*194b0*/  STL [R1+0xbf4], R7 ;  /* 0x000bf40701007387 */ /* 0x000fe80000100800 */
[----:B------:R-:W-:Y:S04]  /*194c0*/  STL [R1+0xbf0], R8 ;  /* 0x000bf00801007387 */ /* 0x000fe80000100800 */
[----:B--2---:R0:W-:Y:S04]  /*194d0*/  STL [R1+0x294], R46 ;  /* 0x0002942e01007387 */ /* 0x0041e80000100800 */
[----:B0-----:R-:W2:Y:S04]  /*194e0*/  LDL.LU R46, [R1+0xe54] ;  /* 0x000e5400012e7983 */ /* 0x001ea80000300800 */
[----:B------:R-:W3:Y:S04]  /*194f0*/  LDL R14, [R1+0x2c4] ;  /* 0x0002c400010e7983 */ /* 0x000ee80000100800 */
[----:B------:R-:W3:Y:S01]  /*19500*/  LDL R15, [R1+0x2c8] ;  /* 0x0002c800010f7983 */ /* 0x000ee20000100800 */
[----:B------:R-:W-:-:S02]  /*19510*/  PRMT R47, RZ, 0x7610, R47 ;  /* 0x00007610ff2f7816 */ /* 0x000fc4000000002f */
[----:B---3--:R-:W-:-:S04]  /*19520*/  @P1 LOP3.LUT R15, R15, R14, RZ, 0x3c, !PT ;  /* 0x0000000e0f0f1212 */ /* 0x008fc800078e3cff */
[----:B------:R-:W-:-:S04]  /*19530*/  @P1 LOP3.LUT R14, R15, R14, RZ, 0x3c, !PT ;  /* 0x0000000e0f0e1212 */ /* 0x000fc800078e3cff */
[----:B------:R-:W-:-:S05]  /*19540*/  @P1 LOP3.LUT R15, R15, R14, RZ, 0x3c, !PT ;  /* 0x0000000e0f0f1212 */ /* 0x000fca00078e3cff */
[----:B------:R-:W3:Y:S04]  /*19550*/  @P1 LDG.E.U8 R47, desc[UR24][R14.64] ;  /* 0x000000180e2f1981 */ /* 0x000ee8000c1e1100 */
[----:B---3--:R0:W-:Y:S04]  /*19560*/  STL [R1+0x290], R47 ;  /* 0x0002902f01007387 */ /* 0x0081e80000100800 */
[----:B0-----:R-:W3:Y:S04]  /*19570*/  LDL.LU R47, [R1+0xe50] ;  /* 0x000e5000012f7983 */ /* 0x001ee80000300800 */
[----:B------:R-:W4:Y:S04]  /*19580*/  LDL R14, [R1+0x2cc] ;  /* 0x0002cc00010e7983 */ /* 0x000f280000100800 */
[----:B------:R-:W4:Y:S01]  /*19590*/  LDL R15, [R1+0x2d0] ;  /* 0x0002d000010f7983 */ /* 0x000f220000100800 */
[----:B--2---:R-:W-:-:S02]  /*195a0*/  PRMT R46, RZ, 0x7610, R46 ;  /* 0x00007610ff2e7816 */ /* 0x004fc4000000002e */
[----:B----4-:R-:W-:-:S04]  /*195b0*/  @P1 LOP3.LUT R15, R15, R14, RZ, 0x3c, !PT ;  /* 0x0000000e0f0f1212 */ /* 0x010fc800078e3cff */
[----:B------:R-:W-:-:S04]  /*195c0*/  @P1 LOP3.LUT R14, R15, R14, RZ, 0x3c, !PT ;  /* 0x0000000e0f0e1212 */ /* 0x000fc800078e3cff */
[----:B------:R-:W-:-:S05]  /*195d0*/  @P1 LOP3.LUT R15, R15, R14, RZ, 0x3c, !PT ;  /* 0x0000000e0f0f1212 */ /* 0x000fca00078e3cff */
[----:B------:R-:W2:Y:S04]  /*195e0*/  @P1 LDG.E.U8 R46, desc[UR24][R14.64] ;  /* 0x000000180e2e1981 */ /* 0x000ea8000c1e1100 */
[----:B--2---:R0:W-:Y:S04]  /*195f0*/  STL [R1+0x288], R46 ;  /* 0x0002882e01007387 */ /* 0x0041e80000100800 */
[----:B0-----:R-:W2:Y:S04]  /*19600*/  LDL.LU R46, [R1+0xe4c] ;  /* 0x000e4c00012e7983 */ /* 0x001ea80000300800 */
[----:B------:R-:W4:Y:S04]  /*19610*/  LDL R14, [R1+0x2d4] ;  /* 0x0002d400010e7983 */ /* 0x000f280000100800 */
[----:B------:R-:W4:Y:S01]  /*19620*/  LDL R15, [R1+0x2d8] ;  /* 0x0002d800010f7983 */ /* 0x000f220000100800 */
[----:B---3--:R-:W-:-:S02]  /*19630*/  PRMT R47, RZ, 0x7610, R47 ;  /* 0x00007610ff2f7816 */ /* 0x008fc4000000002f */
[----:B----4-:R-:W-:-:S04]  /*19640*/  @P1 LOP3.LUT R15, R15, R14, RZ, 0x3c, !PT ;  /* 0x0000000e0f0f1212 */ /* 0x010fc800078e3cff */
        /* <DEDUP_REMOVED lines=11> */
[----:B------:R-:W2:Y:S01]  /*19700*/  @P1 LDG.E.U8 R46, desc[UR24][R14.64] ;  /* 0x000000180e2e1981 */ /* 0x000ea2000c1e1100 */
[----:B------:R-:W-:-:S03]  /*19710*/  ISETP.GT.AND P2, PT, R12, 0x2, PT ;  /* 0x000000020c00780c */ /* 0x000fc60003f44270 */
        /* <DEDUP_REMOVED lines=309> */
[----:B------:R-:W-:-:S02]  /*1aa70*/  PRMT R45, RZ, 0x7610, R45 ;  /* 0x00007610ff2d7816 */ /* 0x000fc4000000002d */
[----:B----4-:R-:W-:-:S04]  /*1aa80*/  @P2 LOP3.LUT R15, R15, R14, RZ, 0x3c, !PT ;  /* 0x0000000e0f0f2212 */ /* 0x010fc800078e3cff */
[----:B------:R-:W-:-:S04]  /*1aa90*/  @P2 LOP3.LUT R14, R15, R14, RZ, 0x3c, !PT ;  /* 0x0000000e0f0e2212 */ /* 0x000fc800078e3cff */
[----:B------:R-:W-:-:S05]  /*1aaa0*/  @P2 LOP3.LUT R15, R15, R14, RZ, 0x3c, !PT ;  /* 0x0000000e0f0f2212 */ /* 0x000fca00078e3cff */
[----:B------:R-:W4:Y:S04]  /*1aab0*/  @P2 LDG.E.U8 R45, desc[UR24][R14.64] ;  /* 0x000000180e2d2981 */ /* 0x000f28000c1e1100 */
[----:B----4-:R0:W-:Y:S04]  /*1aac0*/  STL [R1+0x1d8], R45 ;  /* 0x0001d82d01007387 */ /* 0x0101e80000100800 */
[----:B0-----:R-:W4:Y:S04]  /*1aad0*/  LDL.LU R45, [R1+0xdbc] ;  /* 0x000dbc00012d7983 */ /* 0x001f280000300800 */
[----:B------:R-:W2:Y:S04]  /*1aae0*/  LDL R14, [R1+0x678] ;  /* 0x00067800010e7983 */ /* 0x000ea80000100800 */
[----:B------:R-:W2:Y:S01]  /*1aaf0*/  LDL R15, [R1+0x67c] ;  /* 0x00067c00010f7983 */ /* 0x000ea20000100800 */
[----:B------:R-:W-:-:S02]  /*1ab00*/  PRMT R44, RZ, 0x7610, R44 ;  /* 0x00007610ff2c7816 */ /* 0x000fc4000000002c */
[----:B--2---:R-:W-:-:S04]  /*1ab10*/  @P2 LOP3.LUT R15, R15, R14, RZ, 0x3c, !PT ;  /* 0x0000000e0f0f2212 */ /* 0x004fc800078e3cff */
[----:B------:R-:W-:-:S04]  /*1ab20*/  @P2 LOP3.LUT R14, R15, R14, RZ, 0x3c, !PT ;  /* 0x0000000e0f0e2212 */ /* 0x000fc800078e3cff */
[----:B------:R-:W-:-:S05]  /*1ab30*/  @P2 LOP3.LUT R15, R15, R14, RZ, 0x3c, !PT ;  /* 0x0000000e0f0f2212 */ /* 0x000fca00078e3cff */
[----:B------:R-:W2:Y:S04]  /*1ab40*/  @P2 LDG.E.U8 R44, desc[UR24][R14.64] ;  /* 0x000000180e2c2981 */ /* 0x000ea8000c1e1100 */
[----:B--2---:R0:W-:Y:S04]  /*1ab50*/  STL [R1+0x1d0], R44 ;  /* 0x0001d02c01007387 */ /* 0x0041e80000100800 */
[----:B0-----:R-:W2:Y:S04]  /*1ab60*/  LDL.LU R44, [R1+0xdb8] ;  /* 0x000db800012c7983 */ /* 0x001ea80000300800 */
[----:B------:R-:W2:Y:S04]  /*1ab70*/  LDL R14, [R1+0x680] ;  /* 0x00068000010e7983 */ /* 0x000ea80000100800 */
[----:B------:R-:W2:Y:S01]  /*1ab80*/  LDL R15, [R1+0x684] ;  /* 0x00068400010f7983 */ /* 0x000ea20000100800 */
[----:B------:R-:W-:-:S02]  /*1ab90*/  PRMT R43, RZ, 0x7610, R43 ;  /* 0x00007610ff2b7816 */ /* 0x000fc4000000002b */
[----:B--2---:R-:W-:-:S04]  /*1aba0*/  @P2 LOP3.LUT R15, R15, R14, RZ, 0x3c, !PT ;  /* 0x0000000e0f0f2212 */ /* 0x004fc800078e3cff */
[----:B------:R-:W-:-:S04]  /*1abb0*/  @P2 LOP3.LUT R14, R15, R14, RZ, 0x3c, !PT ;  /* 0x0000000e0f0e2212 */ /* 0x000fc800078e3cff */
[----:B------:R-:W-:-:S05]  /*1abc0*/  @P2 LOP3.LUT R15, R15, R14, RZ, 0x3c, !PT ;  /* 0x0000000e0f0f2212 */ /* 0x000fca00078e3cff */
[----:B------:R-:W2:Y:S01]  /*1abd0*/  @P2 LDG.E.U8 R43, desc[UR24][R14.64] ;  /* 0x000000180e2b2981 */ /* 0x000ea2000c1e1100 */
[----:B------:R-:W-:-:S03]  /*1abe0*/  ISETP.GT.AND P1, PT, R12, 0xb, PT ;  /* 0x0000000b0c00780c */ /* 0x000fc60003f24270 */
        /* <DEDUP_REMOVED lines=627> */
[----:B------:R0:W2:Y:S04]  /*1d320*/  @P1 LDG.E.U8 R46, desc[UR24][R14.64] ;  /* 0x000000180e2e1981 */ /* 0x0000a8000c1e1100 */
[----:B------:R-:W0:Y:S04]  /*1d330*/  LDL R14, [R1+0x86c] ;  /* 0x00086c00010e7983 */ /* 0x000e280000100800 */
[----:B------:R-:W0:Y:S01]  /*1d340*/  LDL R15, [R1+0x870] ;  /* 0x00087000010f7983 */ /* 0x000e220000100800 */
[----:B------:R-:W-:Y:S02]  /*1d350*/  ISETP.GT.AND P2, PT, R12, 0x1c, PT ;  /* 0x0000001c0c00780c */ /* 0x000fe40003f44270 */
[----:B------:R-:W-:-:S11]  /*1d360*/  PRMT R75, RZ, 0x7610, R75 ;  /* 0x00007610ff4b7816 */ /* 0x000fd6000000004b */
[----:B0-----:R-:W-:-:S04]  /*1d370*/  @P2 LOP3.LUT R15, R15, R14, RZ, 0x3c, !PT ;  /* 0x0000000e0f0f2212 */ /* 0x001fc800078e3cff */
[----:B------:R-:W-:-:S04]  /*1d380*/  @P2 LOP3.LUT R14, R15, R14, RZ, 0x3c, !PT ;  /* 0x0000000e0f0e2212 */ /* 0x000fc800078e3cff */
[----:B------:R-:W-:-:S05]  /*1d390*/  @P2 LOP3.LUT R15, R15, R14, RZ, 0x3c, !PT ;  /* 0x0000000e0f0f2212 */ /* 0x000fca00078e3cff */
[----:B------:R-:W3:Y:S04]  /*1d3a0*/  @P2 LDG.E.U8 R75, desc[UR24][R14.64] ;  /* 0x000000180e4b2981 */ /* 0x000ee8000c1e1100 */
[----:B--2---:R0:W-:Y:S04]  /*1d3b0*/  STL [R1+0xc4], R46 ;  /* 0x0000c42e01007387 */ /* 0x0041e80000100800 */
[----:B0-----:R-:W2:Y:S04]  /*1d3c0*/  LDL R46, [R1+0x898] ;  /* 0x00089800012e7983 */ /* 0x001ea80000100800 */
[----:B---3--:R0:W-:Y:S04]  /*1d3d0*/  STL [R1+0xc0], R75 ;  /* 0x0000c04b01007387 */ /* 0x0081e80000100800 */
[----:B0-----:R-:W3:Y:S04]  /*1d3e0*/  LDL.LU R75, [R1+0xca4] ;  /* 0x000ca400014b7983 */ /* 0x001ee80000300800 */
        /* <DEDUP_REMOVED lines=35> */
[----:B------:R-:W-:-:S03]  /*1d620*/  PRMT R85, RZ, 0x7610, R85 ;  /* 0x00007610ff557816 */ /* 0x000fc60000000055 */
[----:B--2---:R0:W-:Y:S04]  /*1d630*/  STL [R1+0xb0], R83 ;  /* 0x0000b05301007387 */ /* 0x0041e80000100800 */
[----:B0-----:R-:W2:Y:S04]  /*1d640*/  LDL.LU R83, [R1+0xc94] ;  /* 0x000c940001537983 */ /* 0x001ea80000300800 */
[----:B------:R-:W2:Y:S01]  /*1d650*/  LDL R15, [R1+0x894] ;  /* 0x00089400010f7983 */ /* 0x000ea20000100800 */
[----:B------:R-:W-:-:S03]  /*1d660*/  @P1 IMAD.MOV.U32 R14, RZ, RZ, R46 ;  /* 0x000000ffff0e1224 */ /* 0x000fc600078e002e */
[----:B------:R-:W3:Y:S04]  /*1d670*/  LDL R46, [R1+0x5dc] ;  /* 0x0005dc00012e7983 */ /* 0x000ee80000100800 */
[----:B--2---:R-:W2:Y:S04]  /*1d680*/  @P1 LDG.E.U8 R85, desc[UR24][R14.64] ;  /* 0x000000180e551981 */ /* 0x004ea8000c1e1100 */
        /* <DEDUP_REMOVED lines=30> */
[----:B------:R-:W-:Y:S02]  /*1d870*/  PRMT R91, RZ, 0x7610, R91 ;  /* 0x00007610ff5b7816 */ /* 0x000fe4000000005b */
        /* <DEDUP_REMOVED lines=8> */
[----:B------:R-:W2:Y:S01]  /*1d900*/  LDL R15, [R1+0x5d8] ;  /* 0x0005d800010f7983 */ /* 0x000ea20000100800 */
[----:B------:R-:W-:Y:S01]  /*1d910*/  PRMT R93, RZ, 0x7610, R93 ;  /* 0x00007610ff5d7816 */ /* 0x000fe2000000005d */
[----:B------:R-:W-:-:S02]  /*1d920*/  @P2 IMAD.MOV.U32 R14, RZ, RZ, R46 ;  /* 0x000000ffff0e2224 */ /* 0x000fc400078e002e */
[----:B------:R-:W3:Y:S04]  /*1d930*/  LDL R46, [R1+0x5fc] ;  /* 0x0005fc00012e7983 */ /* 0x000ee80000100800 */
[----:B--2---:R-:W2:Y:S04]  /*1d940*/  @P2 LDG.E.U8 R93, desc[UR24][R14.64] ;  /* 0x000000180e5d2981 */ /* 0x004ea8000c1e1100 */
[----:B--2---:R0:W-:Y:S04]  /*1d950*/  STL [R1+0x1e0], R93 ;  /* 0x0001e05d01007387 */ /* 0x0041e80000100800 */
[----:B0-----:R-:W2:Y:S04]  /*1d960*/  LDL.LU R93, [R1+0xc80] ;  /* 0x000c8000015d7983 */ /* 0x001ea80000300800 */
[----:B------:R-:W2:Y:S04]  /*1d970*/  LDL R14, [R1+0x5e0] ;  /* 0x0005e000010e7983 */ /* 0x000ea80000100800 */
[----:B------:R-:W2:Y:S01]  /*1d980*/  LDL R15, [R1+0x5e4] ;  /* 0x0005e400010f7983 */ /* 0x000ea20000100800 */
[----:B----4-:R-:W-:-:S02]  /*1d990*/  PRMT R45, RZ, 0x7610, R45 ;  /* 0x00007610ff2d7816 */ /* 0x010fc4000000002d */
[----:B--2---:R-:W-:-:S04]  /*1d9a0*/  @P2 LOP3.LUT R15, R15, R14, RZ, 0x3c, !PT ;  /* 0x0000000e0f0f2212 */ /* 0x004fc800078e3cff */
[----:B------:R-:W-:-:S04]  /*1d9b0*/  @P2 LOP3.LUT R14, R15, R14, RZ, 0x3c, !PT ;  /* 0x0000000e0f0e2212 */ /* 0x000fc800078e3cff */
[----:B------:R-:W-:-:S05]  /*1d9c0*/  @P2 LOP3.LUT R15, R15, R14, RZ, 0x3c, !PT ;  /* 0x0000000e0f0f2212 */ /* 0x000fca00078e3cff */
[----:B------:R-:W2:Y:S04]  /*1d9d0*/  @P2 LDG.E.U8 R45, desc[UR24][R14.64] ;  /* 0x000000180e2d2981 */ /* 0x000ea8000c1e1100 */
[----:B------:R-:W4:Y:S04]  /*1d9e0*/  LDL R14, [R1+0x5e8] ;  /* 0x0005e800010e7983 */ /* 0x000f280000100800 */
[----:B------:R-:W4:Y:S01]  /*1d9f0*/  LDL R15, [R1+0x5ec] ;  /* 0x0005ec00010f7983 */ /* 0x000f220000100800 */
[----:B------:R-:W-:Y:S02]  /*1da00*/  ISETP.GT.AND P1, PT, R12, 0x1f, PT ;  /* 0x0000001f0c00780c */ /* 0x000fe40003f24270 */
[----:B------:R-:W-:Y:S01]  /*1da10*/  PRMT R7, RZ, 0x7610, R7 ;  /* 0x00007610ff077816 */ /* 0x000fe20000000007 */
[----:B--2---:R0:W-:Y:S01]  /*1da20*/  STL [R1+0x1d4], R45 ;  /* 0x0001d42d01007387 */ /* 0x0041e20000100800 */
[----:B------:R-:W-:-:S03]  /*1da30*/  PRMT R8, RZ, 0x7610, R8 ;  /* 0x00007610ff087816 */ /* 0x000fc60000000008 */
[----:B0-----:R-:W2:Y:S06]  /*1da40*/  LDL R45, [R1+0x604] ;  /* 0x00060400012d7983 */ /* 0x001eac0000100800 */
[----:B----4-:R-:W-:-:S04]  /*1da50*/  @P1 LOP3.LUT R15, R15, R14, RZ, 0x3c, !PT ;  /* 0x0000000e0f0f1212 */ /* 0x010fc800078e3cff */
[----:B------:R-:W-:-:S04]  /*1da60*/  @P1 LOP3.LUT R14, R15, R14, RZ, 0x3c, !PT ;  /* 0x0000000e0f0e1212 */ /* 0x000fc800078e3cff */
[----:B------:R-:W-:-:S05]  /*1da70*/  @P1 LOP3.LUT R15, R15, R14, RZ, 0x3c, !PT ;  /* 0x0000000e0f0f1212 */ /* 0x000fca00078e3cff */
[----:B------:R0:W4:Y:S04]  /*1da80*/  @P1 LDG.E.U8 R7, desc[UR24][R14.64] ;  /* 0x000000180e071981 */ /* 0x000128000c1e1100 */
[----:B------:R-:W2:Y:S01]  /*1da90*/  LDL R15, [R1+0x5f0] ;  /* 0x0005f000010f7983 */ /* 0x000ea20000100800 */
[----:B0-----:R-:W-:-:S03]  /*1daa0*/  @P1 IMAD.MOV.U32 R14, RZ, RZ, R47 ;  /* 0x000000ffff0e1224 */ /* 0x001fc600078e002f */
[----:B----4-:R-:W-:Y:S01]  /*1dab0*/  STL [R1+0xbf8], R7 ;  /* 0x000bf80701007387 */ /* 0x010fe20000100800 */
[----:B------:R-:W-:-:S03]  /*1dac0*/  PRMT R5, RZ, 0x7610, R5 ;  /* 0x00007610ff057816 */ /* 0x000fc60000000005 */
[----:B------:R-:W4:Y:S04]  /*1dad0*/  LDL R47, [R1+0xbb4] ;  /* 0x000bb400012f7983 */ /* 0x000f280000100800 */
[----:B--2---:R3:W2:Y:S04]  /*1dae0*/  @P1 LDG.E.U8 R8, desc[UR24][R14.64] ;  /* 0x000000180e081981 */ /* 0x0046a8000c1e1100 */
[----:B------:R-:W4:Y:S01]  /*1daf0*/  LDL R15, [R1+0x5f8] ;  /* 0x0005f800010f7983 */ /* 0x000f220000100800 */
[----:B---3--:R-:W-:-:S03]  /*1db00*/  @P1 IMAD.MOV.U32 R14, RZ, RZ, R46 ;  /* 0x000000ffff0e1224 */ /* 0x008fc600078e002e */
[----:B--2---:R-:W-:Y:S01]  /*1db10*/  STL [R1+0xbfc], R8 ;  /* 0x000bfc0801007387 */ /* 0x004fe20000100800 */
[----:B------:R-:W-:-:S03]  /*1db20*/  PRMT R6, RZ, 0x7610, R6 ;  /* 0x00007610ff067816 */ /* 0x000fc60000000006 */
[----:B------:R-:W2:Y:S04]  /*1db30*/  LDL R46, [R1+0xbb0] ;  /* 0x000bb000012e7983 */ /* 0x000ea80000100800 */
[----:B----4-:R0:W3:Y:S04]  /*1db40*/  @P1 LDG.E.U8 R5, desc[UR24][R14.64] ;  /* 0x000000180e051981 */ /* 0x0100e8000c1e1100 */
[----:B------:R-:W4:Y:S01]  /*1db50*/  LDL R15, [R1+0x600] ;  /* 0x00060000010f7983 */ /* 0x000f220000100800 */
[----:B0-----:R-:W-:Y:S01]  /*1db60*/  @P1 IMAD.MOV.U32 R14, RZ, RZ, R45 ;  /* 0x000000ffff0e1224 */ /* 0x001fe200078e002d */
[----:B------:R-:W-:-:S02]  /*1db70*/  ISETP.GT.AND P2, PT, R12, 0x20, PT ;  /* 0x000000200c00780c */ /* 0x000fc40003f44270 */
[----:B---3--:R-:W-:Y:S01]  /*1db80*/  STL [R1+0xc00], R5 ;  /* 0x000c000501007387 */ /* 0x008fe20000100800 */
[----:B------:R-:W-:-:S03]  /*1db90*/  PRMT R44, RZ, 0x7610, R44 ;  /* 0x00007610ff2c7816 */ /* 0x000fc6000000002c */
[----:B------:R-:W3:Y:S04]  /*1dba0*/  LDL R45, [R1+0xbac] ;  /* 0x000bac00012d7983 */ /* 0x000ee80000100800 */
[----:B----4-:R-:W4:Y:S04]  /*1dbb0*/  @P1 LDG.E.U8 R6, desc[UR24][R14.64] ;  /* 0x000000180e061981 */ /* 0x010f28000c1e1100 */
[----:B------:R-:W2:Y:S04]  /*1dbc0*/  LDL R14, [R1+0x8ac] ;  /* 0x0008ac00010e7983 */ /* 0x000ea80000100800 */
[----:B------:R-:W2:Y:S04]  /*1dbd0*/  LDL R15, [R1+0x8b0] ;  /* 0x0008b000010f7983 */ /* 0x000ea80000100800 */
[----:B----4-:R-:W-:Y:S01]  /*1dbe0*/  STL [R1+0xc04], R6 ;  /* 0x000c040601007387 */ /* 0x010fe20000100800 */
[----:B--2---:R-:W-:-:S04]  /*1dbf0*/  @P2 LOP3.LUT R15, R15, R14, RZ, 0x3c, !PT ;  /* 0x0000000e0f0f2212 */ /* 0x004fc800078e3cff */
[----:B------:R-:W-:-:S04]  /*1dc00*/  @P2 LOP3.LUT R14, R15, R14, RZ, 0x3c, !PT ;  /* 0x0000000e0f0e2212 */ /* 0x000fc800078e3cff */
[----:B------:R-:W-:-:S05]  /*1dc10*/  @P2 LOP3.LUT R15, R15, R14, RZ, 0x3c, !PT ;  /* 0x0000000e0f0f2212 */ /* 0x000fca00078e3cff */
[----:B------:R0:W2:Y:S04]  /*1dc20*/  @P2 LDG.E.U8 R44, desc[UR24][R14.64] ;  /* 0x000000180e2c2981 */ /* 0x0000a8000c1e1100 */
[----:B------:R-:W4:Y:S01]  /*1dc30*/  LDL R15, [R1+0x8b4] ;  /* 0x0008b400010f7983 */ /* 0x000f220000100800 */
[----:B------:R-:W-:Y:S01]  /*1dc40*/  PRMT R43, RZ, 0x7610, R43 ;  /* 0x00007610ff2b7816 */ /* 0x000fe2000000002b */
[----:B0-----:R-:W-:Y:S02]  /*1dc50*/  @P2 IMAD.MOV.U32 R14, RZ, RZ, R47 ;  /* 0x000000ffff0e2224 */ /* 0x001fe400078e002f */
[----:B--2---:R0:W-:Y:S01]  /*1dc60*/  STL [R1+0xa0], R44 ;  /* 0x0000a02c01007387 */ /* 0x0041e20000100800 */
[----:B------:R-:W-:-:S03]  /*1dc70*/  PRMT R42, RZ, 0x7610, R42 ;  /* 0x00007610ff2a7816 */ /* 0x000fc6000000002a */
[----:B------:R-:W2:Y:S04]  /*1dc80*/  LDL R47, [R1+0x8c0] ;  /* 0x0008c000012f7983 */ /* 0x000ea80000100800 */
[----:B----4-:R1:W4:Y:S04]  /*1dc90*/  @P2 LDG.E.U8 R43, desc[UR24][R14.64] ;  /* 0x000000180e2b2981 */ /* 0x010328000c1e1100 */
[----:B0-----:R-:W2:Y:S04]  /*1dca0*/  LDL R44, [R1+0x8bc] ;  /* 0x0008bc00012c7983 */ /* 0x001ea80000100800 */
[----:B------:R-:W2:Y:S01]  /*1dcb0*/  LDL R15, [R1+0xba4] ;  /* 0x000ba400010f7983 */ /* 0x000ea20000100800 */
[----:B-1----:R-:W-:-:S03]  /*1dcc0*/  @P2 IMAD.MOV.U32 R14, RZ, RZ, R46 ;  /* 0x000000ffff0e2224 */ /* 0x002fc600078e002e */
[----:B----4-:R0:W-:Y:S01]  /*1dcd0*/  STL [R1+0x9c], R43 ;  /* 0x00009c2b01007387 */ /* 0x0101e20000100800 */
[----:B------:R-:W-:-:S03]  /*1dce0*/  PRMT R20, RZ, 0x7610, R20 ;  /* 0x00007610ff147816 */ /* 0x000fc60000000014 */
[----:B------:R-:W4:Y:S04]  /*1dcf0*/  LDL R46, [R1+0x8c8] ;  /* 0x0008c800012e7983 */ /* 0x000f280000100800 */
[----:B--2---:R3:W2:Y:S04]  /*1dd00*/  @P2 LDG.E.U8 R42, desc[UR24][R14.64] ;  /* 0x000000180e2a2981 */ /* 0x0046a8000c1e1100 */
[----:B0-----:R-:W4:Y:S04]  /*1dd10*/  LDL R43, [R1+0x8c4] ;  /* 0x0008c400012b7983 */ /* 0x001f280000100800 */
[----:B------:R-:W4:Y:S01]  /*1dd20*/  LDL R15, [R1+0xba8] ;  /* 0x000ba800010f7983 */ /* 0x000f220000100800 */
[----:B---3--:R-:W-:Y:S01]  /*1dd30*/  @P2 IMAD.MOV.U32 R14, RZ, RZ, R45 ;  /* 0x000000ffff0e2224 */ /* 0x008fe200078e002d */
[----:B------:R-:W-:-:S02]  /*1dd40*/  ISETP.GT.AND P1, PT, R12, 0x21, PT ;  /* 0x000000210c00780c */ /* 0x000fc40003f24270 */
[----:B--2---:R0:W-:Y:S01]  /*1dd50*/  STL [R1+0x98], R42 ;  /* 0x0000982a01007387 */ /* 0x0041e20000100800 */
[----:B------:R-:W-:Y:S02]  /*1dd60*/  PRMT R32, RZ, 0x7610, R32 ;  /* 0x00007610ff207816 */ /* 0x000fe40000000020 */
[----:B------:R-:W-:Y:S01]  /*1dd70*/  PRMT R21, RZ, 0x7610, R21 ;  /* 0x00007610ff157816 */ /* 0x000fe20000000015 */
[----:B------:R-:W2:Y:S04]  /*1dd80*/  LDL R45, [R1+0x8d0] ;  /* 0x0008d000012d7983 */ /* 0x000ea80000100800 */
[----:B----4-:R1:W3:Y:S04]  /*1dd90*/  @P2 LDG.E.U8 R20, desc[UR24][R14.64] ;  /* 0x000000180e142981 */ /* 0x0102e8000c1e1100 */
[----:B0-----:R-:W4:Y:S04]  /*1dda0*/  LDL R42, [R1+0x8cc] ;  /* 0x0008cc00012a7983 */ /* 0x001f280000100800 */
[----:B------:R-:W2:Y:S01]  /*1ddb0*/  LDL R15, [R1+0x8b8] ;  /* 0x0008b800010f7983 */ /* 0x000ea20000100800 */
[----:B-1----:R-:W-:Y:S01]  /*1ddc0*/  @P1 IMAD.MOV.U32 R14, RZ, RZ, R44 ;  /* 0x000000ffff0e1224 */ /* 0x002fe200078e002c */
[----:B------:R-:W-:-:S04]  /*1ddd0*/  PRMT R22, RZ, 0x7610, R22 ;  /* 0x00007610ff167816 */ /* 0x000fc80000000016 */
[----:B--2---:R0:W2:Y:S02]  /*1dde0*/  @P1 LDG.E.U8 R32, desc[UR24][R14.64] ;  /* 0x000000180e201981 */ /* 0x0040a4000c1e1100 */
[----:B0-----:R-:W-:Y:S02]  /*1ddf0*/  @P1 IMAD.MOV.U32 R14, RZ, RZ, R43 ;  /* 0x000000ffff0e1224 */ /* 0x001fe400078e002b */
[----:B------:R-:W-:-:S05]  /*1de00*/  @P1 IMAD.MOV.U32 R15, RZ, RZ, R47 ;  /* 0x000000ffff0f1224 */ /* 0x000fca00078e002f */
[----:B------:R4:W2:Y:S02]  /*1de10*/  @P1 LDG.E.U8 R21, desc[UR24][R14.64] ;  /* 0x000000180e151981 */ /* 0x0008a4000c1e1100 */
[----:B----4-:R-:W-:Y:S02]  /*1de20*/  @P1 IMAD.MOV.U32 R14, RZ, RZ, R42 ;  /* 0x000000ffff0e1224 */ /* 0x010fe400078e002a */
[----:B------:R-:W-:-:S05]  /*1de30*/  @P1 IMAD.MOV.U32 R15, RZ, RZ, R46 ;  /* 0x000000ffff0f1224 */ /* 0x000fca00078e002e */
[----:B------:R-:W4:Y:S04]  /*1de40*/  @P1 LDG.E.U8 R22, desc[UR24][R14.64] ;  /* 0x000000180e161981 */ /* 0x000f28000c1e1100 */
[----:B---3--:R0:W-:Y:S04]  /*1de50*/  STL [R1+0x94], R20 ;  /* 0x0000941401007387 */ /* 0x0081e80000100800 */
[----:B------:R-:W3:Y:S04]  /*1de60*/  LDL R44, [R1+0x8d8] ;  /* 0x0008d800012c7983 */ /* 0x000ee80000100800 */
[----:B0-----:R-:W3:Y:S04]  /*1de70*/  LDL R20, [R1+0x8d4] ;  /* 0x0008d40001147983 */ /* 0x001ee80000100800 */
[----:B--2---:R0:W-:Y:S04]  /*1de80*/  STL [R1+0x90], R32 ;  /* 0x0000902001007387 */ /* 0x0041e80000100800 */
[----:B------:R-:W2:Y:S04]  /*1de90*/  LDL R43, [R1+0x8e0] ;  /* 0x0008e000012b7983 */ /* 0x000ea80000100800 */
[----:B0-----:R-:W2:Y:S01]  /*1dea0*/  LDL R32, [R1+0x8dc] ;  /* 0x0008dc0001207983 */ /* 0x001ea20000100800 */
[----:B------:R-:W-:-:S03]  /*1deb0*/  ISETP.GT.AND P2, PT, R12, 0x22, PT ;  /* 0x000000220c00780c */ /* 0x000fc60003f44270 */
[----:B------:R0:W-:Y:S04]  /*1dec0*/  STL [R1+0x8c], R21 ;  /* 0x00008c1501007387 */ /* 0x0001e80000100800 */
[----:B------:R-:W2:Y:S04]  /*1ded0*/  LDL R42, [R1+0x8e8] ;  /* 0x0008e800012a7983 */ /* 0x000ea80000100800 */
[----:B0-----:R-:W2:Y:S01]  /*1dee0*/  LDL R21, [R1+0x8e4] ;  /* 0x0008e40001157983 */ /* 0x001ea20000100800 */
[----:B------:R-:W-:-:S03]  /*1def0*/  PRMT R19, RZ, 0x7610, R19 ;  /* 0x00007610ff137816 */ /* 0x000fc60000000013 */
[----:B----4-:R0:W-:Y:S01]  /*1df00*/  STL [R1+0x88], R22 ;  /* 0x0000881601007387 */ /* 0x0101e20000100800 */
[----:B------:R-:W-:-:S03]  /*1df10*/  @P1 IMAD.MOV.U32 R15, RZ, RZ, R45 ;  /* 0x000000ffff0f1224 */ /* 0x000fc600078e002d */
[----:B0-----:R-:W4:Y:S01]  /*1df20*/  LDL R22, [R1+0x8ec] ;  /* 0x0008ec0001167983 */ /* 0x001f220000100800 */
[----:B---3--:R-:W-:Y:S01]  /*1df30*/  @P1 IMAD.MOV.U32 R14, RZ, RZ, R20 ;  /* 0x000000ffff0e1224 */ /* 0x008fe200078e0014 */
[----:B------:R-:W-:Y:S02]  /*1df40*/  PRMT R17, RZ, 0x7610, R17 ;  /* 0x00007610ff117816 */ /* 0x000fe40000000011 */
[----:B------:R-:W3:Y:S04]  /*1df50*/  LDL R20, [R1+0x8f0] ;  /* 0x0008f00001147983 */ /* 0x000ee80000100800 */
[----:B------:R0:W3:Y:S02]  /*1df60*/  @P1 LDG.E.U8 R19, desc[UR24][R14.64] ;  /* 0x000000180e131981 */ /* 0x0000e4000c1e1100 */
[----:B0-----:R-:W-:-:S02]  /*1df70*/  @P2 IMAD.MOV.U32 R15, RZ, RZ, R44 ;  /* 0x000000ffff0f2224 */ /* 0x001fc400078e002c */
[----:B--2---:R-:W-:-:S05]  /*1df80*/  @P2 IMAD.MOV.U32 R14, RZ, RZ, R32 ;  /* 0x000000ffff0e2224 */ /* 0x004fca00078e0020 */
[----:B------:R0:W2:Y:S01]  /*1df90*/  @P2 LDG.E.U8 R17, desc[UR24][R14.64] ;  /* 0x000000180e112981 */ /* 0x0000a2000c1e1100 */
[----:B------:R-:W-:Y:S02]  /*1dfa0*/  PRMT R18, RZ, 0x7610, R18 ;  /* 0x00007610ff127816 */ /* 0x000fe40000000012 */
[----:B------:R-:W-:Y:S01]  /*1dfb0*/  PRMT R24, RZ, 0x7610, R24 ;  /* 0x00007610ff187816 */ /* 0x000fe20000000018 */
[----:B0-----:R-:W-:Y:S02]  /*1dfc0*/  @P2 IMAD.MOV.U32 R15, RZ, RZ, R43 ;  /* 0x000000ffff0f2224 */ /* 0x001fe400078e002b */
[----:B------:R-:W-:-:S05]  /*1dfd0*/  @P2 IMAD.MOV.U32 R14, RZ, RZ, R21 ;  /* 0x000000ffff0e2224 */ /* 0x000fca00078e0015 */
[----:B------:R0:W2:Y:S02]  /*1dfe0*/  @P2 LDG.E.U8 R18, desc[UR24][R14.64] ;  /* 0x000000180e122981 */ /* 0x0000a4000c1e1100 */
[----:B0-----:R-:W-:Y:S02]  /*1dff0*/  @P2 IMAD.MOV.U32 R15, RZ, RZ, R42 ;  /* 0x000000ffff0f2224 */ /* 0x001fe400078e002a */
[----:B----4-:R-:W-:-:S05]  /*1e000*/  @P2 IMAD.MOV.U32 R14, RZ, RZ, R22 ;  /* 0x000000ffff0e2224 */ /* 0x010fca00078e0016 */
        /* <DEDUP_REMOVED lines=14> */
[----:B------:R-:W4:Y:S04]  /*1e0f0*/  LDL R20, [R1+0x910] ;  /* 0x0009100001147983 */ /* 0x000f280000100800 */
[----:B0-----:R-:W4:Y:S01]  /*1e100*/  LDL R24, [R1+0x908] ;  /* 0x0009080001187983 */ /* 0x001f220000100800 */
[----:B---3--:R-:W-:-:S03]  /*1e110*/  @P2 IMAD.MOV.U32 R14, RZ, RZ, R19 ;  /* 0x000000ffff0e2224 */ /* 0x008fc600078e0013 */
[----:B------:R-:W3:Y:S04]  /*1e120*/  LDL R19, [R1+0x914] ;  /* 0x0009140001137983 */ /* 0x000ee80000100800 */
[----:B------:R0:W3:Y:S02]  /*1e130*/  @P2 LDG.E.U8 R41, desc[UR24][R14.64] ;  /* 0x000000180e292981 */ /* 0x0000e4000c1e1100 */
[----:B0-----:R-:W-:Y:S02]  /*1e140*/  @P1 IMAD.MOV.U32 R15, RZ, RZ, R32 ;  /* 0x000000ffff0f1224 */ /* 0x001fe400078e0020 */
[----:B------:R-:W3:Y:S01]  /*1e150*/  LDL R32, [R1+0x918] ;  /* 0x0009180001207983 */ /* 0x000ee20000100800 */
[----:B--2---:R-:W-:-:S03]  /*1e160*/  @P1 IMAD.MOV.U32 R14, RZ, RZ, R17 ;  /* 0x000000ffff0e1224 */ /* 0x004fc600078e0011 */
[----:B------:R-:W2:Y:S01]  /*1e170*/  LDL R17, [R1+0x91c] ;  /* 0x00091c0001117983 */ /* 0x000ea20000100800 */
[----:B------:R-:W-:Y:S02]  /*1e180*/  PRMT R40, RZ, 0x7610, R40 ;  /* 0x00007610ff287816 */ /* 0x000fe40000000028 */
[----:B------:R-:W-:-:S04]  /*1e190*/  PRMT R39, RZ, 0x7610, R39 ;  /* 0x00007610ff277816 */ /* 0x000fc80000000027 */
[----:B------:R0:W2:Y:S01]  /*1e1a0*/  @P1 LDG.E.U8 R40, desc[UR24][R14.64] ;  /* 0x000000180e281981 */ /* 0x0000a2000c1e1100 */
[----:B------:R-:W-:Y:S02]  /*1e1b0*/  ISETP.GT.AND P2, PT, R12, 0x24, PT ;  /* 0x000000240c00780c */ /* 0x000fe40003f44270 */
[----:B------:R-:W-:Y:S01]  /*1e1c0*/  PRMT R38, RZ, 0x7610, R38 ;  /* 0x00007610ff267816 */ /* 0x000fe20000000026 */
[----:B0-----:R-:W-:Y:S02]  /*1e1d0*/  @P1 IMAD.MOV.U32 R14, RZ, RZ, R18 ;  /* 0x000000ffff0e1224 */ /* 0x001fe400078e0012 */
[----:B------:R-:W-:Y:S01]  /*1e1e0*/  @P1 IMAD.MOV.U32 R15, RZ, RZ, R21 ;  /* 0x000000ffff0f1224 */ /* 0x000fe200078e0015 */
[----:B------:R-:W2:Y:S04]  /*1e1f0*/  LDL R18, [R1+0x924] ;  /* 0x0009240001127983 */ /* 0x000ea80000100800 */
[----:B------:R-:W2:Y:S04]  /*1e200*/  LDL R21, [R1+0x920] ;  /* 0x0009200001157983 */ /* 0x000ea80000100800 */
[----:B------:R0:W2:Y:S01]  /*1e210*/  @P1 LDG.E.U8 R39, desc[UR24][R14.64] ;  /* 0x000000180e271981 */ /* 0x0000a2000c1e1100 */
[----:B------:R-:W-:Y:S01]  /*1e220*/  PRMT R37, RZ, 0x7610, R37 ;  /* 0x00007610ff257816 */ /* 0x000fe20000000025 */
[----:B0-----:R-:W-:-:S02]  /*1e230*/  @P1 IMAD.MOV.U32 R14, RZ, RZ, R22 ;  /* 0x000000ffff0e1224 */ /* 0x001fc400078e0016 */
[----:B----4-:R-:W-:Y:S01]  /*1e240*/  @P1 IMAD.MOV.U32 R15, RZ, RZ, R24 ;  /* 0x000000ffff0f1224 */ /* 0x010fe200078e0018 */
[----:B------:R-:W4:Y:S04]  /*1e250*/  LDL R22, [R1+0x92c] ;  /* 0x00092c0001167983 */ /* 0x000f280000100800 */
[----:B------:R-:W4:Y:S04]  /*1e260*/  LDL R24, [R1+0x928] ;  /* 0x0009280001187983 */ /* 0x000f280000100800 */
[----:B------:R3:W4:Y:S02]  /*1e270*/  @P1 LDG.E.U8 R38, desc[UR24][R14.64] ;  /* 0x000000180e261981 */ /* 0x000724000c1e1100 */
[----:B---3--:R-:W-:-:S02]  /*1e280*/  @P1 IMAD.MOV.U32 R14, RZ, RZ, R19 ;  /* 0x000000ffff0e1224 */ /* 0x008fc400078e0013 */
[----:B------:R-:W-:Y:S01]  /*1e290*/  @P1 IMAD.MOV.U32 R15, RZ, RZ, R20 ;  /* 0x000000ffff0f1224 */ /* 0x000fe200078e0014 */
[----:B------:R-:W3:Y:S04]  /*1e2a0*/  LDL R19, [R1+0x934] ;  /* 0x0009340001137983 */ /* 0x000ee80000100800 */
[----:B------:R-:W3:Y:S04]  /*1e2b0*/  LDL R20, [R1+0x930] ;  /* 0x0009300001147983 */ /* 0x000ee80000100800 */
[----:B------:R0:W3:Y:S02]  /*1e2c0*/  @P1 LDG.E.U8 R37, desc[UR24][R14.64] ;  /* 0x000000180e251981 */ /* 0x0000e4000c1e1100 */
[----:B0-----:R-:W-:-:S02]  /*1e2d0*/  @P2 IMAD.MOV.U32 R15, RZ, RZ, R32 ;  /* 0x000000ffff0f2224 */ /* 0x001fc400078e0020 */
        /* <DEDUP_REMOVED lines=8> */
[----:B0-----:R-:W-:Y:S01]  /*1e360*/  @P2 IMAD.MOV.U32 R14, RZ, RZ, R18 ;  /* 0x000000ffff0e2224 */ /* 0x001fe200078e0012 */
[----:B------:R-:W-:Y:S01]  /*1e370*/  PRMT R33, RZ, 0x7610, R33 ;  /* 0x00007610ff217816 */ /* 0x000fe20000000021 */
[----:B------:R-:W2:Y:S01]  /*1e380*/  LDL R18, [R1+0x944] ;  /* 0x0009440001127983 */ /* 0x000ea20000100800 */
[----:B------:R-:W-:Y:S01]  /*1e390*/  @P2 IMAD.MOV.U32 R15, RZ, RZ, R21 ;  /* 0x000000ffff0f2224 */ /* 0x000fe200078e0015 */
[----:B------:R-:W-:Y:S02]  /*1e3a0*/  PRMT R28, RZ, 0x7610, R28 ;  /* 0x00007610ff1c7816 */ /* 0x000fe4000000001c */
[----:B------:R-:W2:Y:S04]  /*1e3b0*/  LDL R21, [R1+0x940] ;  /* 0x0009400001157983 */ /* 0x000ea80000100800 */
[----:B------:R4:W2:Y:S02]  /*1e3c0*/  @P2 LDG.E.U8 R35, desc[UR24][R14.64] ;  /* 0x000000180e232981 */ /* 0x0008a4000c1e1100 */
[----:B----4-:R-:W-:-:S02]  /*1e3d0*/  @P2 IMAD.MOV.U32 R14, RZ, RZ, R22 ;  /* 0x000000ffff0e2224 */ /* 0x010fc400078e0016 */
[----:B------:R-:W-:-:S05]  /*1e3e0*/  @P2 IMAD.MOV.U32 R15, RZ, RZ, R24 ;  /* 0x000000ffff0f2224 */ /* 0x000fca00078e0018 */
[----:B------:R3:W4:Y:S02]  /*1e3f0*/  @P2 LDG.E.U8 R34, desc[UR24][R14.64] ;  /* 0x000000180e222981 */ /* 0x000724000c1e1100 */
[----:B---3--:R-:W-:Y:S02]  /*1e400*/  @P2 IMAD.MOV.U32 R14, RZ, RZ, R19 ;  /* 0x000000ffff0e2224 */ /* 0x008fe400078e0013 */
[----:B------:R-:W-:-:S05]  /*1e410*/  @P2 IMAD.MOV.U32 R15, RZ, RZ, R20 ;  /* 0x000000ffff0f2224 */ /* 0x000fca00078e0014 */
[----:B------:R0:W3:Y:S02]  /*1e420*/  @P2 LDG.E.U8 R33, desc[UR24][R14.64] ;  /* 0x000000180e212981 */ /* 0x0000e4000c1e1100 */
[----:B0-----:R-:W-:Y:S02]  /*1e430*/  @P1 IMAD.MOV.U32 R15, RZ, RZ, R32 ;  /* 0x000000ffff0f1224 */ /* 0x001fe400078e0020 */
[----:B--2---:R-:W-:-:S05]  /*1e440*/  @P1 IMAD.MOV.U32 R14, RZ, RZ, R17 ;  /* 0x000000ffff0e1224 */ /* 0x004fca00078e0011 */
[----:B------:R-:W2:Y:S04]  /*1e450*/  @P1 LDG.E.U8 R28, desc[UR24][R14.64] ;  /* 0x000000180e1c1981 */ /* 0x000ea8000c1e1100 */
[----:B------:R-:W-:Y:S04]  /*1e460*/  STL [R1+0x74], R41 ;  /* 0x0000742901007387 */ /* 0x000fe80000100800 */
[----:B------:R-:W3:Y:S04]  /*1e470*/  LDL R24, [R1+0x948] ;  /* 0x0009480001187983 */ /* 0x000ee80000100800 */
[----:B------:R-:W3:Y:S04]  /*1e480*/  LDL R22, [R1+0x94c] ;  /* 0x00094c0001167983 */ /* 0x000ee80000100800 */
[----:B------:R-:W-:Y:S04]  /*1e490*/  STL [R1+0x70], R40 ;  /* 0x0000702801007387 */ /* 0x000fe80000100800 */
[----:B------:R-:W3:Y:S04]  /*1e4a0*/  LDL R20, [R1+0x950] ;  /* 0x0009500001147983 */ /* 0x000ee80000100800 */
[----:B------:R-:W3:Y:S04]  /*1e4b0*/  LDL R19, [R1+0x954] ;  /* 0x0009540001137983 */ /* 0x000ee80000100800 */
[----:B------:R-:W-:Y:S04]  /*1e4c0*/  STL [R1+0x6c], R39 ;  /* 0x00006c2701007387 */ /* 0x000fe80000100800 */
[----:B------:R-:W4:Y:S04]  /*1e4d0*/  LDL R17, [R1+0x60c] ;  /* 0x00060c0001117983 */ /* 0x000f280000100800 */
[----:B------:R-:W-:Y:S04]  /*1e4e0*/  STL [R1+0x68], R38 ;  /* 0x0000682601007387 */ /* 0x000fe80000100800 */
[----:B--2---:R0:W-:Y:S04]  /*1e4f0*/  STL [R1+0x50], R28 ;  /* 0x0000501c01007387 */ /* 0x0041e80000100800 */
[----:B0-----:R-:W2:Y:S01]  /*1e500*/  LDL R28, [R1+0x608] ;  /* 0x00060800011c7983 */ /* 0x001ea20000100800 */
[----:B------:R-:W-:Y:S01]  /*1e510*/  PRMT R31, RZ, 0x7610, R31 ;  /* 0x00007610ff1f7816 */ /* 0x000fe2000000001f */
[----:B------:R-:W-:-:S02]  /*1e520*/  @P1 IMAD.MOV.U32 R14, RZ, RZ, R18 ;  /* 0x000000ffff0e1224 */ /* 0x000fc400078e0012 */
[----:B------:R-:W-:Y:S01]  /*1e530*/  @P1 IMAD.MOV.U32 R15, RZ, RZ, R21 ;  /* 0x000000ffff0f1224 */ /* 0x000fe200078e0015 */
[----:B------:R-:W-:Y:S01]  /*1e540*/  PRMT R26, RZ, 0x7610, R26 ;  /* 0x00007610ff1a7816 */ /* 0x000fe2000000001a */
[----:B------:R-:W2:Y:S04]  /*1e550*/  LDL R21, [R1+0x610] ;  /* 0x0006100001157983 */ /* 0x000ea80000100800 */
[----:B------:R3:W2:Y:S01]  /*1e560*/  @P1 LDG.E.U8 R31, desc[UR24][R14.64] ;  /* 0x000000180e1f1981 */ /* 0x0006a2000c1e1100 */
[----:B------:R-:W-:Y:S01]  /*1e570*/  ISETP.GT.AND P2, PT, R12, 0x26, PT ;  /* 0x000000260c00780c */ /* 0x000fe20003f44270 */
[----:B---3--:R-:W-:Y:S02]  /*1e580*/  @P1 IMAD.MOV.U32 R14, RZ, RZ, R22 ;  /* 0x000000ffff0e1224 */ /* 0x008fe400078e0016 */
[----:B------:R-:W-:Y:S01]  /*1e590*/  @P1 IMAD.MOV.U32 R15, RZ, RZ, R24 ;  /* 0x000000ffff0f1224 */ /* 0x000fe200078e0018 */
[----:B------:R-:W-:-:S04]  /*1e5a0*/  PRMT R30, RZ, 0x7610, R30 ;  /* 0x00007610ff1e7816 */ /* 0x000fc8000000001e */
[----:B------:R0:W3:Y:S01]  /*1e5b0*/  @P1 LDG.E.U8 R26, desc[UR24][R14.64] ;  /* 0x000000180e1a1981 */ /* 0x0000e2000c1e1100 */
[----:B------:R-:W-:Y:S01]  /*1e5c0*/  PRMT R6, RZ, 0x7610, R6 ;  /* 0x00007610ff067816 */ /* 0x000fe20000000006 */
[----:B0-----:R-:W-:Y:S02]  /*1e5d0*/  @P1 IMAD.MOV.U32 R14, RZ, RZ, R19 ;  /* 0x000000ffff0e1224 */ /* 0x001fe400078e0013 */
[----:B------:R-:W-:-:S05]  /*1e5e0*/  @P1 IMAD.MOV.U32 R15, RZ, RZ, R20 ;  /* 0x000000ffff0f1224 */ /* 0x000fca00078e0014 */
[----:B------:R4:W3:Y:S04]  /*1e5f0*/  @P1 LDG.E.U8 R30, desc[UR24][R14.64] ;  /* 0x000000180e1e1981 */ /* 0x0008e8000c1e1100 */
[----:B------:R-:W-:Y:S04]  /*1e600*/  STL [R1+0x64], R37 ;  /* 0x0000642501007387 */ /* 0x000fe80000100800 */
[----:B------:R-:W3:Y:S01]  /*1e610*/  LDL R18, [R1+0x614] ;  /* 0x0006140001127983 */ /* 0x000ee20000100800 */
[----:B----4-:R-:W-:-:S03]  /*1e620*/  @P2 IMAD.MOV.U32 R14, RZ, RZ, R17 ;  /* 0x000000ffff0e2224 */ /* 0x010fc600078e0011 */
[----:B------:R-:W4:Y:S04]  /*1e630*/  LDL R24, [R1+0x618] ;  /* 0x0006180001187983 */ /* 0x000f280000100800 */
[----:B------:R-:W4:Y:S01]  /*1e640*/  LDL R22, [R1+0x61c] ;  /* 0x00061c0001167983 */ /* 0x000f220000100800 */
[----:B--2---:R-:W-:-:S05]  /*1e650*/  @P2 IMAD.MOV.U32 R15, RZ, RZ, R28 ;  /* 0x000000ffff0f2224 */ /* 0x004fca00078e001c */
[----:B------:R0:W2:Y:S04]  /*1e660*/  @P2 LDG.E.U8 R6, desc[UR24][R14.64] ;  /* 0x000000180e062981 */ /* 0x0000a8000c1e1100 */
[----:B------:R-:W-:Y:S04]  /*1e670*/  STL [R1+0x60], R36 ;  /* 0x0000602401007387 */ /* 0x000fe80000100800 */
[----:B------:R1:W-:Y:S04]  /*1e680*/  STL [R1+0x4c], R31 ;  /* 0x00004c1f01007387 */ /* 0x0003e80000100800 */
[----:B-1----:R-:W4:Y:S04]  /*1e690*/  LDL R31, [R1+0x620] ;  /* 0x00062000011f7983 */ /* 0x002f280000100800 */
[----:B------:R-:W-:Y:S04]  /*1e6a0*/  STL [R1+0x5c], R35 ;  /* 0x00005c2301007387 */ /* 0x000fe80000100800 */
[----:B---3--:R1:W-:Y:S04]  /*1e6b0*/  STL [R1+0x48], R26 ;  /* 0x0000481a01007387 */ /* 0x0083e80000100800 */
[----:B------:R-:W3:Y:S04]  /*1e6c0*/  LDL R20, [R1+0x628] ;  /* 0x0006280001147983 */ /* 0x000ee80000100800 */
[----:B------:R-:W3:Y:S04]  /*1e6d0*/  LDL R19, [R1+0x62c] ;  /* 0x00062c0001137983 */ /* 0x000ee80000100800 */
[----:B-1----:R-:W3:Y:S04]  /*1e6e0*/  LDL R26, [R1+0x624] ;  /* 0x00062400011a7983 */ /* 0x002ee80000100800 */
[----:B------:R-:W-:Y:S04]  /*1e6f0*/  STL [R1+0x58], R34 ;  /* 0x0000582201007387 */ /* 0x000fe80000100800 */
[----:B------:R1:W-:Y:S01]  /*1e700*/  STL [R1+0x44], R30 ;  /* 0x0000441e01007387 */ /* 0x0003e20000100800 */
[----:B------:R-:W-:Y:S01]  /*1e710*/  PRMT R5, RZ, 0x7610, R5 ;  /* 0x00007610ff057816 */ /* 0x000fe20000000005 */
[----:B0-----:R-:W-:-:S02]  /*1e720*/  @P2 IMAD.MOV.U32 R14, RZ, RZ, R18 ;  /* 0x000000ffff0e2224 */ /* 0x001fc400078e0012 */
[----:B-1----:R-:W3:Y:S04]  /*1e730*/  LDL R30, [R1+0x630] ;  /* 0x00063000011e7983 */ /* 0x002ee80000100800 */
[----:B------:R-:W-:Y:S04]  /*1e740*/  STL [R1+0x54], R33 ;  /* 0x0000542101007387 */ /* 0x000fe80000100800 */
[----:B------:R-:W3:Y:S01]  /*1e750*/  LDL R17, [R1+0x634] ;  /* 0x0006340001117983 */ /* 0x000ee20000100800 */
[----:B------:R-:W-:-:S05]  /*1e760*/  @P2 IMAD.MOV.U32 R15, RZ, RZ, R21 ;  /* 0x000000ffff0f2224 */ /* 0x000fca00078e0015 */
[----:B------:R4:W3:Y:S04]  /*1e770*/  @P2 LDG.E.U8 R5, desc[UR24][R14.64] ;  /* 0x000000180e052981 */ /* 0x0008e8000c1e1100 */
[----:B--2---:R-:W-:Y:S04]  /*1e780*/  STL [R1+0xc08], R6 ;  /* 0x000c080601007387 */ /* 0x004fe80000100800 */
[----:B------:R-:W2:Y:S04]  /*1e790*/  LDL R28, [R1+0x638] ;  /* 0x00063800011c7983 */ /* 0x000ea80000100800 */
[----:B------:R-:W2:Y:S01]  /*1e7a0*/  LDL R18, [R1+0x63c] ;  /* 0x00063c0001127983 */ /* 0x000ea20000100800 */
[----:B------:R-:W-:Y:S01]  /*1e7b0*/  PRMT R8, RZ, 0x7610, R8 ;  /* 0x00007610ff087816 */ /* 0x000fe20000000008 */
[----:B----4-:R-:W-:-:S02]  /*1e7c0*/  @P2 IMAD.MOV.U32 R14, RZ, RZ, R22 ;  /* 0x000000ffff0e2224 */ /* 0x010fc400078e0016 */
[----:B------:R-:W-:Y:S01]  /*1e7d0*/  @P2 IMAD.MOV.U32 R15, RZ, RZ, R24 ;  /* 0x000000ffff0f2224 */ /* 0x000fe200078e0018 */
[----:B------:R-:W-:Y:S01]  /*1e7e0*/  ISETP.GT.AND P1, PT, R12, 0x27, PT ;  /* 0x000000270c00780c */ /* 0x000fe20003f24270 */
[----:B------:R-:W4:Y:S04]  /*1e7f0*/  LDL R21, [R1+0x644] ;  /* 0x0006440001157983 */ /* 0x000f280000100800 */
[----:B------:R0:W4:Y:S01]  /*1e800*/  @P2 LDG.E.U8 R8, desc[UR24][R14.64] ;  /* 0x000000180e082981 */ /* 0x000122000c1e1100 */
[----:B------:R-:W-:Y:S02]  /*1e810*/  PRMT R7, RZ, 0x7610, R7 ;  /* 0x00007610ff077816 */ /* 0x000fe40000000007 */
[----:B------:R-:W-:Y:S01]  /*1e820*/  PRMT R3, RZ, 0x7610, R3 ;  /* 0x00007610ff037816 */ /* 0x000fe20000000003 */
[----:B0-----:R-:W-:-:S02]  /*1e830*/  @P2 IMAD.MOV.U32 R15, RZ, RZ, R31 ;  /* 0x000000ffff0f2224 */ /* 0x001fc400078e001f */
[----:B---3--:R-:W-:-:S05]  /*1e840*/  @P2 IMAD.MOV.U32 R14, RZ, RZ, R26 ;  /* 0x000000ffff0e2224 */ /* 0x008fca00078e001a */
[----:B------:R0:W3:Y:S01]  /*1e850*/  @P2 LDG.E.U8 R7, desc[UR24][R14.64] ;  /* 0x000000180e072981 */ /* 0x0000e2000c1e1100 */
[----:B------:R-:W-:Y:S01]  /*1e860*/  PRMT R4, RZ, 0x7610, R4 ;  /* 0x00007610ff047816 */ /* 0x000fe20000000004 */
[----:B0-----:R-:W-:Y:S02]  /*1e870*/  @P1 IMAD.MOV.U32 R14, RZ, RZ, R19 ;  /* 0x000000ffff0e1224 */ /* 0x001fe400078e0013 */
[----:B------:R-:W-:-:S05]  /*1e880*/  @P1 IMAD.MOV.U32 R15, RZ, RZ, R20 ;  /* 0x000000ffff0f1224 */ /* 0x000fca00078e0014 */
[----:B------:R0:W3:Y:S01]  /*1e890*/  @P1 LDG.E.U8 R3, desc[UR24][R14.64] ;  /* 0x000000180e031981 */ /* 0x0000e2000c1e1100 */
[----:B------:R-:W-:Y:S01]  /*1e8a0*/  PRMT R0, RZ, 0x7610, R0 ;  /* 0x00007610ff007816 */ /* 0x000fe20000000000 */
[----:B0-----:R-:W-:Y:S02]  /*1e8b0*/  @P1 IMAD.MOV.U32 R14, RZ, RZ, R17 ;  /* 0x000000ffff0e1224 */ /* 0x001fe400078e0011 */
[----:B------:R-:W-:-:S05]  /*1e8c0*/  @P1 IMAD.MOV.U32 R15, RZ, RZ, R30 ;  /* 0x000000ffff0f1224 */ /* 0x000fca00078e001e */
[----:B------:R2:W3:Y:S04]  /*1e8d0*/  @P1 LDG.E.U8 R4, desc[UR24][R14.64] ;  /* 0x000000180e041981 */ /* 0x0004e8000c1e1100 */
[----:B------:R-:W-:Y:S04]  /*1e8e0*/  STL [R1+0xc0c], R5 ;  /* 0x000c0c0501007387 */ /* 0x000fe80000100800 */
[----:B------:R-:W3:Y:S04]  /*1e8f0*/  LDL R22, [R1+0x640] ;  /* 0x0006400001167983 */ /* 0x000ee80000100800 */
[----:B------:R-:W3:Y:S01]  /*1e900*/  LDL R24, [R1+0xba0] ;  /* 0x000ba00001187983 */ /* 0x000ee20000100800 */
[----:B--2---:R-:W-:-:S02]  /*1e910*/  @P1 IMAD.MOV.U32 R15, RZ, RZ, R28 ;  /* 0x000000ffff0f1224 */ /* 0x004fc400078e001c */
[----:B------:R-:W-:-:S05]  /*1e920*/  @P1 IMAD.MOV.U32 R14, RZ, RZ, R18 ;  /* 0x000000ffff0e1224 */ /* 0x000fca00078e0012 */
[----:B------:R0:W2:Y:S04]  /*1e930*/  @P1 LDG.E.U8 R0, desc[UR24][R14.64] ;  /* 0x000000180e001981 */ /* 0x0000a8000c1e1100 */
[----:B----4-:R-:W-:Y:S04]  /*1e940*/  STL [R1+0xc10], R8 ;  /* 0x000c100801007387 */ /* 0x010fe80000100800 */
[----:B------:R-:W4:Y:S01]  /*1e950*/  LDL R26, [R1+0xb90] ;  /* 0x000b9000011a7983 */ /* 0x000f220000100800 */
[----:B------:R-:W-:Y:S01]  /*1e960*/  PRMT R2, RZ, 0x7610, R2 ;  /* 0x00007610ff027816 */ /* 0x000fe20000000002 */
[----:B0-----:R-:W-:-:S02]  /*1e970*/  @P1 IMAD.MOV.U32 R14, RZ, RZ, R21 ;  /* 0x000000ffff0e1224 */ /* 0x001fc400078e0015 */
[----:B---3--:R-:W-:Y:S04]  /*1e980*/  STL [R1+0xc14], R7 ;  /* 0x000c140701007387 */ /* 0x008fe80000100800 */
[----:B------:R-:W3:Y:S04]  /*1e990*/  LDL R20, [R1+0xb94] ;  /* 0x000b940001147983 */ /* 0x000ee80000100800 */
[----:B------:R-:W3:Y:S04]  /*1e9a0*/  LDL R19, [R1+0xb98] ;  /* 0x000b980001137983 */ /* 0x000ee80000100800 */
[----:B------:R-:W-:Y:S04]  /*1e9b0*/  STL [R1+0xc18], R3 ;  /* 0x000c180301007387 */ /* 0x000fe80000100800 */
[----:B------:R-:W3:Y:S04]  /*1e9c0*/  LDL R17, [R1+0xb9c] ;  /* 0x000b9c0001117983 */ /* 0x000ee80000100800 */
[----:B------:R-:W-:Y:S04]  /*1e9d0*/  STL [R1+0xc1c], R4 ;  /* 0x000c1c0401007387 */ /* 0x000fe80000100800 */
[----:B------:R-:W3:Y:S01]  /*1e9e0*/  LDL R18, [R1+0x958] ;  /* 0x0009580001127983 */ /* 0x000ee20000100800 */
[----:B------:R-:W-:-:S05]  /*1e9f0*/  @P1 IMAD.MOV.U32 R15, RZ, RZ, R22 ;  /* 0x000000ffff0f1224 */ /* 0x000fca00078e0016 */
[----:B------:R0:W3:Y:S04]  /*1ea00*/  @P1 LDG.E.U8 R2, desc[UR24][R14.64] ;  /* 0x000000180e021981 */ /* 0x0000e8000c1e1100 */
[----:B--2---:R-:W-:Y:S04]  /*1ea10*/  STL [R1+0xc20], R0 ;  /* 0x000c200001007387 */ /* 0x004fe80000100800 */
[----:B------:R-:W2:Y:S04]  /*1ea20*/  LDL R22, [R1+0x95c] ;  /* 0x00095c0001167983 */ /* 0x000ea80000100800 */
[----:B------:R-:W2:Y:S01]  /*1ea30*/  LDL R21, [R1+0x960] ;  /* 0x0009600001157983 */ /* 0x000ea20000100800 */
[----:B------:R-:W-:-:S02]  /*1ea40*/  ISETP.GT.AND P2, PT, R12, 0x28, PT ;  /* 0x000000280c00780c */ /* 0x000fc40003f44270 */
[----:B------:R-:W-:-:S11]  /*1ea50*/  PRMT R23, RZ, 0x7610, R23 ;  /* 0x00007610ff177816 */ /* 0x000fd60000000017 */
[----:B0-----:R-:W-:Y:S02]  /*1ea60*/  @P2 IMAD.MOV.U32 R14, RZ, RZ, R24 ;  /* 0x000000ffff0e2224 */ /* 0x001fe400078e0018 */
[----:B----4-:R-:W-:-:S05]  /*1ea70*/  @P2 IMAD.MOV.U32 R15, RZ, RZ, R26 ;  /* 0x000000ffff0f2224 */ /* 0x010fca00078e001a */
[----:B------:R3:W4:Y:S01]  /*1ea80*/  @P2 LDG.E.U8 R23, desc[UR24][R14.64] ;  /* 0x000000180e172981 */ /* 0x000722000c1e1100 */
[----:B------:R-:W-:Y:S02]  /*1ea90*/  PRMT R29, RZ, 0x7610, R29 ;  /* 0x00007610ff1d7816 */ /* 0x000fe4000000001d */
[----:B------:R-:W-:Y:S01]  /*1eaa0*/  PRMT R27, RZ, 0x7610, R27 ;  /* 0x00007610ff1b7816 */ /* 0x000fe2000000001b */
[----:B---3--:R-:W-:Y:S02]  /*1eab0*/  @P2 IMAD.MOV.U32 R14, RZ, RZ, R19 ;  /* 0x000000ffff0e2224 */ /* 0x008fe400078e0013 */
        /* <DEDUP_REMOVED lines=8> */
[----:B------:R-:W3:Y:S04]  /*1eb40*/  LDL R28, [R1+0x964] ;  /* 0x00096400011c7983 */ /* 0x000ee80000100800 */
[----:B------:R-:W3:Y:S01]  /*1eb50*/  LDL R24, [R1+0x96c] ;  /* 0x00096c0001187983 */ /* 0x000ee20000100800 */
[----:B--2---:R-:W-:-:S02]  /*1eb60*/  @P2 IMAD.MOV.U32 R15, RZ, RZ, R22 ;  /* 0x000000ffff0f2224 */ /* 0x004fc400078e0016 */
[----:B------:R-:W-:-:S05]  /*1eb70*/  @P2 IMAD.MOV.U32 R14, RZ, RZ, R21 ;  /* 0x000000ffff0e2224 */ /* 0x000fca00078e0015 */
[----:B------:R0:W2:Y:S04]  /*1eb80*/  @P2 LDG.E.U8 R9, desc[UR24][R14.64] ;  /* 0x000000180e092981 */ /* 0x0000a8000c1e1100 */
[----:B----4-:R1:W-:Y:S04]  /*1eb90*/  STL [R1+0x40], R23 ;  /* 0x0000401701007387 */ /* 0x0103e80000100800 */
[----:B------:R-:W4:Y:S04]  /*1eba0*/  LDL R20, [R1+0x974] ;  /* 0x0009740001147983 */ /* 0x000f280000100800 */
[----:B------:R-:W4:Y:S04]  /*1ebb0*/  LDL R19, [R1+0x978] ;  /* 0x0009780001137983 */ /* 0x000f280000100800 */
[----:B-1----:R-:W4:Y:S01]  /*1ebc0*/  LDL R23, [R1+0x970] ;  /* 0x0009700001177983 */ /* 0x002f220000100800 */
[----:B------:R-:W-:-:S03]  /*1ebd0*/  ISETP.GT.AND P1, PT, R12, 0x29, PT ;  /* 0x000000290c00780c */ /* 0x000fc60003f24270 */
[----:B------:R-:W4:Y:S04]  /*1ebe0*/  LDL R18, [R1+0x97c] ;  /* 0x00097c0001127983 */ /* 0x000f280000100800 */
[----:B------:R-:W4:Y:S04]  /*1ebf0*/  LDL R17, [R1+0x980] ;  /* 0x0009800001117983 */ /* 0x000f280000100800 */
[----:B---3--:R1:W-:Y:S04]  /*1ec00*/  STL [R1+0x38], R27 ;  /* 0x0000381b01007387 */ /* 0x0083e80000100800 */
[----:B------:R-:W3:Y:S04]  /*1ec10*/  LDL R22, [R1+0x988] ;  /* 0x0009880001167983 */ /* 0x000ee80000100800 */
[----:B------:R-:W3:Y:S04]  /*1ec20*/  LDL R21, [R1+0x990] ;  /* 0x0009900001157983 */ /* 0x000ee80000100800 */
[----:B-1----:R-:W3:Y:S01]  /*1ec30*/  LDL R27, [R1+0x984] ;  /* 0x00098400011b7983 */ /* 0x002ee20000100800 */
[----:B0-----:R-:W-:-:S03]  /*1ec40*/  @P1 IMAD.MOV.U32 R14, RZ, RZ, R26 ;  /* 0x000000ffff0e1224 */ /* 0x001fc600078e001a */
[----:B--2---:R0:W-:Y:S04]  /*1ec50*/  STL [R1+0xc68], R9 ;  /* 0x000c680901007387 */ /* 0x0041e80000100800 */
[----:B------:R-:W2:Y:S01]  /*1ec60*/  LDL R26, [R1+0x98c] ;  /* 0x00098c00011a7983 */ /* 0x000ea20000100800 */
[----:B------:R-:W-:Y:S01]  /*1ec70*/  PRMT R25, RZ, 0x7610, R25 ;  /* 0x00007610ff197816 */ /* 0x000fe20000000019 */
[----:B------:R-:W-:Y:S01]  /*1ec80*/  @P1 IMAD.MOV.U32 R15, RZ, RZ, R28 ;  /* 0x000000ffff0f1224 */ /* 0x000fe200078e001c */
[----:B------:R-:W-:-:S04]  /*1ec90*/  PRMT R4, RZ, 0x7610, R4 ;  /* 0x00007610ff047816 */ /* 0x000fc80000000004 */
[----:B------:R1:W2:Y:S02]  /*1eca0*/  @P1 LDG.E.U8 R25, desc[UR24][R14.64] ;  /* 0x000000180e191981 */ /* 0x0002a4000c1e1100 */
[----:B-1----:R-:W-:Y:S02]  /*1ecb0*/  @P1 IMAD.MOV.U32 R15, RZ, RZ, R24 ;  /* 0x000000ffff0f1224 */ /* 0x002fe400078e0018 */
[----:B----4-:R-:W-:-:S05]  /*1ecc0*/  @P1 IMAD.MOV.U32 R14, RZ, RZ, R23 ;  /* 0x000000ffff0e1224 */ /* 0x010fca00078e0017 */
[----:B------:R1:W4:Y:S01]  /*1ecd0*/  @P1 LDG.E.U8 R4, desc[UR24][R14.64] ;  /* 0x000000180e041981 */ /* 0x000322000c1e1100 */
[----:B------:R-:W-:Y:S02]  /*1ece0*/  ISETP.GT.AND P2, PT, R12, 0x2a, PT ;  /* 0x0000002a0c00780c */ /* 0x000fe40003f44270 */
[----:B------:R-:W-:Y:S02]  /*1ecf0*/  PRMT R2, RZ, 0x7610, R2 ;  /* 0x00007610ff027816 */ /* 0x000fe40000000002 */
[----:B------:R-:W-:Y:S01]  /*1ed00*/  PRMT R10, RZ, 0x7610, R10 ;  /* 0x00007610ff0a7816 */ /* 0x000fe2000000000a */
[----:B-1----:R-:W-:Y:S02]  /*1ed10*/  @P1 IMAD.MOV.U32 R14, RZ, RZ, R19 ;  /* 0x000000ffff0e1224 */ /* 0x002fe400078e0013 */
[----:B------:R-:W-:-:S05]  /*1ed20*/  @P1 IMAD.MOV.U32 R15, RZ, RZ, R20 ;  /* 0x000000ffff0f1224 */ /* 0x000fca00078e0014 */
[----:B------:R1:W4:Y:S01]  /*1ed30*/  @P1 LDG.E.U8 R2, desc[UR24][R14.64] ;  /* 0x000000180e021981 */ /* 0x000322000c1e1100 */
[----:B------:R-:W-:Y:S01]  /*1ed40*/  PRMT R0, RZ, 0x7610, R0 ;  /* 0x00007610ff007816 */ /* 0x000fe20000000000 */
[----:B-1----:R-:W-:Y:S02]  /*1ed50*/  @P1 IMAD.MOV.U32 R14, RZ, RZ, R17 ;  /* 0x000000ffff0e1224 */ /* 0x002fe400078e0011 */
[----:B------:R-:W-:-:S05]  /*1ed60*/  @P1 IMAD.MOV.U32 R15, RZ, RZ, R18 ;  /* 0x000000ffff0f1224 */ /* 0x000fca00078e0012 */
[----:B------:R3:W4:Y:S01]  /*1ed70*/  @P1 LDG.E.U8 R10, desc[UR24][R14.64] ;  /* 0x000000180e0a1981 */ /* 0x000722000c1e1100 */
[----:B------:R-:W-:Y:S01]  /*1ed80*/  PRMT R16, RZ, 0x7610, R16 ;  /* 0x00007610ff107816 */ /* 0x000fe20000000010 */
[----:B---3--:R-:W-:Y:S02]  /*1ed90*/  @P2 IMAD.MOV.U32 R14, RZ, RZ, R22 ;  /* 0x000000ffff0e2224 */ /* 0x008fe400078e0016 */
[----:B------:R-:W-:-:S05]  /*1eda0*/  @P2 IMAD.MOV.U32 R15, RZ, RZ, R27 ;  /* 0x000000ffff0f2224 */ /* 0x000fca00078e001b */
[----:B------:R1:W3:Y:S02]  /*1edb0*/  @P2 LDG.E.U8 R0, desc[UR24][R14.64] ;  /* 0x000000180e002981 */ /* 0x0002e4000c1e1100 */
[----:B-1----:R-:W-:Y:S02]  /*1edc0*/  @P2 IMAD.MOV.U32 R14, RZ, RZ, R21 ;  /* 0x000000ffff0e2224 */ /* 0x002fe400078e0015 */
[----:B--2---:R-:W-:-:S05]  /*1edd0*/  @P2 IMAD.MOV.U32 R15, RZ, RZ, R26 ;  /* 0x000000ffff0f2224 */ /* 0x004fca00078e001a */
[----:B------:R-:W2:Y:S04]  /*1ede0*/  @P2 LDG.E.U8 R16, desc[UR24][R14.64] ;  /* 0x000000180e102981 */ /* 0x000ea8000c1e1100 */
[----:B------:R1:W-:Y:S04]  /*1edf0*/  STL [R1+0x30], R25 ;  /* 0x0000301901007387 */ /* 0x0003e80000100800 */
[----:B0-----:R-:W2:Y:S04]  /*1ee00*/  LDL R9, [R1+0x998] ;  /* 0x0009980001097983 */ /* 0x001ea80000100800 */
[----:B------:R-:W2:Y:S04]  /*1ee10*/  LDL R23, [R1+0x9a0] ;  /* 0x0009a00001177983 */ /* 0x000ea80000100800 */
[----:B-1----:R-:W2:Y:S04]  /*1ee20*/  LDL R25, [R1+0x994] ;  /* 0x0009940001197983 */ /* 0x002ea80000100800 */
[----:B----4-:R0:W-:Y:S04]  /*1ee30*/  STL [R1+0xc48], R4 ;  /* 0x000c480401007387 */ /* 0x0101e80000100800 */
[----:B------:R-:W4:Y:S04]  /*1ee40*/  LDL R24, [R1+0x99c] ;  /* 0x00099c0001187983 */ /* 0x000f280000100800 */
[----:B------:R-:W4:Y:S04]  /*1ee50*/  LDL R20, [R1+0x9a4] ;  /* 0x0009a40001147983 */ /* 0x000f280000100800 */
[----:B------:R-:W4:Y:S04]  /*1ee60*/  LDL R19, [R1+0x9a8] ;  /* 0x0009a80001137983 */ /* 0x000f280000100800 */
[----:B------:R-:W-:Y:S04]  /*1ee70*/  STL [R1+0x3c], R29 ;  /* 0x00003c1d01007387 */ /* 0x000fe80000100800 */
[----:B------:R1:W-:Y:S04]  /*1ee80*/  STL [R1+0xc4c], R2 ;  /* 0x000c4c0201007387 */ /* 0x0003e80000100800 */
[----:B------:R-:W4:Y:S04]  /*1ee90*/  LDL R18, [R1+0x9ac] ;  /* 0x0009ac0001127983 */ /* 0x000f280000100800 */
[----:B------:R-:W4:Y:S04]  /*1eea0*/  LDL R17, [R1+0x9b0] ;  /* 0x0009b00001117983 */ /* 0x000f280000100800 */
[----:B------:R1:W-:Y:S04]  /*1eeb0*/  STL [R1+0xc50], R10 ;  /* 0x000c500a01007387 */ /* 0x0003e80000100800 */
[----:B------:R-:W4:Y:S04]  /*1eec0*/  LDL R22, [R1+0x9b4] ;  /* 0x0009b40001167983 */ /* 0x000f280000100800 */
[----:B0-----:R-:W4:Y:S04]  /*1eed0*/  LDL R4, [R1+0x9b8] ;  /* 0x0009b80001047983 */ /* 0x001f280000100800 */
[----:B---3--:R-:W-:Y:S04]  /*1eee0*/  STL [R1+0xc3c], R0 ;  /* 0x000c3c0001007387 */ /* 0x008fe80000100800 */
[----:B------:R-:W3:Y:S04]  /*1eef0*/  LDL R21, [R1+0x9bc] ;  /* 0x0009bc0001157983 */ /* 0x000ee80000100800 */
[----:B--2---:R0:W-:Y:S01]  /*1ef00*/  STL [R1+0x1c], R16 ;  /* 0x00001c1001007387 */ /* 0x0041e20000100800 */
[----:B-1----:R-:W-:-:S02]  /*1ef10*/  PRMT R2, RZ, 0x7610, R2 ;  /* 0x00007610ff027816 */ /* 0x002fc40000000002 */
[----:B------:R-:W-:Y:S01]  /*1ef20*/  ISETP.GT.AND P1, PT, R12, 0x2b, PT ;  /* 0x0000002b0c00780c */ /* 0x000fe20003f24270 */
[----:B------:R-:W2:Y:S04]  /*1ef30*/  LDL R10, [R1+0x9c4] ;  /* 0x0009c400010a7983 */ /* 0x000ea80000100800 */
[----:B0-----:R-:W2:Y:S01]  /*1ef40*/  LDL R16, [R1+0x9c0] ;  /* 0x0009c00001107983 */ /* 0x001ea20000100800 */
[----:B------:R-:W-:Y:S01]  /*1ef50*/  @P2 IMAD.MOV.U32 R14, RZ, RZ, R9 ;  /* 0x000000ffff0e2224 */ /* 0x000fe200078e0009 */
[----:B------:R-:W-:Y:S02]  /*1ef60*/  PRMT R11, RZ, 0x7610, R11 ;  /* 0x00007610ff0b7816 */ /* 0x000fe4000000000b */
[----:B------:R-:W-:Y:S01]  /*1ef70*/  PRMT R8, RZ, 0x7610, R8 ;  /* 0x00007610ff087816 */ /* 0x000fe20000000008 */
[----:B------:R-:W2:Y:S01]  /*1ef80*/  LDL R9, [R1+0x9c8] ;  /* 0x0009c80001097983 */ /* 0x000ea20000100800 */
[----:B------:R-:W-:-:S05]  /*1ef90*/  @P2 IMAD.MOV.U32 R15, RZ, RZ, R25 ;  /* 0x000000ffff0f2224 */ /* 0x000fca00078e0019 */
[----:B------:R0:W2:Y:S02]  /*1efa0*/  @P2 LDG.E.U8 R2, desc[UR24][R14.64] ;  /* 0x000000180e022981 */ /* 0x0000a4000c1e1100 */
[----:B0-----:R-:W-:Y:S02]  /*1efb0*/  @P2 IMAD.MOV.U32 R14, RZ, RZ, R23 ;  /* 0x000000ffff0e2224 */ /* 0x001fe400078e0017 */
[----:B----4-:R-:W-:-:S05]  /*1efc0*/  @P2 IMAD.MOV.U32 R15, RZ, RZ, R24 ;  /* 0x000000ffff0f2224 */ /* 0x010fca00078e0018 */
[----:B------:R0:W4:Y:S02]  /*1efd0*/  @P2 LDG.E.U8 R11, desc[UR24][R14.64] ;  /* 0x000000180e0b2981 */ /* 0x000124000c1e1100 */
[----:B0-----:R-:W-:Y:S02]  /*1efe0*/  @P1 IMAD.MOV.U32 R14, RZ, RZ, R19 ;  /* 0x000000ffff0e1224 */ /* 0x001fe400078e0013 */
[----:B------:R-:W-:-:S05]  /*1eff0*/  @P1 IMAD.MOV.U32 R15, RZ, RZ, R20 ;  /* 0x000000ffff0f1224 */ /* 0x000fca00078e0014 */
[----:B------:R0:W4:Y:S01]  /*1f000*/  @P1 LDG.E.U8 R8, desc[UR24][R14.64] ;  /* 0x000000180e081981 */ /* 0x000122000c1e1100 */
[----:B------:R-:W-:Y:S02]  /*1f010*/  PRMT R5, RZ, 0x7610, R5 ;  /* 0x00007610ff057816 */ /* 0x000fe40000000005 */
[----:B------:R-:W-:Y:S01]  /*1f020*/  PRMT R3, RZ, 0x7610, R3 ;  /* 0x00007610ff037816 */ /* 0x000fe20000000003 */
[----:B0-----:R-:W-:Y:S02]  /*1f030*/  @P1 IMAD.MOV.U32 R14, RZ, RZ, R17 ;  /* 0x000000ffff0e1224 */ /* 0x001fe400078e0011 */
[----:B------:R-:W-:-:S05]  /*1f040*/  @P1 IMAD.MOV.U32 R15, RZ, RZ, R18 ;  /* 0x000000ffff0f1224 */ /* 0x000fca00078e0012 */
[----:B------:R0:W4:Y:S01]  /*1f050*/  @P1 LDG.E.U8 R5, desc[UR24][R14.64] ;  /* 0x000000180e051981 */ /* 0x000122000c1e1100 */
[----:B------:R-:W-:Y:S01]  /*1f060*/  PRMT R7, RZ, 0x7610, R7 ;  /* 0x00007610ff077816 */ /* 0x000fe20000000007 */
[----:B0-----:R-:W-:Y:S02]  /*1f070*/  @P1 IMAD.MOV.U32 R14, RZ, RZ, R4 ;  /* 0x000000ffff0e1224 */ /* 0x001fe400078e0004 */
[----:B------:R-:W-:-:S05]  /*1f080*/  @P1 IMAD.MOV.U32 R15, RZ, RZ, R22 ;  /* 0x000000ffff0f1224 */ /* 0x000fca00078e0016 */
[----:B------:R3:W4:Y:S02]  /*1f090*/  @P1 LDG.E.U8 R3, desc[UR24][R14.64] ;  /* 0x000000180e031981 */ /* 0x000724000c1e1100 */
[----:B---3--:R-:W-:Y:S02]  /*1f0a0*/  @P1 IMAD.MOV.U32 R15, RZ, RZ, R21 ;  /* 0x000000ffff0f1224 */ /* 0x008fe400078e0015 */
[----:B--2---:R-:W-:-:S05]  /*1f0b0*/  @P1 IMAD.MOV.U32 R14, RZ, RZ, R16 ;  /* 0x000000ffff0e1224 */ /* 0x004fca00078e0010 */
[----:B------:R-:W2:Y:S04]  /*1f0c0*/  @P1 LDG.E.U8 R7, desc[UR24][R14.64] ;  /* 0x000000180e071981 */ /* 0x000ea8000c1e1100 */
[----:B----4-:R-:W-:Y:S04]  /*1f0d0*/  STL [R1+0xc34], R11 ;  /* 0x000c340b01007387 */ /* 0x010fe80000100800 */
[----:B------:R0:W-:Y:S04]  /*1f0e0*/  STL [R1+0x18], R2 ;  /* 0x0000180201007387 */ /* 0x0001e80000100800 */
[----:B------:R-:W3:Y:S04]  /*1f0f0*/  LDL R0, [R1+0x9d0] ;  /* 0x0009d00001007983 */ /* 0x000ee80000100800 */
[----:B0-----:R-:W4:Y:S04]  /*1f100*/  LDL R2, [R1+0x9cc] ;  /* 0x0009cc0001027983 */ /* 0x001f280000100800 */
[----:B------:R0:W-:Y:S04]  /*1f110*/  STL [R1+0xc28], R8 ;  /* 0x000c280801007387 */ /* 0x0001e80000100800 */
[----:B------:R-:W4:Y:S04]  /*1f120*/  LDL R20, [R1+0x9d4] ;  /* 0x0009d40001147983 */ /* 0x000f280000100800 */
[----:B------:R-:W4:Y:S04]  /*1f130*/  LDL R19, [R1+0x9d8] ;  /* 0x0009d80001137983 */ /* 0x000f280000100800 */
[----:B------:R-:W4:Y:S04]  /*1f140*/  LDL R18, [R1+0x9dc] ;  /* 0x0009dc0001127983 */ /* 0x000f280000100800 */
[----:B------:R-:W4:Y:S04]  /*1f150*/  LDL R17, [R1+0x9e0] ;  /* 0x0009e00001117983 */ /* 0x000f280000100800 */
[----:B------:R-:W-:Y:S04]  /*1f160*/  STL [R1+0xc2c], R5 ;  /* 0x000c2c0501007387 */ /* 0x000fe80000100800 */
[----:B0-----:R-:W4:Y:S04]  /*1f170*/  LDL R8, [R1+0x9e4] ;  /* 0x0009e40001087983 */ /* 0x001f280000100800 */
[----:B------:R-:W4:Y:S04]  /*1f180*/  LDL R4, [R1+0x9e8] ;  /* 0x0009e80001047983 */ /* 0x000f280000100800 */
[----:B------:R-:W-:Y:S04]  /*1f190*/  STL [R1+0xc30], R3 ;  /* 0x000c300301007387 */ /* 0x000fe80000100800 */
[----:B--2---:R-:W-:Y:S04]  /*1f1a0*/  STL [R1+0xc38], R7 ;  /* 0x000c380701007387 */ /* 0x004fe80000100800 */
[----:B------:R-:W2:Y:S04]  /*1f1b0*/  LDL R16, [R1+0x9ec] ;  /* 0x0009ec0001107983 */ /* 0x000ea80000100800 */
[----:B------:R-:W2:Y:S01]  /*1f1c0*/  LDL R11, [R1+0x9f0] ;  /* 0x0009f000010b7983 */ /* 0x000ea20000100800 */
[----:B------:R-:W-:-:S02]  /*1f1d0*/  ISETP.GT.AND P2, PT, R12, 0x2c, PT ;  /* 0x0000002c0c00780c */ /* 0x000fc40003f44270 */
[----:B------:R-:W-:Y:S02]  /*1f1e0*/  PRMT R6, RZ, 0x7610, R6 ;  /* 0x00007610ff067816 */ /* 0x000fe40000000006 */
[----:B------:R-:W-:-:S09]  /*1f1f0*/  PRMT R92, RZ, 0x7610, R92 ;  /* 0x00007610ff5c7816 */ /* 0x000fd2000000005c */
[----:B------:R-:W-:Y:S02]  /*1f200*/  @P2 IMAD.MOV.U32 R14, RZ, RZ, R9 ;  /* 0x000000ffff0e2224 */ /* 0x000fe400078e0009 */
[----:B------:R-:W-:Y:S01]  /*1f210*/  @P2 IMAD.MOV.U32 R15, RZ, RZ, R10 ;  /* 0x000000ffff0f2224 */ /* 0x000fe200078e000a */
[----:B------:R-:W-:Y:S01]  /*1f220*/  PRMT R90, RZ, 0x7610, R90 ;  /* 0x00007610ff5a7816 */ /* 0x000fe2000000005a */
[----:B------:R-:W2:Y:S04]  /*1f230*/  LDL R10, [R1+0x9f4] ;  /* 0x0009f400010a7983 */ /* 0x000ea80000100800 */
[----:B------:R3:W2:Y:S01]  /*1f240*/  @P2 LDG.E.U8 R6, desc[UR24][R14.64] ;  /* 0x000000180e062981 */ /* 0x0006a2000c1e1100 */
[----:B------:R-:W-:Y:S02]  /*1f250*/  PRMT R88, RZ, 0x7610, R88 ;  /* 0x00007610ff587816 */ /* 0x000fe40000000058 */
[----:B------:R-:W-:Y:S01]  /*1f260*/  ISETP.GT.AND P1, PT, R12, 0x2d, PT ;  /* 0x0000002d0c00780c */ /* 0x000fe20003f24270 */
[----:B------:R-:W2:Y:S01]  /*1f270*/  LDL R9, [R1+0x9f8] ;  /* 0x0009f80001097983 */ /* 0x000ea20000100800 */
[----:B---3--:R-:W-:-:S02]  /*1f280*/  @P2 IMAD.MOV.U32 R14, RZ, RZ, R0 ;  /* 0x000000ffff0e2224 */ /* 0x008fc400078e0000 */
[----:B----4-:R-:W-:-:S05]  /*1f290*/  @P2 IMAD.MOV.U32 R15, RZ, RZ, R2 ;  /* 0x000000ffff0f2224 */ /* 0x010fca00078e0002 */
[----:B------:R0:W3:Y:S02]  /*1f2a0*/  @P2 LDG.E.U8 R92, desc[UR24][R14.64] ;  /* 0x000000180e5c2981 */ /* 0x0000e4000c1e1100 */
[----:B0-----:R-:W-:Y:S02]  /*1f2b0*/  @P2 IMAD.MOV.U32 R14, RZ, RZ, R19 ;  /* 0x000000ffff0e2224 */ /* 0x001fe400078e0013 */
[----:B------:R-:W-:-:S05]  /*1f2c0*/  @P2 IMAD.MOV.U32 R15, RZ, RZ, R20 ;  /* 0x000000ffff0f2224 */ /* 0x000fca00078e0014 */
        /* <DEDUP_REMOVED lines=8> */
[----:B------:R2:W4:Y:S02]  /*1f350*/  @P1 LDG.E.U8 R86, desc[UR24][R14.64] ;  /* 0x000000180e561981 */ /* 0x000524000c1e1100 */
[----:B--2---:R-:W-:Y:S02]  /*1f360*/  @P1 IMAD.MOV.U32 R15, RZ, RZ, R16 ;  /* 0x000000ffff0f1224 */ /* 0x004fe400078e0010 */
[----:B------:R-:W-:-:S05]  /*1f370*/  @P1 IMAD.MOV.U32 R14, RZ, RZ, R11 ;  /* 0x000000ffff0e1224 */ /* 0x000fca00078e000b */
[----:B------:R0:W2:Y:S04]  /*1f380*/  @P1 LDG.E.U8 R84, desc[UR24][R14.64] ;  /* 0x000000180e541981 */ /* 0x0000a8000c1e1100 */
[----:B------:R1:W-:Y:S04]  /*1f390*/  STL [R1+0xc40], R6 ;  /* 0x000c400601007387 */ /* 0x0003e80000100800 */
[----:B------:R-:W2:Y:S04]  /*1f3a0*/  LDL R2, [R1+0x9fc] ;  /* 0x0009fc0001027983 */ /* 0x000ea80000100800 */
[----:B------:R-:W2:Y:S04]  /*1f3b0*/  LDL R0, [R1+0xa00] ;  /* 0x000a000001007983 */ /* 0x000ea80000100800 */
[----:B---3--:R-:W-:Y:S04]  /*1f3c0*/  STL [R1+0xc44], R92 ;  /* 0x000c445c01007387 */ /* 0x008fe80000100800 */
[----:B----4-:R-:W-:Y:S04]  /*1f3d0*/  STL [R1+0xc54], R90 ;  /* 0x000c545a01007387 */ /* 0x010fe80000100800 */
[----:B-1----:R-:W3:Y:S04]  /*1f3e0*/  LDL R6, [R1+0x648] ;  /* 0x0006480001067983 */ /* 0x002ee80000100800 */
[----:B------:R-:W4:Y:S04]  /*1f3f0*/  LDL R5, [R1+0x64c] ;  /* 0x00064c0001057983 */ /* 0x000f280000100800 */
[----:B------:R-:W-:Y:S04]  /*1f400*/  STL [R1+0xc58], R88 ;  /* 0x000c585801007387 */ /* 0x000fe80000100800 */
[----:B------:R-:W4:Y:S04]  /*1f410*/  LDL R8, [R1+0x650] ;  /* 0x0006500001087983 */ /* 0x000f280000100800 */
[----:B------:R-:W4:Y:S04]  /*1f420*/  LDL R7, [R1+0x654] ;  /* 0x0006540001077983 */ /* 0x000f280000100800 */
[----:B------:R-:W4:Y:S04]  /*1f430*/  LDL R4, [R1+0x658] ;  /* 0x0006580001047983 */ /* 0x000f280000100800 */
[----:B------:R-:W4:Y:S01]  /*1f440*/  LDL R3, [R1+0x65c] ;  /* 0x00065c0001037983 */ /* 0x000f220000100800 */
[----:B------:R-:W-:Y:S01]  /*1f450*/  PRMT R82, RZ, 0x7610, R82 ;  /* 0x00007610ff527816 */ /* 0x000fe20000000052 */
[----:B0-----:R-:W-:-:S02]  /*1f460*/  @P1 IMAD.MOV.U32 R14, RZ, RZ, R9 ;  /* 0x000000ffff0e1224 */ /* 0x001fc400078e0009 */
[----:B------:R-:W-:Y:S01]  /*1f470*/  STL [R1+0xc5c], R86 ;  /* 0x000c5c5601007387 */ /* 0x000fe20000100800 */
[----:B------:R-:W-:-:S05]  /*1f480*/  @P1 IMAD.MOV.U32 R15, RZ, RZ, R10 ;  /* 0x000000ffff0f1224 */ /* 0x000fca00078e000a */
[----:B------:R0:W4:Y:S04]  /*1f490*/  @P1 LDG.E.U8 R82, desc[UR24][R14.64] ;  /* 0x000000180e521981 */ /* 0x000128000c1e1100 */
[----:B--2---:R-:W-:Y:S04]  /*1f4a0*/  STL [R1+0xc60], R84 ;  /* 0x000c605401007387 */ /* 0x004fe80000100800 */
[----:B------:R-:W2:Y:S04]  /*1f4b0*/  LDL R16, [R1+0x660] ;  /* 0x0006600001107983 */ /* 0x000ea80000100800 */
[----:B------:R-:W2:Y:S01]  /*1f4c0*/  LDL R11, [R1+0x664] ;  /* 0x00066400010b7983 */ /* 0x000ea20000100800 */
[----:B------:R-:W-:-:S02]  /*1f4d0*/  ISETP.GT.AND P2, PT, R12, 0x2e, PT ;  /* 0x0000002e0c00780c */ /* 0x000fc40003f44270 */
[----:B------:R-:W-:Y:S02]  /*1f4e0*/  PRMT R80, RZ, 0x7610, R80 ;  /* 0x00007610ff507816 */ /* 0x000fe40000000050 */
[----:B------:R-:W-:Y:S01]  /*1f4f0*/  PRMT R78, RZ, 0x7610, R78 ;  /* 0x00007610ff4e7816 */ /* 0x000fe2000000004e */
[----:B0-----:R-:W-:Y:S02]  /*1f500*/  @P1 IMAD.MOV.U32 R15, RZ, RZ, R2 ;  /* 0x000000ffff0f1224 */ /* 0x001fe400078e0002 */
[----:B------:R-:W-:-:S05]  /*1f510*/  @P1 IMAD.MOV.U32 R14, RZ, RZ, R0 ;  /* 0x000000ffff0e1224 */ /* 0x000fca00078e0000 */
[----:B------:R3:W2:Y:S01]  /*1f520*/  @P1 LDG.E.U8 R80, desc[UR24][R14.64] ;  /* 0x000000180e501981 */ /* 0x0006a2000c1e1100 */
[----:B------:R-:W-:Y:S01]  /*1f530*/  PRMT R76, RZ, 0x7610, R76 ;  /* 0x00007610ff4c7816 */ /* 0x000fe2000000004c */
[----:B---3--:R-:W-:Y:S02]  /*1f540*/  @P2 IMAD.MOV.U32 R15, RZ, RZ, R6 ;  /* 0x000000ffff0f2224 */ /* 0x008fe400078e0006 */
[----:B----4-:R-:W-:-:S05]  /*1f550*/  @P2 IMAD.MOV.U32 R14, RZ, RZ, R5 ;  /* 0x000000ffff0e2224 */ /* 0x010fca00078e0005 */
[----:B------:R0:W3:Y:S02]  /*1f560*/  @P2 LDG.E.U8 R78, desc[UR24][R14.64] ;  /* 0x000000180e4e2981 */ /* 0x0000e4000c1e1100 */
[----:B0-----:R-:W-:Y:S02]  /*1f570*/  @P2 IMAD.MOV.U32 R15, RZ, RZ, R8 ;  /* 0x000000ffff0f2224 */ /* 0x001fe400078e0008 */
[----:B------:R-:W-:-:S05]  /*1f580*/  @P2 IMAD.MOV.U32 R14, RZ, RZ, R7 ;  /* 0x000000ffff0e2224 */ /* 0x000fca00078e0007 */
[----:B------:R0:W4:Y:S01]  /*1f590*/  @P2 LDG.E.U8 R76, desc[UR24][R14.64] ;  /* 0x000000180e4c2981 */ /* 0x000122000c1e1100 */
[----:B------:R-:W-:Y:S02]  /*1f5a0*/  PRMT R74, RZ, 0x7610, R74 ;  /* 0x00007610ff4a7816 */ /* 0x000fe4000000004a */
[----:B------:R-:W-:Y:S01]  /*1f5b0*/  PRMT R72, RZ, 0x7610, R72 ;  /* 0x00007610ff487816 */ /* 0x000fe20000000048 */
[----:B0-----:R-:W-:Y:S02]  /*1f5c0*/  @P2 IMAD.MOV.U32 R14, RZ, RZ, R3 ;  /* 0x000000ffff0e2224 */ /* 0x001fe400078e0003 */
[----:B------:R-:W-:-:S05]  /*1f5d0*/  @P2 IMAD.MOV.U32 R15, RZ, RZ, R4 ;  /* 0x000000ffff0f2224 */ /* 0x000fca00078e0004 */
[----:B------:R2:W4:Y:S04]  /*1f5e0*/  @P2 LDG.E.U8 R74, desc[UR24][R14.64] ;  /* 0x000000180e4a2981 */ /* 0x000528000c1e1100 */
[----:B------:R-:W-:Y:S04]  /*1f5f0*/  STL [R1+0xc64], R82 ;  /* 0x000c645201007387 */ /* 0x000fe80000100800 */
[----:B------:R-:W4:Y:S04]  /*1f600*/  LDL R2, [R1+0x3f0] ;  /* 0x0003f00001027983 */ /* 0x000f280000100800 */
[----:B------:R-:W4:Y:S04]  /*1f610*/  LDL R0, [R1+0x54c] ;  /* 0x00054c0001007983 */ /* 0x000f280000100800 */
[----:B------:R-:W4:Y:S04]  /*1f620*/  LDL R10, [R1+0x550] ;  /* 0x00055000010a7983 */ /* 0x000f280000100800 */
[----:B------:R-:W4:Y:S01]  /*1f630*/  LDL R9, [R1+0x554] ;  /* 0x0005540001097983 */ /* 0x000f220000100800 */
[----:B--2---:R-:W-:-:S02]  /*1f640*/  @P2 IMAD.MOV.U32 R15, RZ, RZ, R16 ;  /* 0x000000ffff0f2224 */ /* 0x004fc400078e0010 */
[----:B------:R-:W-:-:S05]  /*1f650*/  @P2 IMAD.MOV.U32 R14, RZ, RZ, R11 ;  /* 0x000000ffff0e2224 */ /* 0x000fca00078e000b */
[----:B------:R0:W2:Y:S04]  /*1f660*/  @P2 LDG.E.U8 R72, desc[UR24][R14.64] ;  /* 0x000000180e482981 */ /* 0x0000a8000c1e1100 */
[----:B------:R-:W-:Y:S04]  /*1f670*/  STL [R1+0xc6c], R80 ;  /* 0x000c6c5001007387 */ /* 0x000fe80000100800 */
[----:B------:R-:W2:Y:S04]  /*1f680*/  LDL R6, [R1+0x558] ;  /* 0x0005580001067983 */ /* 0x000ea80000100800 */
[----:B------:R-:W2:Y:S01]  /*1f690*/  LDL R5, [R1+0x55c] ;  /* 0x00055c0001057983 */ /* 0x000ea20000100800 */
[----:B------:R-:W-:-:S03]  /*1f6a0*/  ISETP.GT.AND P1, PT, R12, 0x2f, PT ;  /* 0x0000002f0c00780c */ /* 0x000fc60003f24270 */
[----:B---3--:R-:W-:Y:S04]  /*1f6b0*/  STL [R1+0xc70], R78 ;  /* 0x000c704e01007387 */ /* 0x008fe80000100800 */
[----:B----4-:R-:W-:Y:S04]  /*1f6c0*/  STL [R1+0xc74], R76 ;  /* 0x000c744c01007387 */ /* 0x010fe80000100800 */
[----:B------:R-:W3:Y:S04]  /*1f6d0*/  LDL R8, [R1+0xa04] ;  /* 0x000a040001087983 */ /* 0x000ee80000100800 */
[----:B------:R-:W4:Y:S04]  /*1f6e0*/  LDL R7, [R1+0xa08] ;  /* 0x000a080001077983 */ /* 0x000f280000100800 */
[----:B------:R-:W4:Y:S04]  /*1f6f0*/  LDL R4, [R1+0xa0c] ;  /* 0x000a0c0001047983 */ /* 0x000f280000100800 */
[----:B------:R-:W4:Y:S04]  /*1f700*/  LDL R3, [R1+0xa10] ;  /* 0x000a100001037983 */ /* 0x000f280000100800 */
[----:B------:R-:W-:Y:S04]  /*1f710*/  STL [R1+0xc78], R74 ;  /* 0x000c784a01007387 */ /* 0x000fe80000100800 */
[----:B------:R-:W4:Y:S04]  /*1f720*/  LDL R16, [R1+0xa14] ;  /* 0x000a140001107983 */ /* 0x000f280000100800 */
[----:B------:R-:W4:Y:S01]  /*1f730*/  LDL R11, [R1+0xa18] ;  /* 0x000a1800010b7983 */ /* 0x000f220000100800 */
[----:B0-----:R-:W-:-:S02]  /*1f740*/  @P1 IMAD.MOV.U32 R14, RZ, RZ, R0 ;  /* 0x000000ffff0e1224 */ /* 0x001fc400078e0000 */
[----:B------:R-:W-:Y:S01]  /*1f750*/  @P1 IMAD.MOV.U32 R15, RZ, RZ, R2 ;  /* 0x000000ffff0f1224 */ /* 0x000fe200078e0002 */
[----:B--2---:R0:W-:Y:S04]  /*1f760*/  STL [R1+0xc7c], R72 ;  /* 0x000c7c4801007387 */ /* 0x0041e80000100800 */
[----:B------:R-:W2:Y:S04]  /*1f770*/  LDL R2, [R1+0xa1c] ;  /* 0x000a1c0001027983 */ /* 0x000ea80000100800 */
[----:B------:R-:W2:Y:S01]  /*1f780*/  LDL R0, [R1+0xa20] ;  /* 0x000a200001007983 */ /* 0x000ea20000100800 */
[----:B------:R-:W-:-:S02]  /*1f790*/  PRMT R70, RZ, 0x7610, R70 ;  /* 0x00007610ff467816 */ /* 0x000fc40000000046 */
[----:B------:R-:W-:Y:S01]  /*1f7a0*/  ISETP.GT.AND P4, PT, R12, 0x30, PT ;  /* 0x000000300c00780c */ /* 0x000fe20003f84270 */
[----:B------:R-:W2:Y:S04]  /*1f7b0*/  LDL R18, [R1+0xa2c] ;  /* 0x000a2c0001127983 */ /* 0x000ea80000100800 */
[----:B------:R1:W2:Y:S01]  /*1f7c0*/  @P1 LDG.E.U8 R70, desc[UR24][R14.64] ;  /* 0x000000180e461981 */ /* 0x0002a2000c1e1100 */
[----:B------:R-:W-:-:S03]  /*1f7d0*/  PRMT R68, RZ, 0x7610, R68 ;  /* 0x00007610ff447816 */ /* 0x000fc60000000044 */
[----:B------:R-:W2:Y:S01]  /*1f7e0*/  LDL R17, [R1+0xa30] ;  /* 0x000a300001117983 */ /* 0x000ea20000100800 */
[----:B------:R-:W-:Y:S02]  /*1f7f0*/  PRMT R66, RZ, 0x7610, R66 ;  /* 0x00007610ff427816 */ /* 0x000fe40000000042 */
[----:B------:R-:W-:Y:S01]  /*1f800*/  PRMT R64, RZ, 0x7610, R64 ;  /* 0x00007610ff407816 */ /* 0x000fe20000000040 */
[----:B------:R-:W2:Y:S01]  /*1f810*/  LDL R22, [R1+0xa7c] ;  /* 0x000a7c0001167983 */ /* 0x000ea20000100800 */
[----:B-1----:R-:W-:Y:S02]  /*1f820*/  @P1 IMAD.MOV.U32 R14, RZ, RZ, R9 ;  /* 0x000000ffff0e1224 */ /* 0x002fe400078e0009 */
[----:B------:R-:W-:Y:S01]  /*1f830*/  @P1 IMAD.MOV.U32 R15, RZ, RZ, R10 ;  /* 0x000000ffff0f1224 */ /* 0x000fe200078e000a */
[----:B------:R-:W2:Y:S04]  /*1f840*/  LDL R9, [R1+0xa28] ;  /* 0x000a280001097983 */ /* 0x000ea80000100800 */
[----:B------:R-:W2:Y:S04]  /*1f850*/  LDL R10, [R1+0xa24] ;  /* 0x000a2400010a7983 */ /* 0x000ea80000100800 */
[----:B------:R1:W2:Y:S01]  /*1f860*/  @P1 LDG.E.U8 R68, desc[UR24][R14.64] ;  /* 0x000000180e441981 */ /* 0x0002a2000c1e1100 */
[----:B------:R-:W-:-:S02]  /*1f870*/  PRMT R62, RZ, 0x7610, R62 ;  /* 0x00007610ff3e7816 */ /* 0x000fc4000000003e */
[----:B------:R-:W-:Y:S01]  /*1f880*/  PRMT R60, RZ, 0x7610, R60 ;  /* 0x00007610ff3c7816 */ /* 0x000fe2000000003c */
[----:B------:R-:W2:Y:S01]  /*1f890*/  LDL R25, [R1+0xa8c] ;  /* 0x000a8c0001197983 */ /* 0x000ea20000100800 */
[----:B------:R-:W-:Y:S02]  /*1f8a0*/  ISETP.GT.AND P2, PT, R12, 0x31, PT ;  /* 0x000000310c00780c */ /* 0x000fe40003f44270 */
        /* <DEDUP_REMOVED lines=10> */
[----:B------:R-:W-:Y:S02]  /*1f950*/  PRMT R52, RZ, 0x7610, R52 ;  /* 0x00007610ff347816 */ /* 0x000fe40000000034 */
[----:B------:R-:W-:Y:S01]  /*1f960*/  PRMT R50, RZ, 0x7610, R50 ;  /* 0x00007610ff327816 */ /* 0x000fe20000000032 */
[----:B------:R-:W2:Y:S01]  /*1f970*/  LDL R31, [R1+0xaa4] ;  /* 0x000aa400011f7983 */ /* 0x000ea20000100800 */
[----:B------:R-:W-:Y:S02]  /*1f980*/  PRMT R13, RZ, 0x7610, R13 ;  /* 0x00007610ff0d7816 */ /* 0x000fe4000000000d */
[----:B------:R-:W-:Y:S01]  /*1f990*/  PRMT R48, RZ, 0x7610, R48 ;  /* 0x00007610ff307816 */ /* 0x000fe20000000030 */
[----:B------:R-:W2:Y:S01]  /*1f9a0*/  LDL R30, [R1+0xaa8] ;  /* 0x000aa800011e7983 */ /* 0x000ea20000100800 */
[----:B---3--:R-:W-:-:S03]  /*1f9b0*/  @P4 IMAD.MOV.U32 R15, RZ, RZ, R8 ;  /* 0x000000ffff0f4224 */ /* 0x008fc600078e0008 */
[----:B------:R-:W3:Y:S01]  /*1f9c0*/  LDL R8, [R1+0xa3c] ;  /* 0x000a3c0001087983 */ /* 0x000ee20000100800 */
[----:B----4-:R-:W-:-:S03]  /*1f9d0*/  @P4 IMAD.MOV.U32 R14, RZ, RZ, R7 ;  /* 0x000000ffff0e4224 */ /* 0x010fc600078e0007 */
[----:B------:R-:W4:Y:S04]  /*1f9e0*/  LDL R7, [R1+0xa40] ;  /* 0x000a400001077983 */ /* 0x000f280000100800 */
[----:B------:R1:W3:Y:S01]  /*1f9f0*/  @P4 LDG.E.U8 R64, desc[UR24][R14.64] ;  /* 0x000000180e404981 */ /* 0x0002e2000c1e1100 */
[----:B------:R-:W-:-:S03]  /*1fa00*/  ISETP.GT.AND P5, PT, R12, 0x38, PT ;  /* 0x000000380c00780c */ /* 0x000fc60003fa4270 */
[----:B------:R-:W3:Y:S01]  /*1fa10*/  LDL R36, [R1+0xaac] ;  /* 0x000aac0001247983 */ /* 0x000ee20000100800 */
[----:B------:R-:W-:Y:S02]  /*1fa20*/  PRMT R49, RZ, 0x7610, R49 ;  /* 0x00007610ff317816 */ /* 0x000fe40000000031 */
[----:B------:R-:W-:Y:S01]  /*1fa30*/  PRMT R51, RZ, 0x7610, R51 ;  /* 0x00007610ff337816 */ /* 0x000fe20000000033 */
[----:B0-----:R-:W3:Y:S01]  /*1fa40*/  LDL R72, [R1+0x418] ;  /* 0x0004180001487983 */ /* 0x001ee20000100800 */
[----:B-1----:R-:W-:Y:S02]  /*1fa50*/  @P4 IMAD.MOV.U32 R14, RZ, RZ, R3 ;  /* 0x000000ffff0e4224 */ /* 0x002fe400078e0003 */
[----:B------:R-:W-:Y:S01]  /*1fa60*/  @P4 IMAD.MOV.U32 R15, RZ, RZ, R4 ;  /* 0x000000ffff0f4224 */ /* 0x000fe200078e0004 */
[----:B------:R-:W3:Y:S04]  /*1fa70*/  LDL R3, [R1+0xa48] ;  /* 0x000a480001037983 */ /* 0x000ee80000100800 */
[----:B------:R-:W3:Y:S04]  /*1fa80*/  LDL R4, [R1+0xa44] ;  /* 0x000a440001047983 */ /* 0x000ee80000100800 */
[----:B------:R0:W3:Y:S02]  /*1fa90*/  @P4 LDG.E.U8 R62, desc[UR24][R14.64] ;  /* 0x000000180e3e4981 */ /* 0x0000e4000c1e1100 */
[----:B0-----:R-:W-:-:S02]  /*1faa0*/  @P4 IMAD.MOV.U32 R15, RZ, RZ, R16 ;  /* 0x000000ffff0f4224 */ /* 0x001fc400078e0010 */
[----:B------:R-:W-:Y:S01]  /*1fab0*/  @P4 IMAD.MOV.U32 R14, RZ, RZ, R11 ;  /* 0x000000ffff0e4224 */ /* 0x000fe200078e000b */
[----:B------:R-:W3:Y:S04]  /*1fac0*/  LDL R16, [R1+0xa4c] ;  /* 0x000a4c0001107983 */ /* 0x000ee80000100800 */
[----:B------:R-:W3:Y:S04]  /*1fad0*/  LDL R11, [R1+0xa50] ;  /* 0x000a5000010b7983 */ /* 0x000ee80000100800 */
[----:B------:R2:W3:Y:S02]  /*1fae0*/  @P4 LDG.E.U8 R60, desc[UR24][R14.64] ;  /* 0x000000180e3c4981 */ /* 0x0004e4000c1e1100 */
[----:B--2---:R-:W-:-:S02]  /*1faf0*/  @P4 IMAD.MOV.U32 R15, RZ, RZ, R2 ;  /* 0x000000ffff0f4224 */ /* 0x004fc400078e0002 */
[----:B------:R-:W2:Y:S01]  /*1fb00*/  LDL R2, [R1+0xa54] ;  /* 0x000a540001027983 */ /* 0x000ea20000100800 */
[----:B------:R-:W-:-:S03]  /*1fb10*/  @P4 IMAD.MOV.U32 R14, RZ, RZ, R0 ;  /* 0x000000ffff0e4224 */ /* 0x000fc600078e0000 */
[----:B------:R-:W2:Y:S04]  /*1fb20*/  LDL R0, [R1+0xa58] ;  /* 0x000a580001007983 */ /* 0x000ea80000100800 */
[----:B------:R0:W2:Y:S01]  /*1fb30*/  @P4 LDG.E.U8 R58, desc[UR24][R14.64] ;  /* 0x000000180e3a4981 */ /* 0x0000a2000c1e1100 */
[----:B------:R-:W-:Y:S01]  /*1fb40*/  ISETP.GT.AND P4, PT, R12, 0x32, PT ;  /* 0x000000320c00780c */ /* 0x000fe20003f84270 */
[----:B0-----:R-:W-:Y:S02]  /*1fb50*/  @P2 IMAD.MOV.U32 R14, RZ, RZ, R9 ;  /* 0x000000ffff0e2224 */ /* 0x001fe400078e0009 */
[----:B------:R-:W2:Y:S01]  /*1fb60*/  LDL R9, [R1+0xa60] ;  /* 0x000a600001097983 */ /* 0x000ea20000100800 */
[----:B------:R-:W-:-:S03]  /*1fb70*/  @P2 IMAD.MOV.U32 R15, RZ, RZ, R10 ;  /* 0x000000ffff0f2224 */ /* 0x000fc600078e000a */
[----:B------:R-:W2:Y:S04]  /*1fb80*/  LDL R10, [R1+0xa5c] ;  /* 0x000a5c00010a7983 */ /* 0x000ea80000100800 */
[----:B------:R0:W2:Y:S02]  /*1fb90*/  @P2 LDG.E.U8 R56, desc[UR24][R14.64] ;  /* 0x000000180e382981 */ /* 0x0000a4000c1e1100 */
[----:B0-----:R-:W-:Y:S02]  /*1fba0*/  @P2 IMAD.MOV.U32 R14, RZ, RZ, R17 ;  /* 0x000000ffff0e2224 */ /* 0x001fe400078e0011 */
[----:B------:R-:W-:-:S05]  /*1fbb0*/  @P2 IMAD.MOV.U32 R15, RZ, RZ, R18 ;  /* 0x000000ffff0f2224 */ /* 0x000fca00078e0012 */
[----:B------:R0:W2:Y:S02]  /*1fbc0*/  @P2 LDG.E.U8 R54, desc[UR24][R14.64] ;  /* 0x000000180e362981 */ /* 0x0000a4000c1e1100 */
[----:B0-----:R-:W-:Y:S02]  /*1fbd0*/  @P2 IMAD.MOV.U32 R14, RZ, RZ, R5 ;  /* 0x000000ffff0e2224 */ /* 0x001fe400078e0005 */
[----:B------:R-:W-:Y:S01]  /*1fbe0*/  @P2 IMAD.MOV.U32 R15, RZ, RZ, R6 ;  /* 0x000000ffff0f2224 */ /* 0x000fe200078e0006 */
[----:B------:R-:W2:Y:S04]  /*1fbf0*/  LDL R5, [R1+0xa68] ;  /* 0x000a680001057983 */ /* 0x000ea80000100800 */
[----:B------:R-:W2:Y:S04]  /*1fc00*/  LDL R6, [R1+0xa64] ;  /* 0x000a640001067983 */ /* 0x000ea80000100800 */
[----:B------:R4:W2:Y:S02]  /*1fc10*/  @P2 LDG.E.U8 R52, desc[UR24][R14.64] ;  /* 0x000000180e342981 */ /* 0x0008a4000c1e1100 */
[----:B----4-:R-:W-:-:S02]  /*1fc20*/  @P2 IMAD.MOV.U32 R14, RZ, RZ, R7 ;  /* 0x000000ffff0e2224 */ /* 0x010fc400078e0007 */
[----:B---3--:R-:W-:Y:S01]  /*1fc30*/  @P2 IMAD.MOV.U32 R15, RZ, RZ, R8 ;  /* 0x000000ffff0f2224 */ /* 0x008fe200078e0008 */
[----:B------:R-:W3:Y:S04]  /*1fc40*/  LDL R7, [R1+0xa70] ;  /* 0x000a700001077983 */ /* 0x000ee80000100800 */
[----:B------:R-:W4:Y:S04]  /*1fc50*/  LDL R8, [R1+0xa6c] ;  /* 0x000a6c0001087983 */ /* 0x000f280000100800 */
[----:B------:R0:W4:Y:S02]  /*1fc60*/  @P2 LDG.E.U8 R50, desc[UR24][R14.64] ;  /* 0x000000180e322981 */ /* 0x000124000c1e1100 */
[----:B0-----:R-:W-:-:S02]  /*1fc70*/  @P4 IMAD.MOV.U32 R14, RZ, RZ, R3 ;  /* 0x000000ffff0e4224 */ /* 0x001fc400078e0003 */
[----:B------:R-:W-:Y:S01]  /*1fc80*/  @P4 IMAD.MOV.U32 R15, RZ, RZ, R4 ;  /* 0x000000ffff0f4224 */ /* 0x000fe200078e0004 */
[----:B------:R-:W4:Y:S04]  /*1fc90*/  LDL R3, [R1+0xa78] ;  /* 0x000a780001037983 */ /* 0x000f280000100800 */
[----:B------:R-:W4:Y:S01]  /*1fca0*/  LDL R4, [R1+0xa74] ;  /* 0x000a740001047983 */ /* 0x000f220000100800 */
[----:B------:R-:W-:Y:S01]  /*1fcb0*/  @P4 IMAD.MOV.U32 R17, RZ, RZ, R16 ;  /* 0x000000ffff114224 */ /* 0x000fe200078e0010 */
[----:B------:R-:W-:Y:S02]  /*1fcc0*/  ISETP.GT.AND P2, PT, R12, 0x33, PT ;  /* 0x000000330c00780c */ /* 0x000fe40003f44270 */
[----:B------:R-:W4:Y:S01]  /*1fcd0*/  @P4 LDG.E.U8 R48, desc[UR24][R14.64] ;  /* 0x000000180e304981 */ /* 0x000f22000c1e1100 */
[----:B------:R-:W-:-:S03]  /*1fce0*/  @P4 IMAD.MOV.U32 R16, RZ, RZ, R11 ;  /* 0x000000ffff104224 */ /* 0x000fc600078e000b */
[----:B------:R-:W4:Y:S04]  /*1fcf0*/  LDL R11, [R1+0xa80] ;  /* 0x000a8000010b7983 */ /* 0x000f280000100800 */
[----:B------:R2:W4:Y:S02]  /*1fd00*/  @P4 LDG.E.U8 R13, desc[UR24][R16.64] ;  /* 0x00000018100d4981 */ /* 0x000524000c1e1100 */
[----:B--2---:R-:W-:Y:S02]  /*1fd10*/  @P4 IMAD.MOV.U32 R17, RZ, RZ, R2 ;  /* 0x000000ffff114224 */ /* 0x004fe400078e0002 */
[----:B------:R-:W2:Y:S01]  /*1fd20*/  LDL R2, [R1+0xa84] ;  /* 0x000a840001027983 */ /* 0x000ea20000100800 */
[----:B------:R-:W-:-:S03]  /*1fd30*/  @P4 IMAD.MOV.U32 R16, RZ, RZ, R0 ;  /* 0x000000ffff104224 */ /* 0x000fc600078e0000 */
[----:B------:R-:W2:Y:S01]  /*1fd40*/  LDL R0, [R1+0xa88] ;  /* 0x000a880001007983 */ /* 0x000ea20000100800 */
[----:B------:R-:W-:Y:S02]  /*1fd50*/  PRMT R15, RZ, 0x7610, R15 ;  /* 0x00007610ff0f7816 */ /* 0x000fe4000000000f */
[----:B------:R-:W-:-:S06]  /*1fd60*/  PRMT R14, RZ, 0x7610, R14 ;  /* 0x00007610ff0e7816 */ /* 0x000fcc000000000e */
[----:B------:R0:W2:Y:S01]  /*1fd70*/  @P4 LDG.E.U8 R14, desc[UR24][R16.64] ;  /* 0x00000018100e4981 */ /* 0x0000a2000c1e1100 */
[----:B------:R-:W-:-:S03]  /*1fd80*/  @P4 IMAD.MOV.U32 R18, RZ, RZ, R9 ;  /* 0x000000ffff124224 */ /* 0x000fc600078e0009 */
[----:B------:R-:W2:Y:S01]  /*1fd90*/  LDL R9, [R1+0xa98] ;  /* 0x000a980001097983 */ /* 0x000ea20000100800 */
[----:B------:R-:W-:-:S03]  /*1fda0*/  @P4 IMAD.MOV.U32 R19, RZ, RZ, R10 ;  /* 0x000000ffff134224 */ /* 0x000fc600078e000a */
[----:B------:R-:W2:Y:S04]  /*1fdb0*/  LDL R10, [R1+0xa94] ;  /* 0x000a9400010a7983 */ /* 0x000ea80000100800 */
[----:B------:R1:W2:Y:S01]  /*1fdc0*/  @P4 LDG.E.U8 R15, desc[UR24][R18.64] ;  /* 0x00000018120f4981 */ /* 0x0002a2000c1e1100 */
[----:B0-----:R-:W-:Y:S02]  /*1fdd0*/  PRMT R17, RZ, 0x7610, R17 ;  /* 0x00007610ff117816 */ /* 0x001fe40000000011 */
[----:B------:R-:W-:Y:S02]  /*1fde0*/  PRMT R16, RZ, 0x7610, R16 ;  /* 0x00007610ff107816 */ /* 0x000fe40000000010 */
[----:B------:R-:W-:Y:S01]  /*1fdf0*/  ISETP.GT.AND P4, PT, R12, 0x34, PT ;  /* 0x000000340c00780c */ /* 0x000fe20003f84270 */
[----:B-1----:R-:W-:-:S02]  /*1fe00*/  @P2 IMAD.MOV.U32 R18, RZ, RZ, R5 ;  /* 0x000000ffff122224 */ /* 0x002fc400078e0005 */
[----:B------:R-:W2:Y:S01]  /*1fe10*/  LDL R5, [R1+0xaa0] ;  /* 0x000aa00001057983 */ /* 0x000ea20000100800 */
[----:B------:R-:W-:-:S03]  /*1fe20*/  @P2 IMAD.MOV.U32 R19, RZ, RZ, R6 ;  /* 0x000000ffff132224 */ /* 0x000fc600078e0006 */
[----:B------:R-:W2:Y:S01]  /*1fe30*/  LDL R6, [R1+0xa9c] ;  /* 0x000a9c0001067983 */ /* 0x000ea20000100800 */
[----:B------:R-:W-:-:S03]  /*1fe40*/  @P2 IMAD.MOV.U32 R23, RZ, RZ, R22 ;  /* 0x000000ffff172224 */ /* 0x000fc600078e0016 */
[----:B------:R-:W2:Y:S01]  /*1fe50*/  @P2 LDG.E.U8 R16, desc[UR24][R18.64] ;  /* 0x0000001812102981 */ /* 0x000ea2000c1e1100 */
[----:B---3--:R-:W-:-:S03]  /*1fe60*/  @P2 IMAD.MOV.U32 R20, RZ, RZ, R7 ;  /* 0x000000ffff142224 */ /* 0x008fc600078e0007 */
[----:B------:R-:W3:Y:S01]  /*1fe70*/  LDL R7, [R1+0xac8] ;  /* 0x000ac80001077983 */ /* 0x000ee20000100800 */
[----:B----4-:R-:W-:-:S03]  /*1fe80*/  @P2 IMAD.MOV.U32 R21, RZ, RZ, R8 ;  /* 0x000000ffff152224 */ /* 0x010fc600078e0008 */
[----:B------:R-:W4:Y:S04]  /*1fe90*/  LDL R8, [R1+0xac4] ;  /* 0x000ac40001087983 */ /* 0x000f280000100800 */
[----:B------:R0:W4:Y:S02]  /*1fea0*/  @P2 LDG.E.U8 R17, desc[UR24][R20.64] ;  /* 0x0000001814112981 */ /* 0x000124000c1e1100 */
[----:B0-----:R-:W-:Y:S02]  /*1feb0*/  @P2 IMAD.MOV.U32 R20, RZ, RZ, R3 ;  /* 0x000000ffff142224 */ /* 0x001fe400078e0003 */
[----:B------:R-:W4:Y:S01]  /*1fec0*/  LDL R3, [R1+0xad0] ;  /* 0x000ad00001037983 */ /* 0x000f220000100800 */
[----:B------:R-:W-:-:S03]  /*1fed0*/  @P2 IMAD.MOV.U32 R21, RZ, RZ, R4 ;  /* 0x000000ffff152224 */ /* 0x000fc600078e0004 */
[----:B------:R-:W4:Y:S01]  /*1fee0*/  LDL R4, [R1+0xacc] ;  /* 0x000acc0001047983 */ /* 0x000f220000100800 */
[----:B------:R-:W-:Y:S01]  /*1fef0*/  PRMT R19, RZ, 0x7610, R19 ;  /* 0x00007610ff137816 */ /* 0x000fe20000000013 */
[----:B------:R-:W-:Y:S02]  /*1ff00*/  @P2 IMAD.MOV.U32 R22, RZ, RZ, R11 ;  /* 0x000000ffff162224 */ /* 0x000fe400078e000b */
[----:B------:R-:W4:Y:S04]  /*1ff10*/  LDL R11, [R1+0xad8] ;  /* 0x000ad800010b7983 */ /* 0x000f280000100800 */
[----:B------:R2:W4:Y:S02]  /*1ff20*/  @P2 LDG.E.U8 R19, desc[UR24][R22.64] ;  /* 0x0000001816132981 */ /* 0x000524000c1e1100 */
[----:B--2---:R-:W-:-:S02]  /*1ff30*/  @P4 IMAD.MOV.U32 R23, RZ, RZ, R2 ;  /* 0x000000ffff174224 */ /* 0x004fc400078e0002 */
[----:B------:R-:W2:Y:S01]  /*1ff40*/  LDL R2, [R1+0xadc] ;  /* 0x000adc0001027983 */ /* 0x000ea20000100800 */
[----:B------:R-:W-:-:S03]  /*1ff50*/  @P4 IMAD.MOV.U32 R22, RZ, RZ, R0 ;  /* 0x000000ffff164224 */ /* 0x000fc600078e0000 */
[----:B------:R-:W2:Y:S01]  /*1ff60*/  LDL R0, [R1+0xae0] ;  /* 0x000ae00001007983 */ /* 0x000ea20000100800 */
[----:B------:R-:W-:-:S06]  /*1ff70*/  PRMT R18, RZ, 0x7610, R18 ;  /* 0x00007610ff127816 */ /* 0x000fcc0000000012 */
[----:B------:R0:W2:Y:S02]  /*1ff80*/  @P2 LDG.E.U8 R18, desc[UR24][R20.64] ;  /* 0x0000001814122981 */ /* 0x0000a4000c1e1100 */
[----:B0-----:R-:W-:Y:S02]  /*1ff90*/  PRMT R20, RZ, 0x7610, R20 ;  /* 0x00007610ff147816 */ /* 0x001fe40000000014 */
[----:B------:R-:W-:-:S04]  /*1ffa0*/  PRMT R21, RZ, 0x7610, R21 ;  /* 0x00007610ff157816 */ /* 0x000fc80000000015 */
[----:B------:R0:W2:Y:S04]  /*1ffb0*/  @P4 LDG.E.U8 R20, desc[UR24][R22.64] ;  /* 0x0000001816144981 */ /* 0x0000a8000c1e1100 */
[----:B------:R1:W2:Y:S01]  /*1ffc0*/  @P4 LDG.E.U8 R21, desc[UR24][R24.64] ;  /* 0x0000001818154981 */ /* 0x0002a2000c1e1100 */
[----:B0-----:R-:W-:Y:S01]  /*1ffd0*/  PRMT R22, RZ, 0x7610, R22 ;  /* 0x00007610ff167816 */ /* 0x001fe20000000016 */
[----:B-1----:R-:W-:Y:S02]  /*1ffe0*/  @P4 IMAD.MOV.U32 R24, RZ, RZ, R9 ;  /* 0x000000ffff184224 */ /* 0x002fe400078e0009 */
[----:B------:R-:W-:Y:S01]  /*1fff0*/  @P4 IMAD.MOV.U32 R25, RZ, RZ, R10 ;  /* 0x000000ffff194224 */ /* 0x000fe200078e000a */
[----:B------:R-:W2:Y:S04]  /*20000*/  LDL R9, [R1+0xae8] ;  /* 0x000ae80001097983 */ /* 0x000ea80000100800 */
[----:B------:R-:W2:Y:S01]  /*20010*/  LDL R10, [R1+0xae4] ;  /* 0x000ae400010a7983 */ /* 0x000ea20000100800 */
[----:B------:R-:W-:-:S03]  /*20020*/  PRMT R23, RZ, 0x7610, R23 ;  /* 0x00007610ff177816 */ /* 0x000fc60000000017 */
[----:B------:R0:W2:Y:S02]  /*20030*/  @P4 LDG.E.U8 R22, desc[UR24][R24.64] ;  /* 0x0000001818164981 */ /* 0x0000a4000c1e1100 */
[----:B0-----:R-:W-:Y:S02]  /*20040*/  @P4 IMAD.MOV.U32 R24, RZ, RZ, R5 ;  /* 0x000000ffff184224 */ /* 0x001fe400078e0005 */
[----:B------:R-:W2:Y:S01]  /*20050*/  LDL R5, [R1+0xaf0] ;  /* 0x000af00001057983 */ /* 0x000ea20000100800 */
[----:B------:R-:W-:-:S03]  /*20060*/  @P4 IMAD.MOV.U32 R25, RZ, RZ, R6 ;  /* 0x000000ffff194224 */ /* 0x000fc600078e0006 */
[----:B------:R-:W2:Y:S04]  /*20070*/  LDL R6, [R1+0xaec] ;  /* 0x000aec0001067983 */ /* 0x000ea80000100800 */
[----:B------:R0:W2:Y:S02]  /*20080*/  @P4 LDG.E.U8 R23, desc[UR24][R24.64] ;  /* 0x0000001818174981 */ /* 0x0000a4000c1e1100 */
[----:B0-----:R-:W-:Y:S01]  /*20090*/  PRMT R24, RZ, 0x7610, R24 ;  /* 0x00007610ff187816 */ /* 0x001fe20000000018 */
[----:B---3--:R-:W-:Y:S02]  /*200a0*/  @P5 IMAD.MOV.U32 R26, RZ, RZ, R7 ;  /* 0x000000ffff1a5224 */ /* 0x008fe400078e0007 */
[----:B------:R-:W3:Y:S01]  /*200b0*/  LDL R7, [R1+0xaf8] ;  /* 0x000af80001077983 */ /* 0x000ee20000100800 */
[----:B----4-:R-:W-:-:S03]  /*200c0*/  @P5 IMAD.MOV.U32 R27, RZ, RZ, R8 ;  /* 0x000000ffff1b5224 */ /* 0x010fc600078e0008 */
[----:B------:R-:W4:Y:S04]  /*200d0*/  LDL R8, [R1+0xaf4] ;  /* 0x000af40001087983 */ /* 0x000f280000100800 */
[----:B------:R0:W4:Y:S01]  /*200e0*/  @P5 LDG.E.U8 R24, desc[UR24][R26.64] ;  /* 0x000000181a185981 */ /* 0x000122000c1e1100 */
[----:B------:R-:W-:Y:S01]  /*200f0*/  PRMT R25, RZ, 0x7610, R25 ;  /* 0x00007610ff197816 */ /* 0x000fe20000000019 */
[----:B0-----:R-:W-:Y:S02]  /*20100*/  @P5 IMAD.MOV.U32 R26, RZ, RZ, R3 ;  /* 0x000000ffff1a5224 */ /* 0x001fe400078e0003 */
[----:B------:R-:W4:Y:S01]  /*20110*/  LDL R3, [R1+0xb00] ;  /* 0x000b000001037983 */ /* 0x000f220000100800 */
[----:B------:R-:W-:-:S03]  /*20120*/  @P5 IMAD.MOV.U32 R27, RZ, RZ, R4 ;  /* 0x000000ffff1b5224 */ /* 0x000fc600078e0004 */
[----:B------:R-:W4:Y:S01]  /*20130*/  LDL R4, [R1+0xafc] ;  /* 0x000afc0001047983 */ /* 0x000f220000100800 */
[----:B------:R-:W-:-:S03]  /*20140*/  @P5 IMAD.MOV.U32 R29, RZ, RZ, R28 ;  /* 0x000000ffff1d5224 */ /* 0x000fc600078e001c */
[----:B------:R0:W4:Y:S01]  /*20150*/  @P5 LDG.E.U8 R25, desc[UR24][R26.64] ;  /* 0x000000181a195981 */ /* 0x000122000c1e1100 */
[----:B------:R-:W-:Y:S01]  /*20160*/  @P5 IMAD.MOV.U32 R28, RZ, RZ, R11 ;  /* 0x000000ffff1c5224 */ /* 0x000fe200078e000b */
[----:B------:R-:W-:Y:S02]  /*20170*/  ISETP.GT.AND P2, PT, R12, 0x35, PT ;  /* 0x000000350c00780c */ /* 0x000fe40003f44270 */
[----:B------:R-:W4:Y:S01]  /*20180*/  LDL R11, [R1+0xab0] ;  /* 0x000ab000010b7983 */ /* 0x000f220000100800 */
[----:B0-----:R-:W-:-:S06]  /*20190*/  PRMT R26, RZ, 0x7610, R26 ;  /* 0x00007610ff1a7816 */ /* 0x001fcc000000001a */
[----:B------:R2:W4:Y:S02]  /*201a0*/  @P5 LDG.E.U8 R26, desc[UR24][R28.64] ;  /* 0x000000181c1a5981 */ /* 0x000524000c1e1100 */
[----:B--2---:R-:W-:Y:S02]  /*201b0*/  @P5 IMAD.MOV.U32 R29, RZ, RZ, R2 ;  /* 0x000000ffff1d5224 */ /* 0x004fe400078e0002 */
[----:B------:R-:W2:Y:S01]  /*201c0*/  LDL R2, [R1+0xb04] ;  /* 0x000b040001027983 */ /* 0x000ea20000100800 */
[----:B------:R-:W-:-:S03]  /*201d0*/  @P5 IMAD.MOV.U32 R28, RZ, RZ, R0 ;  /* 0x000000ffff1c5224 */ /* 0x000fc600078e0000 */
[----:B------:R-:W2:Y:S01]  /*201e0*/  LDL R0, [R1+0xb08] ;  /* 0x000b080001007983 */ /* 0x000ea20000100800 */
[----:B------:R-:W-:Y:S02]  /*201f0*/  PRMT R27, RZ, 0x7610, R27 ;  /* 0x00007610ff1b7816 */ /* 0x000fe4000000001b */
[----:B------:R-:W-:-:S04]  /*20200*/  ISETP.GT.AND P4, PT, R12, 0x39, PT ;  /* 0x000000390c00780c */ /* 0x000fc80003f84270 */
[----:B------:R0:W2:Y:S02]  /*20210*/  @P5 LDG.E.U8 R27, desc[UR24][R28.64] ;  /* 0x000000181c1b5981 */ /* 0x0000a4000c1e1100 */
[----:B0-----:R-:W-:Y:S02]  /*20220*/  PRMT R28, RZ, 0x7610, R28 ;  /* 0x00007610ff1c7816 */ /* 0x001fe4000000001c */
[----:B------:R-:W-:-:S04]  /*20230*/  PRMT R29, RZ, 0x7610, R29 ;  /* 0x00007610ff1d7816 */ /* 0x000fc8000000001d */
[----:B------:R0:W2:Y:S02]  /*20240*/  @P2 LDG.E.U8 R28, desc[UR24][R30.64] ;  /* 0x000000181e1c2981 */ /* 0x0000a4000c1e1100 */
[----:B0-----:R-:W-:Y:S02]  /*20250*/  @P4 IMAD.MOV.U32 R30, RZ, RZ, R9 ;  /* 0x000000ffff1e4224 */ /* 0x001fe400078e0009 */
[----:B------:R-:W2:Y:S01]  /*20260*/  LDL R9, [R1+0xb10] ;  /* 0x000b100001097983 */ /* 0x000ea20000100800 */
[----:B------:R-:W-:-:S03]  /*20270*/  @P4 IMAD.MOV.U32 R31, RZ, RZ, R10 ;  /* 0x000000ffff1f4224 */ /* 0x000fc600078e000a */
[----:B------:R-:W2:Y:S04]  /*20280*/  LDL R10, [R1+0xb0c] ;  /* 0x000b0c00010a7983 */ /* 0x000ea80000100800 */
[----:B------:R0:W2:Y:S02]  /*20290*/  @P4 LDG.E.U8 R29, desc[UR24][R30.64] ;  /* 0x000000181e1d4981 */ /* 0x0000a4000c1e1100 */
[----:B0-----:R-:W-:Y:S01]  /*202a0*/  PRMT R30, RZ, 0x7610, R30 ;  /* 0x00007610ff1e7816 */ /* 0x001fe2000000001e */
[----:B------:R-:W-:Y:S02]  /*202b0*/  @P4 IMAD.MOV.U32 R32, RZ, RZ, R5 ;  /* 0x000000ffff204224 */ /* 0x000fe400078e0005 */
[----:B------:R-:W-:Y:S01]  /*202c0*/  @P4 IMAD.MOV.U32 R33, RZ, RZ, R6 ;  /* 0x000000ffff214224 */ /* 0x000fe200078e0006 */
[----:B------:R-:W-:Y:S01]  /*202d0*/  PRMT R31, RZ, 0x7610, R31 ;  /* 0x00007610ff1f7816 */ /* 0x000fe2000000001f */
[----:B------:R-:W2:Y:S04]  /*202e0*/  LDL R6, [R1+0xb14] ;  /* 0x000b140001067983 */ /* 0x000ea80000100800 */
[----:B------:R3:W2:Y:S04]  /*202f0*/  @P4 LDG.E.U8 R30, desc[UR24][R32.64] ;  /* 0x00000018201e4981 */ /* 0x0006a8000c1e1100 */
[----:B------:R-:W2:Y:S01]  /*20300*/  LDL R5, [R1+0xb18] ;  /* 0x000b180001057983 */ /* 0x000ea20000100800 */
[----:B---3--:R-:W-:-:S03]  /*20310*/  @P4 IMAD.MOV.U32 R32, RZ, RZ, R7 ;  /* 0x000000ffff204224 */ /* 0x008fc600078e0007 */
[----:B------:R-:W3:Y:S01]  /*20320*/  LDL R7, [R1+0xb20] ;  /* 0x000b200001077983 */ /* 0x000ee20000100800 */
[----:B----4-:R-:W-:-:S03]  /*20330*/  @P4 IMAD.MOV.U32 R33, RZ, RZ, R8 ;  /* 0x000000ffff214224 */ /* 0x010fc600078e0008 */
[----:B------:R-:W4:Y:S04]  /*20340*/  LDL R8, [R1+0xb1c] ;  /* 0x000b1c0001087983 */ /* 0x000f280000100800 */
[----:B------:R0:W4:Y:S02]  /*20350*/  @P4 LDG.E.U8 R31, desc[UR24][R32.64] ;  /* 0x00000018201f4981 */ /* 0x000124000c1e1100 */
[----:B0-----:R-:W-:Y:S01]  /*20360*/  PRMT R32, RZ, 0x7610, R32 ;  /* 0x00007610ff207816 */ /* 0x001fe20000000020 */
[----:B------:R-:W-:Y:S02]  /*20370*/  @P4 IMAD.MOV.U32 R34, RZ, RZ, R3 ;  /* 0x000000ffff224224 */ /* 0x000fe400078e0003 */
[----:B------:R-:W4:Y:S01]  /*20380*/  LDL R3, [R1+0xab8] ;  /* 0x000ab80001037983 */ /* 0x000f220000100800 */
[----:B------:R-:W-:-:S03]  /*20390*/  @P4 IMAD.MOV.U32 R35, RZ, RZ, R4 ;  /* 0x000000ffff234224 */ /* 0x000fc600078e0004 */
[----:B------:R-:W4:Y:S04]  /*203a0*/  LDL R4, [R1+0xab4] ;  /* 0x000ab40001047983 */ /* 0x000f280000100800 */
[----:B------:R0:W4:Y:S01]  /*203b0*/  @P4 LDG.E.U8 R32, desc[UR24][R34.64] ;  /* 0x0000001822204981 */ /* 0x000122000c1e1100 */
[----:B------:R-:W-:Y:S01]  /*203c0*/  ISETP.GT.AND P4, PT, R12, 0x3a, PT ;  /* 0x0000003a0c00780c */ /* 0x000fe20003f84270 */
[----:B0-----:R-:W-:-:S12]  /*203d0*/  @P2 IMAD.MOV.U32 R35, RZ, RZ, R36 ;  /* 0x000000ffff232224 */ /* 0x001fd800078e0024 */
[----:B--2---:R-:W-:Y:S02]  /*203e0*/  @P4 IMAD.MOV.U32 R37, RZ, RZ, R2 ;  /* 0x000000ffff254224 */ /* 0x004fe400078e0002 */
[----:B------:R-:W2:Y:S01]  /*203f0*/  LDL R2, [R1+0xb24] ;  /* 0x000b240001027983 */ /* 0x000ea20000100800 */
[----:B------:R-:W-:-:S03]  /*20400*/  @P4 IMAD.MOV.U32 R36, RZ, RZ, R0 ;  /* 0x000000ffff244224 */ /* 0x000fc600078e0000 */
[----:B------:R-:W2:Y:S01]  /*20410*/  LDL R0, [R1+0xb28] ;  /* 0x000b280001007983 */ /* 0x000ea20000100800 */
[----:B------:R-:W-:Y:S01]  /*20420*/  PRMT R33, RZ, 0x7610, R33 ;  /* 0x00007610ff217816 */ /* 0x000fe20000000021 */
[----:B------:R-:W-:Y:S01]  /*20430*/  @P2 IMAD.MOV.U32 R34, RZ, RZ, R11 ;  /* 0x000000ffff222224 */ /* 0x000fe200078e000b */
[----:B------:R-:W-:Y:S01]  /*20440*/  PRMT R53, RZ, 0x7610, R53 ;  /* 0x00007610ff357816 */ /* 0x000fe20000000035 */
[----:B------:R-:W2:Y:S04]  /*20450*/  LDL R11, [R1+0x41c] ;  /* 0x00041c00010b7983 */ /* 0x000ea80000100800 */
[----:B------:R0:W2:Y:S02]  /*20460*/  @P2 LDG.E.U8 R33, desc[UR24][R34.64] ;  /* 0x0000001822212981 */ /* 0x0000a4000c1e1100 */
[----:B0-----:R-:W-:-:S02]  /*20470*/  PRMT R34, RZ, 0x7610, R34 ;  /* 0x00007610ff227816 */ /* 0x001fc40000000022 */
        /* <DEDUP_REMOVED lines=9> */
[----:B------:R-:W2:Y:S01]  /*20510*/  LDL R6, [R1+0xb38] ;  /* 0x000b380001067983 */ /* 0x000ea20000100800 */
[----:B------:R-:W-:-:S03]  /*20520*/  @P4 IMAD.MOV.U32 R38, RZ, RZ, R5 ;  /* 0x000000ffff264224 */ /* 0x000fc600078e0005 */
[----:B------:R-:W2:Y:S01]  /*20530*/  LDL R5, [R1+0xb3c] ;  /* 0x000b3c0001057983 */ /* 0x000ea20000100800 */
[----:B------:R-:W-:-:S03]  /*20540*/  PRMT R37, RZ, 0x7610, R37 ;  /* 0x00007610ff257816 */ /* 0x000fc60000000025 */
[----:B------:R3:W2:Y:S02]  /*20550*/  @P4 LDG.E.U8 R36, desc[UR24][R38.64] ;  /* 0x0000001826244981 */ /* 0x0006a4000c1e1100 */
[----:B---3--:R-:W-:Y:S02]  /*20560*/  @P4 IMAD.MOV.U32 R38, RZ, RZ, R7 ;  /* 0x000000ffff264224 */ /* 0x008fe400078e0007 */
[----:B----4-:R-:W-:Y:S01]  /*20570*/  @P4 IMAD.MOV.U32 R39, RZ, RZ, R8 ;  /* 0x000000ffff274224 */ /* 0x010fe200078e0008 */
[----:B------:R-:W3:Y:S04]  /*20580*/  LDL R7, [R1+0xb44] ;  /* 0x000b440001077983 */ /* 0x000ee80000100800 */
[----:B------:R-:W4:Y:S04]  /*20590*/  LDL R8, [R1+0xb40] ;  /* 0x000b400001087983 */ /* 0x000f280000100800 */
[----:B------:R0:W4:Y:S01]  /*205a0*/  @P4 LDG.E.U8 R37, desc[UR24][R38.64] ;  /* 0x0000001826254981 */ /* 0x000122000c1e1100 */
[----:B------:R-:W-:Y:S01]  /*205b0*/  ISETP.GT.AND P4, PT, R12, 0x3b, PT ;  /* 0x0000003b0c00780c */ /* 0x000fe20003f84270 */
[----:B------:R-:W-:-:S02]  /*205c0*/  @P2 IMAD.MOV.U32 R40, RZ, RZ, R3 ;  /* 0x000000ffff282224 */ /* 0x000fc400078e0003 */
[----:B------:R-:W4:Y:S01]  /*205d0*/  LDL R3, [R1+0xac0] ;  /* 0x000ac00001037983 */ /* 0x000f220000100800 */
[----:B------:R-:W-:-:S03]  /*205e0*/  @P2 IMAD.MOV.U32 R41, RZ, RZ, R4 ;  /* 0x000000ffff292224 */ /* 0x000fc600078e0004 */
[----:B------:R-:W4:Y:S01]  /*205f0*/  LDL R4, [R1+0xabc] ;  /* 0x000abc0001047983 */ /* 0x000f220000100800 */
[----:B0-----:R-:W-:-:S06]  /*20600*/  PRMT R38, RZ, 0x7610, R38 ;  /* 0x00007610ff267816 */ /* 0x001fcc0000000026 */
[----:B------:R2:W4:Y:S02]  /*20610*/  @P2 LDG.E.U8 R38, desc[UR24][R40.64] ;  /* 0x0000001828262981 */ /* 0x000524000c1e1100 */
[----:B--2---:R-:W-:Y:S02]  /*20620*/  @P4 IMAD.MOV.U32 R41, RZ, RZ, R2 ;  /* 0x000000ffff294224 */ /* 0x004fe400078e0002 */
[----:B------:R-:W2:Y:S01]  /*20630*/  LDL R2, [R1+0xb48] ;  /* 0x000b480001027983 */ /* 0x000ea20000100800 */
[----:B------:R-:W-:-:S03]  /*20640*/  @P4 IMAD.MOV.U32 R40, RZ, RZ, R0 ;  /* 0x000000ffff284224 */ /* 0x000fc600078e0000 */
[----:B------:R-:W2:Y:S01]  /*20650*/  LDL R0, [R1+0xb4c] ;  /* 0x000b4c0001007983 */ /* 0x000ea20000100800 */
[----:B------:R-:W-:-:S06]  /*20660*/  PRMT R39, RZ, 0x7610, R39 ;  /* 0x00007610ff277816 */ /* 0x000fcc0000000027 */
[----:B------:R0:W2:Y:S02]  /*20670*/  @P4 LDG.E.U8 R39, desc[UR24][R40.64] ;  /* 0x0000001828274981 */ /* 0x0000a4000c1e1100 */
[----:B0-----:R-:W-:Y:S02]  /*20680*/  PRMT R40, RZ, 0x7610, R40 ;  /* 0x00007610ff287816 */ /* 0x001fe40000000028 */
[----:B------:R-:W-:Y:S01]  /*20690*/  PRMT R41, RZ, 0x7610, R41 ;  /* 0x00007610ff297816 */ /* 0x000fe20000000029 */
[----:B------:R-:W-:Y:S01]  /*206a0*/  @P4 IMAD.MOV.U32 R42, RZ, RZ, R9 ;  /* 0x000000ffff2a4224 */ /* 0x000fe200078e0009 */
[----:B------:R-:W-:Y:S01]  /*206b0*/  PRMT R55, RZ, 0x7610, R55 ;  /* 0x00007610ff377816 */ /* 0x000fe20000000037 */
[----:B------:R-:W2:Y:S01]  /*206c0*/  LDL R9, [R1+0x574] ;  /* 0x0005740001097983 */ /* 0x000ea20000100800 */
[----:B------:R-:W-:Y:S01]  /*206d0*/  @P4 IMAD.MOV.U32 R43, RZ, RZ, R10 ;  /* 0x000000ffff2b4224 */ /* 0x000fe200078e000a */
[----:B------:R-:W-:Y:S02]  /*206e0*/  PRMT R57, RZ, 0x7610, R57 ;  /* 0x00007610ff397816 */ /* 0x000fe40000000039 */
[----:B------:R-:W2:Y:S04]  /*206f0*/  LDL R10, [R1+0x570] ;  /* 0x00057000010a7983 */ /* 0x000ea80000100800 */
[----:B------:R0:W2:Y:S02]  /*20700*/  @P4 LDG.E.U8 R40, desc[UR24][R42.64] ;  /* 0x000000182a284981 */ /* 0x0000a4000c1e1100 */
[----:B0-----:R-:W-:-:S02]  /*20710*/  @P4 IMAD.MOV.U32 R43, RZ, RZ, R6 ;  /* 0x000000ffff2b4224 */ /* 0x001fc400078e0006 */
        /* <DEDUP_REMOVED lines=10> */
[----:B------:R-:W-:Y:S01]  /*207c0*/  ISETP.GT.AND P4, PT, R12, 0x3c, PT ;  /* 0x0000003c0c00780c */ /* 0x000fe20003f84270 */
[----:B0-----:R-:W-:Y:S02]  /*207d0*/  @P2 IMAD.MOV.U32 R44, RZ, RZ, R3 ;  /* 0x000000ffff2c2224 */ /* 0x001fe400078e0003 */
[----:B------:R-:W-:Y:S01]  /*207e0*/  @P2 IMAD.MOV.U32 R45, RZ, RZ, R4 ;  /* 0x000000ffff2d2224 */ /* 0x000fe200078e0004 */
[----:B------:R-:W4:Y:S04]  /*207f0*/  LDL R3, [R1+0xb68] ;  /* 0x000b680001037983 */ /* 0x000f280000100800 */
[----:B------:R-:W4:Y:S05]  /*20800*/  LDL R4, [R1+0xb60] ;  /* 0x000b600001047983 */ /* 0x000f2a0000100800 */
        /* <DEDUP_REMOVED lines=8> */
[----:B------:R0:W2:Y:S01]  /*20890*/  @P4 LDG.E.U8 R44, desc[UR24][R46.64] ;  /* 0x000000182e2c4981 */ /* 0x0000a2000c1e1100 */
[----:B------:R-:W-:Y:S01]  /*208a0*/  ISETP.GT.AND P2, PT, R12, 0x3d, PT ;  /* 0x0000003d0c00780c */ /* 0x000fe20003f44270 */
[----:B0-----:R-:W-:Y:S02]  /*208b0*/  @P4 IMAD.MOV.U32 R47, RZ, RZ, R6 ;  /* 0x000000ffff2f4224 */ /* 0x001fe400078e0006 */
[----:B------:R-:W2:Y:S01]  /*208c0*/  LDL R6, [R1+0xb74] ;  /* 0x000b740001067983 */ /* 0x000ea20000100800 */
[----:B------:R-:W-:-:S03]  /*208d0*/  @P4 IMAD.MOV.U32 R46, RZ, RZ, R5 ;  /* 0x000000ffff2e4224 */ /* 0x000fc600078e0005 */
[----:B------:R-:W2:Y:S04]  /*208e0*/  LDL R5, [R1+0xb78] ;  /* 0x000b780001057983 */ /* 0x000ea80000100800 */
[----:B------:R3:W2:Y:S02]  /*208f0*/  @P4 LDG.E.U8 R45, desc[UR24][R46.64] ;  /* 0x000000182e2d4981 */ /* 0x0006a4000c1e1100 */
[----:B---3--:R-:W-:Y:S02]  /*20900*/  @P4 IMAD.MOV.U32 R46, RZ, RZ, R7 ;  /* 0x000000ffff2e4224 */ /* 0x008fe400078e0007 */
[----:B------:R-:W3:Y:S01]  /*20910*/  LDL R7, [R1+0xb80] ;  /* 0x000b800001077983 */ /* 0x000ee20000100800 */
[----:B----4-:R-:W-:-:S03]  /*20920*/  @P4 IMAD.MOV.U32 R47, RZ, RZ, R8 ;  /* 0x000000ffff2f4224 */ /* 0x010fc600078e0008 */
[----:B------:R-:W4:Y:S04]  /*20930*/  LDL R8, [R1+0xb7c] ;  /* 0x000b7c0001087983 */ /* 0x000f280000100800 */
[----:B------:R0:W4:Y:S02]  /*20940*/  @P4 LDG.E.U8 R49, desc[UR24][R46.64] ;  /* 0x000000182e314981 */ /* 0x000124000c1e1100 */
[----:B0-----:R-:W-:Y:S02]  /*20950*/  @P4 IMAD.MOV.U32 R46, RZ, RZ, R3 ;  /* 0x000000ffff2e4224 */ /* 0x001fe400078e0003 */
[----:B------:R-:W4:Y:S01]  /*20960*/  LDL R3, [R1+0xb88] ;  /* 0x000b880001037983 */ /* 0x000f220000100800 */
[----:B------:R-:W-:-:S03]  /*20970*/  @P4 IMAD.MOV.U32 R47, RZ, RZ, R4 ;  /* 0x000000ffff2f4224 */ /* 0x000fc600078e0004 */
[----:B------:R-:W4:Y:S04]  /*20980*/  LDL R4, [R1+0xb84] ;  /* 0x000b840001047983 */ /* 0x000f280000100800 */
[----:B------:R2:W4:Y:S02]  /*20990*/  @P4 LDG.E.U8 R51, desc[UR24][R46.64] ;  /* 0x000000182e334981 */ /* 0x000524000c1e1100 */
[----:B--2---:R-:W-:Y:S02]  /*209a0*/  @P2 IMAD.MOV.U32 R47, RZ, RZ, R2 ;  /* 0x000000ffff2f2224 */ /* 0x004fe400078e0002 */
[----:B------:R-:W2:Y:S01]  /*209b0*/  LDL R2, [R1+0x560] ;  /* 0x0005600001027983 */ /* 0x000ea20000100800 */
[----:B------:R-:W-:-:S03]  /*209c0*/  @P2 IMAD.MOV.U32 R46, RZ, RZ, R0 ;  /* 0x000000ffff2e2224 */ /* 0x000fc600078e0000 */
[----:B------:R-:W2:Y:S04]  /*209d0*/  LDL R0, [R1+0x564] ;  /* 0x0005640001007983 */ /* 0x000ea80000100800 */
[----:B------:R0:W2:Y:S01]  /*209e0*/  @P2 LDG.E.U8 R53, desc[UR24][R46.64] ;  /* 0x000000182e352981 */ /* 0x0000a2000c1e1100 */
[----:B------:R-:W-:Y:S01]  /*209f0*/  PRMT R59, RZ, 0x7610, R59 ;  /* 0x00007610ff3b7816 */ /* 0x000fe2000000003b */
[----:B0-----:R-:W-:Y:S02]  /*20a00*/  @P2 IMAD.MOV.U32 R47, RZ, RZ, R6 ;  /* 0x000000ffff2f2224 */ /* 0x001fe400078e0006 */
[----:B------:R-:W2:Y:S01]  /*20a10*/  LDL R6, [R1+0x568] ;  /* 0x0005680001067983 */ /* 0x000ea20000100800 */
[----:B------:R-:W-:-:S03]  /*20a20*/  @P2 IMAD.MOV.U32 R46, RZ, RZ, R5 ;  /* 0x000000ffff2e2224 */ /* 0x000fc600078e0005 */
[----:B------:R-:W2:Y:S04]  /*20a30*/  LDL R5, [R1+0x56c] ;  /* 0x00056c0001057983 */ /* 0x000ea80000100800 */
[----:B------:R3:W2:Y:S02]  /*20a40*/  @P2 LDG.E.U8 R55, desc[UR24][R46.64] ;  /* 0x000000182e372981 */ /* 0x0006a4000c1e1100 */
[----:B---3--:R-:W-:Y:S01]  /*20a50*/  @P2 IMAD.MOV.U32 R46, RZ, RZ, R7 ;  /* 0x000000ffff2e2224 */ /* 0x008fe200078e0007 */
[----:B------:R-:W-:Y:S01]  /*20a60*/  PRMT R61, RZ, 0x7610, R61 ;  /* 0x00007610ff3d7816 */ /* 0x000fe2000000003d */
[----:B------:R-:W3:Y:S01]  /*20a70*/  LDL R7, [R1+0x58c] ;  /* 0x00058c0001077983 */ /* 0x000ee20000100800 */
[----:B----4-:R-:W-:Y:S01]  /*20a80*/  @P2 IMAD.MOV.U32 R47, RZ, RZ, R8 ;  /* 0x000000ffff2f2224 */ /* 0x010fe200078e0008 */
[----:B------:R-:W-:-:S02]  /*20a90*/  PRMT R63, RZ, 0x7610, R63 ;  /* 0x00007610ff3f7816 */ /* 0x000fc4000000003f */
[----:B------:R-:W4:Y:S04]  /*20aa0*/  LDL R8, [R1+0x588] ;  /* 0x0005880001087983 */ /* 0x000f280000100800 */
[----:B------:R0:W3:Y:S02]  /*20ab0*/  @P2 LDG.E.U8 R57, desc[UR24][R46.64] ;  /* 0x000000182e392981 */ /* 0x0000e4000c1e1100 */
[----:B0-----:R-:W-:Y:S02]  /*20ac0*/  @P2 IMAD.MOV.U32 R46, RZ, RZ, R3 ;  /* 0x000000ffff2e2224 */ /* 0x001fe400078e0003 */
[----:B------:R-:W3:Y:S01]  /*20ad0*/  LDL R3, [R1+0x57c] ;  /* 0x00057c0001037983 */ /* 0x000ee20000100800 */
[----:B------:R-:W-:-:S03]  /*20ae0*/  @P2 IMAD.MOV.U32 R47, RZ, RZ, R4 ;  /* 0x000000ffff2f2224 */ /* 0x000fc600078e0004 */
[----:B------:R-:W4:Y:S04]  /*20af0*/  LDL R4, [R1+0x578] ;  /* 0x0005780001047983 */ /* 0x000f280000100800 */
[----:B------:R2:W4:Y:S02]  /*20b00*/  @P2 LDG.E.U8 R59, desc[UR24][R46.64] ;  /* 0x000000182e3b2981 */ /* 0x000524000c1e1100 */
[----:B--2---:R-:W-:Y:S02]  /*20b10*/  @P1 IMAD.MOV.U32 R47, RZ, RZ, R2 ;  /* 0x000000ffff2f1224 */ /* 0x004fe400078e0002 */
[----:B------:R-:W2:Y:S01]  /*20b20*/  LDL R2, [R1+0x580] ;  /* 0x0005800001027983 */ /* 0x000ea20000100800 */
[----:B------:R-:W-:-:S03]  /*20b30*/  @P1 IMAD.MOV.U32 R46, RZ, RZ, R0 ;  /* 0x000000ffff2e1224 */ /* 0x000fc600078e0000 */
[----:B------:R-:W2:Y:S01]  /*20b40*/  LDL R0, [R1+0x584] ;  /* 0x0005840001007983 */ /* 0x000ea20000100800 */
[----:B------:R-:W-:-:S03]  /*20b50*/  ISETP.GT.AND P2, PT, R12, 0x36, PT ;  /* 0x000000360c00780c */ /* 0x000fc60003f44270 */
[----:B------:R0:W2:Y:S01]  /*20b60*/  @P1 LDG.E.U8 R61, desc[UR24][R46.64] ;  /* 0x000000182e3d1981 */ /* 0x0000a2000c1e1100 */
[----:B------:R-:W-:Y:S02]  /*20b70*/  PRMT R65, RZ, 0x7610, R65 ;  /* 0x00007610ff417816 */ /* 0x000fe40000000041 */
[----:B------:R-:W-:-:S07]  /*20b80*/  PRMT R67, RZ, 0x7610, R67 ;  /* 0x00007610ff437816 */ /* 0x000fce0000000043 */
[----:B0-----:R-:W-:Y:S02]  /*20b90*/  @P2 IMAD.MOV.U32 R47, RZ, RZ, R6 ;  /* 0x000000ffff2f2224 */ /* 0x001fe400078e0006 */
[----:B------:R-:W2:Y:S01]  /*20ba0*/  LDL R6, [R1+0x410] ;  /* 0x0004100001067983 */ /* 0x000ea20000100800 */
[----:B------:R-:W-:-:S03]  /*20bb0*/  @P2 IMAD.MOV.U32 R46, RZ, RZ, R5 ;  /* 0x000000ffff2e2224 */ /* 0x000fc600078e0005 */
[----:B------:R-:W2:Y:S04]  /*20bc0*/  LDL R5, [R1+0x414] ;  /* 0x0004140001057983 */ /* 0x000ea80000100800 */
[----:B------:R0:W2:Y:S02]  /*20bd0*/  @P2 LDG.E.U8 R63, desc[UR24][R46.64] ;  /* 0x000000182e3f2981 */ /* 0x0000a4000c1e1100 */
[----:B0-----:R-:W-:Y:S02]  /*20be0*/  @P2 IMAD.MOV.U32 R46, RZ, RZ, R9 ;  /* 0x000000ffff2e2224 */ /* 0x001fe400078e0009 */
[----:B------:R-:W-:Y:S01]  /*20bf0*/  @P2 IMAD.MOV.U32 R47, RZ, RZ, R10 ;  /* 0x000000ffff2f2224 */ /* 0x000fe200078e000a */
[----:B------:R-:W-:Y:S01]  /*20c00*/  ISETP.GT.AND P1, PT, R12, 0x37, PT ;  /* 0x000000370c00780c */ /* 0x000fe20003f24270 */
[----:B------:R-:W2:Y:S04]  /*20c10*/  LDL R10, [R1+0x420] ;  /* 0x00042000010a7983 */ /* 0x000ea80000100800 */
[----:B------:R3:W2:Y:S01]  /*20c20*/  @P2 LDG.E.U8 R65, desc[UR24][R46.64] ;  /* 0x000000182e412981 */ /* 0x0006a2000c1e1100 */
[----:B------:R-:W-:-:S03]  /*20c30*/  PRMT R69, RZ, 0x7610, R69 ;  /* 0x00007610ff457816 */ /* 0x000fc60000000045 */
[----:B------:R-:W2:Y:S01]  /*20c40*/  LDL R9, [R1+0x424] ;  /* 0x0004240001097983 */ /* 0x000ea20000100800 */
[----:B---3--:R-:W-:-:S03]  /*20c50*/  @P2 IMAD.MOV.U32 R46, RZ, RZ, R3 ;  /* 0x000000ffff2e2224 */ /* 0x008fc600078e0003 */
[----:B------:R-:W3:Y:S01]  /*20c60*/  LDL R3, [R1+0x540] ;  /* 0x0005400001037983 */ /* 0x000ee20000100800 */
[----:B----4-:R-:W-:-:S03]  /*20c70*/  @P2 IMAD.MOV.U32 R47, RZ, RZ, R4 ;  /* 0x000000ffff2f2224 */ /* 0x010fc600078e0004 */
[----:B------:R-:W4:Y:S04]  /*20c80*/  LDL R4, [R1+0x53c] ;  /* 0x00053c0001047983 */ /* 0x000f280000100800 */
[----:B------:R2:W4:Y:S02]  /*20c90*/  @P2 LDG.E.U8 R67, desc[UR24][R46.64] ;  /* 0x000000182e432981 */ /* 0x000524000c1e1100 */
[----:B--2---:R-:W-:Y:S02]  /*20ca0*/  @P2 IMAD.MOV.U32 R47, RZ, RZ, R2 ;  /* 0x000000ffff2f2224 */ /* 0x004fe400078e0002 */
[----:B------:R-:W2:Y:S01]  /*20cb0*/  LDL R2, [R1+0x544] ;  /* 0x0005440001027983 */ /* 0x000ea20000100800 */
[----:B------:R-:W-:-:S03]  /*20cc0*/  @P2 IMAD.MOV.U32 R46, RZ, RZ, R0 ;  /* 0x000000ffff2e2224 */ /* 0x000fc600078e0000 */
[----:B------:R-:W2:Y:S01]  /*20cd0*/  LDL R0, [R1+0x548] ;  /* 0x0005480001007983 */ /* 0x000ea20000100800 */
[----:B------:R-:W-:-:S03]  /*20ce0*/  PRMT R71, RZ, 0x7610, R71 ;  /* 0x00007610ff477816 */ /* 0x000fc60000000047 */
[----:B------:R0:W2:Y:S01]  /*20cf0*/  @P2 LDG.E.U8 R69, desc[UR24][R46.64] ;  /* 0x000000182e452981 */ /* 0x0000a2000c1e1100 */
        /* <DEDUP_REMOVED lines=21> */
[----:B------:R-:W-:Y:S02]  /*20e50*/  ISETP.GT.AND P2, PT, R12, 0x3e, PT ;  /* 0x0000003e0c00780c */ /* 0x000fe40003f44270 */
[----:B------:R-:W-:Y:S02]  /*20e60*/  PRMT R77, RZ, 0x7610, R77 ;  /* 0x00007610ff4d7816 */ /* 0x000fe4000000004d */
[----:B------:R-:W-:-:S04]  /*20e70*/  PRMT R79, RZ, 0x7610, R79 ;  /* 0x00007610ff4f7816 */ /* 0x000fc8000000004f */
[----:B------:R0:W2:Y:S01]  /*20e80*/  @P1 LDG.E.U8 R77, desc[UR24][R46.64] ;  /* 0x000000182e4d1981 */ /* 0x0000a2000c1e1100 */
[----:B------:R-:W-:-:S04]  /*20e90*/  PRMT R81, RZ, 0x7610, R81 ;  /* 0x00007610ff517816 */ /* 0x000fc80000000051 */
[----:B0-----:R-:W-:Y:S02]  /*20ea0*/  @P2 IMAD.MOV.U32 R46, RZ, RZ, R11 ;  /* 0x000000ffff2e2224 */ /* 0x001fe400078e000b */
[----:B------:R-:W-:Y:S01]  /*20eb0*/  @P2 IMAD.MOV.U32 R47, RZ, RZ, R72 ;  /* 0x000000ffff2f2224 */ /* 0x000fe200078e0048 */
[----:B------:R-:W-:Y:S01]  /*20ec0*/  PRMT R83, RZ, 0x7610, R83 ;  /* 0x00007610ff537816 */ /* 0x000fe20000000053 */
[----:B------:R-:W2:Y:S04]  /*20ed0*/  LDL R72, [R1+0x44c] ;  /* 0x00044c0001487983 */ /* 0x000ea80000100800 */
[----:B------:R0:W2:Y:S01]  /*20ee0*/  @P2 LDG.E.U8 R79, desc[UR24][R46.64] ;  /* 0x000000182e4f2981 */ /* 0x0000a2000c1e1100 */
[----:B------:R-:W-:-:S03]  /*20ef0*/  ISETP.GT.AND P1, PT, R12, 0x3f, PT ;  /* 0x0000003f0c00780c */ /* 0x000fc60003f24270 */
[----:B------:R-:W2:Y:S01]  /*20f00*/  LDL.LU R74, [R1+0x2a0] ;  /* 0x0002a000014a7983 */ /* 0x000ea20000300800 */
[----:B------:R-:W-:-:S03]  /*20f10*/  PRMT R85, RZ, 0x7610, R85 ;  /* 0x00007610ff557816 */ /* 0x000fc60000000055 */
[----:B------:R-:W2:Y:S01]  /*20f20*/  LDL.LU R76, [R1+0x29c] ;  /* 0x00029c00014c7983 */ /* 0x000ea20000300800 */
[----:B0-----:R-:W-:Y:S02]  /*20f30*/  @P2 IMAD.MOV.U32 R46, RZ, RZ, R9 ;  /* 0x000000ffff2e2224 */ /* 0x001fe400078e0009 */
[----:B------:R-:W-:Y:S01]  /*20f40*/  @P2 IMAD.MOV.U32 R47, RZ, RZ, R10 ;  /* 0x000000ffff2f2224 */ /* 0x000fe200078e000a */
[----:B------:R-:W2:Y:S04]  /*20f50*/  LDL.LU R78, [R1+0x298] ;  /* 0x00029800014e7983 */ /* 0x000ea80000300800 */
[----:B------:R0:W2:Y:S04]  /*20f60*/  @P2 LDG.E.U8 R81, desc[UR24][R46.64] ;  /* 0x000000182e512981 */ /* 0x0000a8000c1e1100 */
[----:B------:R-:W2:Y:S04]  /*20f70*/  LDL.LU R80, [R1+0x294] ;  /* 0x0002940001507983 */ /* 0x000ea80000300800 */
[----:B------:R-:W2:Y:S01]  /*20f80*/  LDL.LU R82, [R1+0x204] ;  /* 0x0002040001527983 */ /* 0x000ea20000300800 */
[----:B0-----:R-:W-:-:S02]  /*20f90*/  @P2 IMAD.MOV.U32 R46, RZ, RZ, R7 ;  /* 0x000000ffff2e2224 */ /* 0x001fc400078e0007 */
[----:B------:R-:W-:Y:S01]  /*20fa0*/  @P2 IMAD.MOV.U32 R47, RZ, RZ, R8 ;  /* 0x000000ffff2f2224 */ /* 0x000fe200078e0008 */
[----:B------:R-:W2:Y:S04]  /*20fb0*/  LDL.LU R84, [R1+0x200] ;  /* 0x0002000001547983 */ /* 0x000ea80000300800 */
[----:B------:R0:W2:Y:S01]  /*20fc0*/  @P2 LDG.E.U8 R83, desc[UR24][R46.64] ;  /* 0x000000182e532981 */ /* 0x0000a2000c1e1100 */
[----:B------:R-:W-:-:S03]  /*20fd0*/  PRMT R87, RZ, 0x7610, R87 ;  /* 0x00007610ff577816 */ /* 0x000fc60000000057 */
[----:B------:R-:W2:Y:S04]  /*20fe0*/  LDL.LU R86, [R1+0x1fc] ;  /* 0x0001fc0001567983 */ /* 0x000ea80000300800 */
[----:B------:R-:W2:Y:S01]  /*20ff0*/  LDL.LU R9, [R1+0x180] ;  /* 0x0001800001097983 */ /* 0x000ea20000300800 */
[----:B0-----:R-:W-:Y:S02]  /*21000*/  @P2 IMAD.MOV.U32 R46, RZ, RZ, R5 ;  /* 0x000000ffff2e2224 */ /* 0x001fe400078e0005 */
[----:B------:R-:W-:Y:S01]  /*21010*/  @P2 IMAD.MOV.U32 R47, RZ, RZ, R6 ;  /* 0x000000ffff2f2224 */ /* 0x000fe200078e0006 */
[----:B------:R-:W2:Y:S04]  /*21020*/  LDL.LU R88, [R1+0x17c] ;  /* 0x00017c0001587983 */ /* 0x000ea80000300800 */
[----:B------:R3:W2:Y:S04]  /*21030*/  @P2 LDG.E.U8 R85, desc[UR24][R46.64] ;  /* 0x000000182e552981 */ /* 0x0006a8000c1e1100 */
[----:B------:R-:W2:Y:S04]  /*21040*/  LDL.LU R90, [R1+0x178] ;  /* 0x00017800015a7983 */ /* 0x000ea80000300800 */
[----:B------:R-:W2:Y:S01]  /*21050*/  LDL.LU R92, [R1+0x174] ;  /* 0x00017400015c7983 */ /* 0x000ea20000300800 */
[----:B------:R-:W-:-:S03]  /*21060*/  PRMT R89, RZ, 0x7610, R89 ;  /* 0x00007610ff597816 */ /* 0x000fc60000000059 */
[----:B------:R-:W2:Y:S04]  /*21070*/  LDL.LU R6, [R1+0x100] ;  /* 0x0001000001067983 */ /* 0x000ea80000300800 */
[----:B------:R-:W2:Y:S01]  /*21080*/  LDL.LU R7, [R1+0xfc] ;  /* 0x0000fc0001077983 */ /* 0x000ea20000300800 */
[----:B---3--:R-:W-:-:S03]  /*21090*/  @P1 IMAD.MOV.U32 R46, RZ, RZ, R3 ;  /* 0x000000ffff2e1224 */ /* 0x008fc600078e0003 */
[----:B------:R-:W3:Y:S01]  /*210a0*/  LDL.LU R3, [R1+0xf8] ;  /* 0x0000f80001037983 */ /* 0x000ee20000300800 */
[----:B----4-:R-:W-:-:S03]  /*210b0*/  @P1 IMAD.MOV.U32 R47, RZ, RZ, R4 ;  /* 0x000000ffff2f1224 */ /* 0x010fc600078e0004 */
[----:B------:R-:W4:Y:S04]  /*210c0*/  LDL.LU R5, [R1+0xf4] ;  /* 0x0000f40001057983 */ /* 0x000f280000300800 */
[----:B------:R2:W3:Y:S04]  /*210d0*/  @P1 LDG.E.U8 R87, desc[UR24][R46.64] ;  /* 0x000000182e571981 */ /* 0x0004e8000c1e1100 */
[----:B------:R-:W3:Y:S04]  /*210e0*/  LDL.LU R8, [R1+0xa0] ;  /* 0x0000a00001087983 */ /* 0x000ee80000300800 */
[----:B------:R-:W3:Y:S01]  /*210f0*/  LDL.LU R11, [R1+0x9c] ;  /* 0x00009c00010b7983 */ /* 0x000ee20000300800 */
[----:B--2---:R-:W-:-:S02]  /*21100*/  @P1 IMAD.MOV.U32 R47, RZ, RZ, R2 ;  /* 0x000000ffff2f1224 */ /* 0x004fc400078e0002 */
[----:B------:R-:W-:Y:S02]  /*21110*/  @P1 IMAD.MOV.U32 R46, RZ, RZ, R0 ;  /* 0x000000ffff2e1224 */ /* 0x000fe400078e0000 */
[----:B------:R-:W2:Y:S04]  /*21120*/  LDL.LU R0, [R1+0x98] ;  /* 0x0000980001007983 */ /* 0x000ea80000300800 */
[----:B------:R-:W2:Y:S04]  /*21130*/  LDL.LU R10, [R1+0x94] ;  /* 0x00009400010a7983 */ /* 0x000ea80000300800 */
[----:B------:R-:W2:Y:S04]  /*21140*/  LDL.LU R2, [R1+0x40] ;  /* 0x0000400001027983 */ /* 0x000ea80000300800 */
[----:B------:R-:W2:Y:S04]  /*21150*/  LDL.LU R4, [R1+0x3c] ;  /* 0x00003c0001047983 */ /* 0x000ea80000300800 */
[----:B------:R0:W2:Y:S04]  /*21160*/  @P1 LDG.E.U8 R89, desc[UR24][R46.64] ;  /* 0x000000182e591981 */ /* 0x0000a8000c1e1100 */
[----:B------:R-:W2:Y:S01]  /*21170*/  LDL R47, [R1+0x448] ;  /* 0x00044800012f7983 */ /* 0x000ea20000100800 */
[----:B------:R-:W-:Y:S01]  /*21180*/  PRMT R91, RZ, 0x7610, R91 ;  /* 0x00007610ff5b7816 */ /* 0x000fe2000000005b */
[----:B0-----:R-:W-:-:S05]  /*21190*/  @P1 IMAD.MOV.U32 R46, RZ, RZ, R72 ;  /* 0x000000ffff2e1224 */ /* 0x001fca00078e0048 */
[----:B--2---:R0:W2:Y:S04]  /*211a0*/  @P1 LDG.E.U8 R91, desc[UR24][R46.64] ;  /* 0x000000182e5b1981 */ /* 0x0040a8000c1e1100 */
[----:B------:R-:W0:Y:S04]  /*211b0*/  LDL R46, [R1+0x450] ;  /* 0x00045000012e7983 */ /* 0x000e280000100800 */
[----:B------:R-:W0:Y:S01]  /*211c0*/  LDL R47, [R1+0x454] ;  /* 0x00045400012f7983 */ /* 0x000e220000100800 */
[----:B------:R-:W-:Y:S01]  /*211d0*/  PRMT R93, RZ, 0x7610, R93 ;  /* 0x00007610ff5d7816 */ /* 0x000fe2000000005d */
[----:B------:R-:W1:Y:S01]  /*211e0*/  S2R R72, SR_TID.X ;  /* 0x0000000000487919 */ /* 0x000e620000002100 */
[----:B0-----:R-:W-:-:S04]  /*211f0*/  @P1 LOP3.LUT R47, R47, R46, RZ, 0x3c, !PT ;  /* 0x0000002e2f2f1212 */ /* 0x001fc800078e3cff */
[----:B------:R-:W-:-:S04]  /*21200*/  @P1 LOP3.LUT R46, R47, R46, RZ, 0x3c, !PT ;  /* 0x0000002e2f2e1212 */ /* 0x000fc800078e3cff */
[----:B------:R-:W-:-:S05]  /*21210*/  @P1 LOP3.LUT R47, R47, R46, RZ, 0x3c, !PT ;  /* 0x0000002e2f2f1212 */ /* 0x000fca00078e3cff */
[----:B------:R0:W2:Y:S04]  /*21220*/  @P1 LDG.E.U8 R93, desc[UR24][R46.64] ;  /* 0x000000182e5d1981 */ /* 0x0000a8000c1e1100 */
[----:B------:R-:W2:Y:S01]  /*21230*/  LDL.LU R46, [R1+0x208] ;  /* 0x00020800012e7983 */ /* 0x000ea20000300800 */
[----:B0-----:R-:W0:Y:S01]  /*21240*/  S2R R47, SR_TID.X ;  /* 0x00000000002f7919 */ /* 0x001e220000002100 */
[----:B-1----:R-:W-:Y:S01]  /*21250*/  LOP3.LUT R72, R72, 0x3f, RZ, 0xc0, !PT ;  /* 0x0000003f48487812 */ /* 0x002fe200078ec0ff */
[----:B------:R-:W-:Y:S03]  /*21260*/  BAR.SYNC.DEFER_BLOCKING 0x0 ;  /* 0x0000000000007b1d */ /* 0x000fe60000010000 */
[----:B------:R-:W-:-:S03]  /*21270*/  ISETP.GE.AND P1, PT, R72, R12, PT ;  /* 0x0000000c4800720c */ /* 0x000fc60003f26270 */
[----:B------:R-:W3:Y:S01]  /*21280*/  LDL.LU R72, [R1+0xc7c] ;  /* 0x000c7c0001487983 */ /* 0x000ee20000300800 */
[----:B0-----:R-:W-:-:S05]  /*21290*/  LOP3.LUT R47, R47, 0x7f, RZ, 0xc0, !PT ;  /* 0x0000007f2f2f7812 */ /* 0x001fca00078ec0ff */
[----:B------:R0:W-:Y:S04]  /*212a0*/  STS.U8 [R47+UR9+0x8000], R74 ;  /* 0x0080004a2f007988 */ /* 0x0001e80008000009 */
[----:B------:R1:W-:Y:S04]  /*212b0*/  STS.U8 [R47+UR9+0xa000], R76 ;  /* 0x00a0004c2f007988 */ /* 0x0003e80008000009 */
[----:B------:R1:W-:Y:S04]  /*212c0*/  STS.U8 [R47+UR9+0xc000], R78 ;  /* 0x00c0004e2f007988 */ /* 0x0003e80008000009 */
[----:B------:R4:W-:Y:S04]  /*212d0*/  STS.U8 [R47+UR9+0xe000], R80 ;  /* 0x00e000502f007988 */ /* 0x0009e80008000009 */
[----:B0-----:R-:W3:Y:S04]  /*212e0*/  LDL.LU R74, [R1+0xc78] ;  /* 0x000c7800014a7983 */ /* 0x001ee80000300800 */
[----:B-1----:R-:W3:Y:S04]  /*212f0*/  LDL.LU R76, [R1+0xc74] ;  /* 0x000c7400014c7983 */ /* 0x002ee80000300800 */
[----:B------:R-:W3:Y:S04]  /*21300*/  LDL.LU R78, [R1+0xc70] ;  /* 0x000c7000014e7983 */ /* 0x000ee80000300800 */
[----:B----4-:R-:W4:Y:S04]  /*21310*/  LDL.LU R80, [R1+0xc6c] ;  /* 0x000c6c0001507983 */ /* 0x010f280000300800 */
[----:B--2---:R-:W-:Y:S04]  /*21320*/  STS.U8 [R47+UR9+0x8400], R46 ;  /* 0x0084002e2f007988 */ /* 0x004fe80008000009 */
[----:B------:R-:W-:Y:S04]  /*21330*/  STS.U8 [R47+UR9+0xa400], R82 ;  /* 0x00a400522f007988 */ /* 0x000fe80008000009 */
[----:B------:R-:W-:Y:S04]  /*21340*/  STS.U8 [R47+UR9+0xc400], R84 ;  /* 0x00c400542f007988 */ /* 0x000fe80008000009 */
[----:B------:R-:W-:Y:S04]  /*21350*/  STS.U8 [R47+UR9+0xe400], R86 ;  /* 0x00e400562f007988 */ /* 0x000fe80008000009 */
[----:B------:R0:W-:Y:S04]  /*21360*/  STS.U8 [R47+UR9+0x8800], R9 ;  /* 0x008800092f007988 */ /* 0x0001e80008000009 */
[----:B0-----:R-:W2:Y:S04]  /*21370*/  LDL.LU R9, [R1+0x38] ;  /* 0x0000380001097983 */ /* 0x001ea80000300800 */
[----:B------:R0:W-:Y:S04]  /*21380*/  STS.U8 [R47+UR9+0xa800], R88 ;  /* 0x00a800582f007988 */ /* 0x0001e80008000009 */
[----:B------:R1:W-:Y:S04]  /*21390*/  STS.U8 [R47+UR9+0xc800], R90 ;  /* 0x00c8005a2f007988 */ /* 0x0003e80008000009 */
[----:B------:R-:W-:Y:S04]  /*213a0*/  STS.U8 [R47+UR9+0xe800], R92 ;  /* 0x00e8005c2f007988 */ /* 0x000fe80008000009 */
[----:B------:R-:W-:Y:S04]  /*213b0*/  STS.U8 [R47+UR9+0x8c00], R6 ;  /* 0x008c00062f007988 */ /* 0x000fe80008000009 */
[----:B------:R-:W-:Y:S04]  /*213c0*/  STS.U8 [R47+UR9+0xac00], R7 ;  /* 0x00ac00072f007988 */ /* 0x000fe80008000009 */
[----:B---3--:R-:W-:Y:S04]  /*213d0*/  STS.U8 [R47+UR9+0xcc00], R3 ;  /* 0x00cc00032f007988 */ /* 0x008fe80008000009 */
[----:B------:R-:W-:Y:S04]  /*213e0*/  STS.U8 [R47+UR9+0xec00], R5 ;  /* 0x00ec00052f007988 */ /* 0x000fe80008000009 */
[----:B------:R-:W3:Y:S04]  /*213f0*/  LDL.LU R82, [R1+0x290] ;  /* 0x0002900001527983 */ /* 0x000ee80000300800 */
[----:B------:R-:W-:Y:S04]  /*21400*/  STS.U8 [R47+UR9+0x9000], R8 ;  /* 0x009000082f007988 */ /* 0x000fe80008000009 */
[----:B------:R-:W3:Y:S04]  /*21410*/  LDL.LU R84, [R1+0x288] ;  /* 0x0002880001547983 */ /* 0x000ee80000300800 */
[----:B------:R-:W-:Y:S04]  /*21420*/  STS.U8 [R47+UR9+0xb000], R11 ;  /* 0x00b0000b2f007988 */ /* 0x000fe80008000009 */
[----:B------:R-:W3:Y:S04]  /*21430*/  LDL.LU R86, [R1+0x280] ;  /* 0x0002800001567983 */ /* 0x000ee80000300800 */
[----:B------:R-:W-:Y:S04]  /*21440*/  STS.U8 [R47+UR9+0xd000], R0 ;  /* 0x00d000002f007988 */ /* 0x000fe80008000009 */
        /* <DEDUP_REMOVED lines=17> */
[----:B--2---:R0:W-:Y:S04]  /*21560*/  STS.U8 [R47+UR9+0xd400], R9 ;  /* 0x00d400092f007988 */ /* 0x0041e80008000009 */
[----:B0-----:R-:W2:Y:S04]  /*21570*/  LDL.LU R9, [R1+0xc68] ;  /* 0x000c680001097983 */ /* 0x001ea80000300800 */
[----:B--2---:R0:W-:Y:S02]  /*21580*/  STS.U8 [R47+UR9+0xf400], R9 ;  /* 0x00f400092f007988 */ /* 0x0041e40008000009 */
[----:B0-----:R-:W0:Y:S02]  /*21590*/  S2R R9, SR_TID.X ;  /* 0x0000000000097919 */ /* 0x001e240000002100 */
[----:B------:R1:W-:Y:S04]  /*215a0*/  STS.U8 [R47+UR9+0x9800], R64 ;  /* 0x009800402f007988 */ /* 0x0003e80008000009 */
[----:B------:R2:W-:Y:S04]  /*215b0*/  STS.U8 [R47+UR9+0xb800], R62 ;  /* 0x00b8003e2f007988 */ /* 0x0005e80008000009 */
[----:B------:R0:W-:Y:S04]  /*215c0*/  STS.U8 [R47+UR9+0xd800], R60 ;  /* 0x00d8003c2f007988 */ /* 0x0001e80008000009 */
[----:B------:R0:W-:Y:S04]  /*215d0*/  STS.U8 [R47+UR9+0xf800], R58 ;  /* 0x00f8003a2f007988 */ /* 0x0001e80008000009 */
[----:B------:R-:W-:Y:S04]  /*215e0*/  STS.U8 [R47+UR9+0x9c00], R24 ;  /* 0x009c00182f007988 */ /* 0x000fe80008000009 */
[----:B-1----:R-:W4:Y:S01]  /*215f0*/  LDL.LU R64, [R1+0x164] ;  /* 0x0001640001407983 */ /* 0x002f220000300800 */
[----:B0-----:R-:W-:-:S03]  /*21600*/  LOP3.LUT R9, R9, 0x7f, RZ, 0xc0, !PT ;  /* 0x0000007f09097812 */ /* 0x001fc600078ec0ff */
[----:B------:R-:W-:Y:S01]  /*21610*/  STS.U8 [R47+UR9+0xbc00], R25 ;  /* 0x00bc00192f007988 */ /* 0x000fe20008000009 */
[----:B------:R-:W-:-:S03]  /*21620*/  LOP3.LUT R9, R9, 0x10, RZ, 0x3c, !PT ;  /* 0x0000001009097812 */ /* 0x000fc600078e3cff */
[----:B--2---:R-:W2:Y:S04]  /*21630*/  LDL.LU R62, [R1+0x168] ;  /* 0x00016800013e7983 */ /* 0x004ea80000300800 */
[----:B------:R-:W-:Y:S04]  /*21640*/  STS.U8 [R47+UR9+0xdc00], R26 ;  /* 0x00dc001a2f007988 */ /* 0x000fe80008000009 */
[----:B------:R-:W2:Y:S04]  /*21650*/  LDL.LU R60, [R1+0x16c] ;  /* 0x00016c00013c7983 */ /* 0x000ea80000300800 */
[----:B------:R-:W-:Y:S04]  /*21660*/  STS.U8 [R47+UR9+0xfc00], R27 ;  /* 0x00fc001b2f007988 */ /* 0x000fe80008000009 */
[----:B------:R-:W2:Y:S04]  /*21670*/  LDL.LU R58, [R1+0x170] ;  /* 0x00017000013a7983 */ /* 0x000ea80000300800 */
[----:B---3--:R0:W-:Y:S04]  /*21680*/  STS.U8 [R9+UR9+0x8080], R82 ;  /* 0x0080805209007988 */ /* 0x0081e80008000009 */
        /* <DEDUP_REMOVED lines=8> */
[----:B0-----:R-:W3:Y:S04]  /*21710*/  LDL.LU R88, [R1+0xc58] ;  /* 0x000c580001587983 */ /* 0x001ee80000300800 */
[----:B-1----:R-:W3:Y:S04]  /*21720*/  LDL.LU R90, [R1+0xc54] ;  /* 0x000c5400015a7983 */ /* 0x002ee80000300800 */
[----:B------:R-:W3:Y:S04]  /*21730*/  LDL.LU R10, [R1+0xc50] ;  /* 0x000c5000010a7983 */ /* 0x000ee80000300800 */
[----:B------:R0:W-:Y:S04]  /*21740*/  STS.U8 [R9+UR9+0xc480], R2 ;  /* 0x00c4800209007988 */ /* 0x0001e80008000009 */
[----:B------:R1:W-:Y:S04]  /*21750*/  STS.U8 [R9+UR9+0xe480], R4 ;  /* 0x00e4800409007988 */ /* 0x0003e80008000009 */
[----:B0-----:R-:W3:Y:S04]  /*21760*/  LDL.LU R2, [R1+0xc4c] ;  /* 0x000c4c0001027983 */ /* 0x001ee80000300800 */
[----:B-1----:R-:W3:Y:S04]  /*21770*/  LDL.LU R4, [R1+0xc48] ;  /* 0x000c480001047983 */ /* 0x002ee80000300800 */
        /* <DEDUP_REMOVED lines=22> */
[----:B----4-:R-:W-:Y:S04]  /*218e0*/  STS.U8 [R9+UR9+0xe880], R64 ;  /* 0x00e8804009007988 */ /* 0x010fe80008000009 */
[----:B--2---:R-:W-:Y:S04]  /*218f0*/  STS.U8 [R9+UR9+0xc880], R62 ;  /* 0x00c8803e09007988 */ /* 0x004fe80008000009 */
[----:B------:R-:W-:Y:S04]  /*21900*/  STS.U8 [R9+UR9+0xa880], R60 ;  /* 0x00a8803c09007988 */ /* 0x000fe80008000009 */
[----:B------:R0:W-:Y:S04]  /*21910*/  STS.U8 [R9+UR9+0x8880], R58 ;  /* 0x0088803a09007988 */ /* 0x0001e80008000009 */
[----:B0-----:R-:W2:Y:S04]  /*21920*/  LDL.LU R58, [R1+0x154] ;  /* 0x00015400013a7983 */ /* 0x001ea80000300800 */
[----:B------:R-:W4:Y:S04]  /*21930*/  LDL.LU R60, [R1+0x14c] ;  /* 0x00014c00013c7983 */ /* 0x000f280000300800 */
[----:B------:R-:W4:Y:S04]  /*21940*/  LDL.LU R62, [R1+0xe0] ;  /* 0x0000e000013e7983 */ /* 0x000f280000300800 */
[----:B------:R-:W4:Y:S04]  /*21950*/  LDL.LU R64, [R1+0xdc] ;  /* 0x0000dc0001407983 */ /* 0x000f280000300800 */
[----:B------:R-:W4:Y:S04]  /*21960*/  LDL.LU R46, [R1+0xd8] ;  /* 0x0000d800012e7983 */ /* 0x000f280000300800 */
[----:B------:R-:W4:Y:S04]  /*21970*/  LDL.LU R3, [R1+0xd4] ;  /* 0x0000d40001037983 */ /* 0x000f280000300800 */
[----:B------:R-:W4:Y:S04]  /*21980*/  LDL.LU R5, [R1+0x80] ;  /* 0x0000800001057983 */ /* 0x000f280000300800 */
[----:B------:R-:W4:Y:S04]  /*21990*/  LDL.LU R8, [R1+0x7c] ;  /* 0x00007c0001087983 */ /* 0x000f280000300800 */
[----:B---3--:R0:W-:Y:S02]  /*219a0*/  STS.U8 [R9+UR9+0xf480], R10 ;  /* 0x00f4800a09007988 */ /* 0x0081e40008000009 */
[----:B0-----:R-:W0:Y:S02]  /*219b0*/  S2R R10, SR_TID.X ;  /* 0x00000000000a7919 */ /* 0x001e240000002100 */
[----:B------:R1:W-:Y:S04]  /*219c0*/  STS.U8 [R9+UR9+0xd480], R2 ;  /* 0x00d4800209007988 */ /* 0x0003e80008000009 */
[----:B------:R3:W-:Y:S04]  /*219d0*/  STS.U8 [R9+UR9+0xb480], R4 ;  /* 0x00b4800409007988 */ /* 0x0007e80008000009 */
[----:B-1----:R-:W4:Y:S04]  /*219e0*/  LDL.LU R2, [R1+0x78] ;  /* 0x0000780001027983 */ /* 0x002f280000300800 */
[----:B---3--:R-:W3:Y:S04]  /*219f0*/  LDL.LU R4, [R1+0x74] ;  /* 0x0000740001047983 */ /* 0x008ee80000300800 */
[----:B------:R-:W3:Y:S04]  /*21a00*/  LDL.LU R56, [R1+0x158] ;  /* 0x0001580001387983 */ /* 0x000ee80000300800 */
[----:B------:R-:W3:Y:S04]  /*21a10*/  LDL.LU R54, [R1+0x15c] ;  /* 0x00015c0001367983 */ /* 0x000ee80000300800 */
[----:B------:R-:W3:Y:S01]  /*21a20*/  LDL.LU R52, [R1+0x1d8] ;  /* 0x0001d80001347983 */ /* 0x000ee20000300800 */
[----:B0-----:R-:W-:-:S03]  /*21a30*/  LOP3.LUT R10, R10, 0x7f, RZ, 0xc0, !PT ;  /* 0x0000007f0a0a7812 */ /* 0x001fc600078ec0ff */
[----:B------:R-:W3:Y:S01]  /*21a40*/  LDL.LU R50, [R1+0x1dc] ;  /* 0x0001dc0001327983 */ /* 0x000ee20000300800 */
[----:B------:R-:W-:-:S03]  /*21a50*/  LOP3.LUT R10, R10, 0x20, RZ, 0x3c, !PT ;  /* 0x000000200a0a7812 */ /* 0x000fc600078e3cff */
[----:B------:R-:W3:Y:S04]  /*21a60*/  LDL.LU R9, [R1+0x25c] ;  /* 0x00025c0001097983 */ /* 0x000ee80000300800 */
        /* <DEDUP_REMOVED lines=10> */
[----:B--2---:R-:W-:Y:S04]  /*21b10*/  STS.U8 [R10+UR9+0xc900], R58 ;  /* 0x00c9003a0a007988 */ /* 0x004fe80008000009 */
[----:B----4-:R-:W-:Y:S04]  /*21b20*/  STS.U8 [R10+UR9+0xe900], R60 ;  /* 0x00e9003c0a007988 */ /* 0x010fe80008000009 */
[----:B------:R0:W-:Y:S04]  /*21b30*/  STS.U8 [R10+UR9+0xed00], R3 ;  /* 0x00ed00030a007988 */ /* 0x0001e80008000009 */
[----:B------:R1:W-:Y:S04]  /*21b40*/  STS.U8 [R10+UR9+0x9100], R5 ;  /* 0x009100050a007988 */ /* 0x0003e80008000009 */
[----:B------:R2:W-:Y:S04]  /*21b50*/  STS.U8 [R10+UR9+0xb100], R8 ;  /* 0x00b100080a007988 */ /* 0x0005e80008000009 */
[----:B0-----:R-:W4:Y:S04]  /*21b60*/  LDL.LU R3, [R1+0x254] ;  /* 0x0002540001037983 */ /* 0x001f280000300800 */
[----:B-1----:R-:W4:Y:S04]  /*21b70*/  LDL.LU R5, [R1+0x250] ;  /* 0x0002500001057983 */ /* 0x002f280000300800 */
[----:B--2---:R-:W2:Y:S04]  /*21b80*/  LDL.LU R8, [R1+0x248] ;  /* 0x0002480001087983 */ /* 0x004ea80000300800 */
[----:B------:R-:W-:Y:S04]  /*21b90*/  STS.U8 [R10+UR9+0x8d00], R62 ;  /* 0x008d003e0a007988 */ /* 0x000fe80008000009 */
[----:B------:R-:W-:Y:S04]  /*21ba0*/  STS.U8 [R10+UR9+0xad00], R64 ;  /* 0x00ad00400a007988 */ /* 0x000fe80008000009 */
[----:B------:R0:W-:Y:S04]  /*21bb0*/  STS.U8 [R10+UR9+0xd100], R2 ;  /* 0x00d100020a007988 */ /* 0x0001e80008000009 */
[----:B---3--:R-:W-:Y:S04]  /*21bc0*/  STS.U8 [R10+UR9+0xf100], R4 ;  /* 0x00f100040a007988 */ /* 0x008fe80008000009 */
[----:B0-----:R-:W3:Y:S04]  /*21bd0*/  LDL.LU R2, [R1+0x244] ;  /* 0x0002440001027983 */ /* 0x001ee80000300800 */
[----:B------:R-:W-:Y:S04]  /*21be0*/  STS.U8 [R10+UR9+0x8900], R54 ;  /* 0x008900360a007988 */ /* 0x000fe80008000009 */
[----:B------:R-:W-:Y:S04]  /*21bf0*/  STS.U8 [R10+UR9+0xa500], R52 ;  /* 0x00a500340a007988 */ /* 0x000fe80008000009 */
[----:B------:R-:W-:Y:S04]  /*21c00*/  STS.U8 [R10+UR9+0x8500], R50 ;  /* 0x008500320a007988 */ /* 0x000fe80008000009 */
[----:B------:R-:W-:Y:S04]  /*21c10*/  STS.U8 [R10+UR9+0xe100], R9 ;  /* 0x00e100090a007988 */ /* 0x000fe80008000009 */
[----:B------:R-:W-:Y:S04]  /*21c20*/  STS.U8 [R10+UR9+0xa900], R56 ;  /* 0x00a900380a007988 */ /* 0x000fe80008000009 */
[----:B------:R-:W-:Y:S04]  /*21c30*/  STS.U8 [R10+UR9+0xcd00], R46 ;  /* 0x00cd002e0a007988 */ /* 0x000fe80008000009 */
[----:B------:R0:W-:Y:S04]  /*21c40*/  STS.U8 [R10+UR9+0x9500], R0 ;  /* 0x009500000a007988 */ /* 0x0001e80008000009 */
[----:B0-----:R-:W2:Y:S04]  /*21c50*/  LDL.LU R0, [R1+0x1c4] ;  /* 0x0001c40001007983 */ /* 0x001ea80000300800 */
        /* <DEDUP_REMOVED lines=11> */
[----:B------:R0:W-:Y:S04]  /*21d10*/  STS.U8 [R10+UR9+0xb500], R7 ;  /* 0x00b500070a007988 */ /* 0x0001e80008000009 */
[----:B------:R1:W-:Y:S04]  /*21d20*/  STS.U8 [R10+UR9+0xd500], R11 ;  /* 0x00d5000b0a007988 */ /* 0x0003e80008000009 */
[----:B0-----:R-:W2:Y:S04]  /*21d30*/  LDL.LU R7, [R1+0xc38] ;  /* 0x000c380001077983 */ /* 0x001ea80000300800 */
[----:B-1----:R-:W2:Y:S04]  /*21d40*/  LDL.LU R11, [R1+0xc34] ;  /* 0x000c3400010b7983 */ /* 0x002ea80000300800 */
[----:B------:R0:W-:Y:S04]  /*21d50*/  STS.U8 [R10+UR9+0x9900], R48 ;  /* 0x009900300a007988 */ /* 0x0001e80008000009 */
[----:B------:R1:W-:Y:S04]  /*21d60*/  STS.U8 [R10+UR9+0xd900], R14 ;  /* 0x00d9000e0a007988 */ /* 0x0003e80008000009 */
[----:B------:R1:W-:Y:S04]  /*21d70*/  STS.U8 [R10+UR9+0xf900], R15 ;  /* 0x00f9000f0a007988 */ /* 0x0003e80008000009 */
[----:B0-----:R-:W3:Y:S04]  /*21d80*/  LDL.LU R48, [R1+0x140] ;  /* 0x0001400001307983 */ /* 0x001ee80000300800 */
[----:B-1----:R-:W3:Y:S04]  /*21d90*/  LDL.LU R14, [R1+0x148] ;  /* 0x00014800010e7983 */ /* 0x002ee80000300800 */
[----:B------:R-:W-:Y:S04]  /*21da0*/  STS.U8 [R10+UR9+0xb900], R13 ;  /* 0x00b9000d0a007988 */ /* 0x000fe80008000009 */
[----:B------:R-:W3:Y:S04]  /*21db0*/  LDL.LU R15, [R1+0x1b0] ;  /* 0x0001b000010f7983 */ /* 0x000ee80000300800 */
[----:B------:R-:W-:Y:S04]  /*21dc0*/  STS.U8 [R10+UR9+0x9d00], R34 ;  /* 0x009d00220a007988 */ /* 0x000fe80008000009 */
[----:B------:R-:W-:Y:S04]  /*21dd0*/  STS.U8 [R10+UR9+0xbd00], R35 ;  /* 0x00bd00230a007988 */ /* 0x000fe80008000009 */
[----:B------:R-:W-:Y:S04]  /*21de0*/  STS.U8 [R10+UR9+0xdd00], R36 ;  /* 0x00dd00240a007988 */ /* 0x000fe80008000009 */
[----:B------:R-:W-:Y:S04]  /*21df0*/  STS.U8 [R10+UR9+0xfd00], R37 ;  /* 0x00fd00250a007988 */ /* 0x000fe80008000009 */
[----:B--2---:R0:W-:Y:S02]  /*21e00*/  STS.U8 [R10+UR9+0xf500], R11 ;  /* 0x00f5000b0a007988 */ /* 0x0041e40008000009 */
[----:B0-----:R-:W0:Y:S02]  /*21e10*/  S2R R11, SR_TID.X ;  /* 0x00000000000b7919 */ /* 0x001e240000002100 */
[----:B------:R-:W2:Y:S01]  /*21e20*/  LDL.LU R10, [R1+0x1b4] ;  /* 0x0001b400010a7983 */ /* 0x000ea20000300800 */
[----:B0-----:R-:W-:-:S04]  /*21e30*/  LOP3.LUT R11, R11, 0x7f, RZ, 0xc0, !PT ;  /* 0x0000007f0b0b7812 */ /* 0x001fc800078ec0ff */
[----:B------:R-:W-:-:S05]  /*21e40*/  LOP3.LUT R11, R11, 0x30, RZ, 0x3c, !PT ;  /* 0x000000300b0b7812 */ /* 0x000fca00078e3cff */
[----:B----4-:R0:W-:Y:S04]  /*21e50*/  STS.U8 [R11+UR9+0x8180], R3 ;  /* 0x008180030b007988 */ /* 0x0101e80008000009 */
[----:B------:R1:W-:Y:S04]  /*21e60*/  STS.U8 [R11+UR9+0xa180], R5 ;  /* 0x00a180050b007988 */ /* 0x0003e80008000009 */
[----:B------:R4:W-:Y:S04]  /*21e70*/  STS.U8 [R11+UR9+0xc180], R8 ;  /* 0x00c180080b007988 */ /* 0x0009e80008000009 */
[----:B0-----:R-:W2:Y:S04]  /*21e80*/  LDL.LU R3, [R1+0xc30] ;  /* 0x000c300001037983 */ /* 0x001ea80000300800 */
[----:B-1----:R-:W2:Y:S04]  /*21e90*/  LDL.LU R5, [R1+0xc2c] ;  /* 0x000c2c0001057983 */ /* 0x002ea80000300800 */
[----:B----4-:R-:W4:Y:S04]  /*21ea0*/  LDL.LU R8, [R1+0xc28] ;  /* 0x000c280001087983 */ /* 0x010f280000300800 */
[----:B---3--:R0:W-:Y:S04]  /*21eb0*/  STS.U8 [R11+UR9+0xe180], R2 ;  /* 0x00e180020b007988 */ /* 0x0081e80008000009 */
[----:B------:R1:W-:Y:S04]  /*21ec0*/  STS.U8 [R11+UR9+0x8580], R0 ;  /* 0x008580000b007988 */ /* 0x0003e80008000009 */
[----:B------:R3:W-:Y:S04]  /*21ed0*/  STS.U8 [R11+UR9+0xa580], R4 ;  /* 0x00a580040b007988 */ /* 0x0007e80008000009 */
[----:B0-----:R-:W4:Y:S04]  /*21ee0*/  LDL.LU R2, [R1+0xc24] ;  /* 0x000c240001027983 */ /* 0x001f280000300800 */
[----:B-1----:R-:W4:Y:S04]  /*21ef0*/  LDL.LU R0, [R1+0xc20] ;  /* 0x000c200001007983 */ /* 0x002f280000300800 */
[----:B---3--:R-:W3:Y:S04]  /*21f00*/  LDL.LU R4, [R1+0xc1c] ;  /* 0x000c1c0001047983 */ /* 0x008ee80000300800 */
        /* <DEDUP_REMOVED lines=22> */
[----:B--2---:R-:W-:Y:S04]  /*22070*/  STS.U8 [R11+UR9+0xc580], R10 ;  /* 0x00c5800a0b007988 */ /* 0x004fe80008000009 */
[----:B------:R-:W-:Y:S04]  /*22080*/  STS.U8 [R11+UR9+0xb580], R5 ;  /* 0x00b580050b007988 */ /* 0x000fe80008000009 */
[----:B----4-:R0:W-:Y:S04]  /*22090*/  STS.U8 [R11+UR9+0x9580], R8 ;  /* 0x009580080b007988 */ /* 0x0101e80008000009 */
[----:B0-----:R-:W2:Y:S04]  /*220a0*/  LDL.LU R8, [R1+0x240] ;  /* 0x0002400001087983 */ /* 0x001ea80000300800 */
[----:B------:R-:W4:Y:S04]  /*220b0*/  LDL.LU R5, [R1+0x23c] ;  /* 0x00023c0001057983 */ /* 0x000f280000300800 */
        /* <DEDUP_REMOVED lines=13> */
[----:B------:R0:W-:Y:S04]  /*22190*/  STS.U8 [R11+UR9+0xd580], R3 ;  /* 0x00d580030b007988 */ /* 0x0001e80008000009 */
[----:B0-----:R-:W3:Y:S04]  /*221a0*/  LDL.LU R3, [R1+0xc18] ;  /* 0x000c180001037983 */ /* 0x001ee80000300800 */
[----:B------:R-:W3:Y:S04]  /*221b0*/  LDL.LU R7, [R1+0xc14] ;  /* 0x000c140001077983 */ /* 0x000ee80000300800 */
[----:B------:R-:W3:Y:S04]  /*221c0*/  LDL.LU R16, [R1+0x19c] ;  /* 0x00019c0001107983 */ /* 0x000ee80000300800 */
[----:B------:R-:W3:Y:S04]  /*221d0*/  LDL.LU R17, [R1+0x1a0] ;  /* 0x0001a00001117983 */ /* 0x000ee80000300800 */
[----:B------:R-:W3:Y:S04]  /*221e0*/  LDL.LU R18, [R1+0x1a4] ;  /* 0x0001a40001127983 */ /* 0x000ee80000300800 */
[----:B------:R-:W3:Y:S04]  /*221f0*/  LDL.LU R19, [R1+0x1a8] ;  /* 0x0001a80001137983 */ /* 0x000ee80000300800 */
[----:B------:R-:W3:Y:S01]  /*22200*/  LDL.LU R11, [R1+0x238] ;  /* 0x00023800010b7983 */ /* 0x000ee20000300800 */
[----:B------:R-:W0:Y:S02]  /*22210*/  S2R R9, SR_TID.X ;  /* 0x0000000000097919 */ /* 0x000e240000002100 */
[----:B0-----:R-:W-:-:S04]  /*22220*/  LOP3.LUT R9, R9, 0x7f, RZ, 0xc0, !PT ;  /* 0x0000007f09097812 */ /* 0x001fc800078ec0ff */
[----:B------:R-:W-:-:S05]  /*22230*/  LOP3.LUT R9, R9, 0x40, RZ, 0x3c, !PT ;  /* 0x0000004009097812 */ /* 0x000fca00078e3cff */
[----:B--2---:R0:W-:Y:S04]  /*22240*/  STS.U8 [R9+UR9+0x8200], R8 ;  /* 0x0082000809007988 */ /* 0x0041e80008000009 */
[----:B----4-:R1:W-:Y:S04]  /*22250*/  STS.U8 [R9+UR9+0xa200], R5 ;  /* 0x00a2000509007988 */ /* 0x0103e80008000009 */
[----:B0-----:R-:W2:Y:S04]  /*22260*/  LDL.LU R8, [R1+0xc10] ;  /* 0x000c100001087983 */ /* 0x001ea80000300800 */
[----:B-1----:R-:W4:Y:S04]  /*22270*/  LDL.LU R5, [R1+0xc0c] ;  /* 0x000c0c0001057983 */ /* 0x002f280000300800 */
[----:B---3--:R-:W-:Y:S04]  /*22280*/  STS.U8 [R9+UR9+0xc200], R11 ;  /* 0x00c2000b09007988 */ /* 0x008fe80008000009 */
        /* <DEDUP_REMOVED lines=17> */
[----:B------:R0:W-:Y:S04]  /*223a0*/  STS.U8 [R9+UR9+0x9600], R6 ;  /* 0x0096000609007988 */ /* 0x0001e80008000009 */
[----:B0-----:R-:W3:Y:S04]  /*223b0*/  LDL.LU R6, [R1+0xc08] ;  /* 0x000c080001067983 */ /* 0x001ee80000300800 */
        /* <DEDUP_REMOVED lines=23> */
[----:B0-----:R-:W2:Y:S04]  /*22530*/  LDL.LU R20, [R1+0x224] ;  /* 0x0002240001147983 */ /* 0x001ea80000300800 */
[----:B-1----:R-:W2:Y:S01]  /*22540*/  LDL.LU R21, [R1+0x230] ;  /* 0x0002300001157983 */ /* 0x002ea20000300800 */
[----:B------:R-:W0:Y:S03]  /*22550*/  S2R R50, SR_TID.X ;  /* 0x0000000000327919 */ /* 0x000e260000002100 */
[----:B------:R1:W-:Y:S01]  /*22560*/  STS.U8 [R9+UR9+0xda00], R22 ;  /* 0x00da001609007988 */ /* 0x0003e20008000009 */
[----:B0-----:R-:W-:-:S04]  /*22570*/  LOP3.LUT R50, R50, 0x7f, RZ, 0xc0, !PT ;  /* 0x0000007f32327812 */ /* 0x001fc800078ec0ff */
[C---:B-1----:R-:W-:Y:S02]  /*22580*/  LOP3.LUT R22, R50.reuse, 0x40, RZ, 0x3c, !PT ;  /* 0x0000004032167812 */ /* 0x042fe400078e3cff */
[----:B------:R-:W-:-:S03]  /*22590*/  LOP3.LUT R50, R50, 0x50, RZ, 0x3c, !PT ;  /* 0x0000005032327812 */ /* 0x000fc600078e3cff */
[----:B------:R-:W-:Y:S04]  /*225a0*/  STS.U8 [R22+UR9+0xfa00], R23 ;  /* 0x00fa001716007988 */ /* 0x000fe80008000009 */
[----:B------:R-:W-:Y:S04]  /*225b0*/  STS.U8 [R22+UR9+0x9e00], R44 ;  /* 0x009e002c16007988 */ /* 0x000fe80008000009 */
[----:B------:R-:W-:Y:S04]  /*225c0*/  STS.U8 [R22+UR9+0xbe00], R45 ;  /* 0x00be002d16007988 */ /* 0x000fe80008000009 */
[----:B------:R-:W-:Y:S04]  /*225d0*/  STS.U8 [R22+UR9+0xde00], R49 ;  /* 0x00de003116007988 */ /* 0x000fe80008000009 */
[----:B------:R-:W-:Y:S04]  /*225e0*/  STS.U8 [R22+UR9+0xfe00], R51 ;  /* 0x00fe003316007988 */ /* 0x000fe80008000009 */
[----:B--2---:R-:W-:Y:S04]  /*225f0*/  STS.U8 [R50+UR9+0x8280], R21 ;  /* 0x0082801532007988 */ /* 0x004fe80008000009 */
[----:B------:R-:W-:Y:S04]  /*22600*/  STS.U8 [R50+UR9+0xa280], R20 ;  /* 0x00a2801432007988 */ /* 0x000fe80008000009 */
[----:B------:R-:W-:Y:S04]  /*22610*/  STS.U8 [R50+UR9+0xc280], R88 ;  /* 0x00c2805832007988 */ /* 0x000fe80008000009 */
[----:B------:R-:W-:Y:S04]  /*22620*/  STS.U8 [R50+UR9+0xe280], R90 ;  /* 0x00e2805a32007988 */ /* 0x000fe80008000009 */
[----:B------:R-:W-:Y:S04]  /*22630*/  STS.U8 [R50+UR9+0x8680], R92 ;  /* 0x0086805c32007988 */ /* 0x000fe80008000009 */
[----:B------:R-:W-:Y:S04]  /*22640*/  STS.U8 [R50+UR9+0xa680], R19 ;  /* 0x00a6801332007988 */ /* 0x000fe80008000009 */
[----:B------:R0:W-:Y:S04]  /*22650*/  STS.U8 [R50+UR9+0xc680], R18 ;  /* 0x00c6801232007988 */ /* 0x0001e80008000009 */
[----:B------:R-:W-:Y:S04]  /*22660*/  STS.U8 [R50+UR9+0xe680], R17 ;  /* 0x00e6801132007988 */ /* 0x000fe80008000009 */
[----:B------:R-:W-:Y:S04]  /*22670*/  STS.U8 [R50+UR9+0x8a80], R16 ;  /* 0x008a801032007988 */ /* 0x000fe80008000009 */
[----:B------:R-:W-:Y:S04]  /*22680*/  STS.U8 [R50+UR9+0xaa80], R15 ;  /* 0x00aa800f32007988 */ /* 0x000fe80008000009 */
[----:B------:R-:W-:Y:S01]  /*22690*/  STS.U8 [R50+UR9+0xca80], R14 ;  /* 0x00ca800e32007988 */ /* 0x000fe20008000009 */
[----:B0-----:R-:W0:Y:S03]  /*226a0*/  S2R R18, SR_TID.X ;  /* 0x0000000000127919 */ /* 0x001e260000002100 */
[----:B------:R-:W-:Y:S04]  /*226b0*/  STS.U8 [R50+UR9+0xea80], R48 ;  /* 0x00ea803032007988 */ /* 0x000fe80008000009 */
[----:B------:R1:W-:Y:S04]  /*226c0*/  STS.U8 [R50+UR9+0x8e80], R52 ;  /* 0x008e803432007988 */ /* 0x0003e80008000009 */
[----:B------:R2:W-:Y:S04]  /*226d0*/  STS.U8 [R50+UR9+0xae80], R54 ;  /* 0x00ae803632007988 */ /* 0x0005e80008000009 */
[----:B------:R3:W-:Y:S04]  /*226e0*/  STS.U8 [R50+UR9+0xce80], R56 ;  /* 0x00ce803832007988 */ /* 0x0007e80008000009 */
[----:B-1----:R-:W4:Y:S04]  /*226f0*/  LDL.LU R52, [R1+0x218] ;  /* 0x0002180001347983 */ /* 0x002f280000300800 */
[----:B--2---:R-:W2:Y:S04]  /*22700*/  LDL.LU R54, [R1+0x214] ;  /* 0x0002140001367983 */ /* 0x004ea80000300800 */
[----:B------:R1:W-:Y:S04]  /*22710*/  STS.U8 [R50+UR9+0xee80], R58 ;  /* 0x00ee803a32007988 */ /* 0x0003e80008000009 */
[----:B---3--:R-:W3:Y:S04]  /*22720*/  LDL.LU R56, [R1+0x210] ;  /* 0x0002100001387983 */ /* 0x008ee80000300800 */
        /* <DEDUP_REMOVED lines=8> */
[----:B-1----:R-:W3:Y:S04]  /*227b0*/  LDL.LU R46, [R1+0x228] ;  /* 0x00022800012e7983 */ /* 0x002ee80000300800 */
[----:B------:R-:W3:Y:S04]  /*227c0*/  LDL R15, [R1+0x458] ;  /* 0x00045800010f7983 */ /* 0x000ee80000100800 */
[----:B------:R-:W3:Y:S01]  /*227d0*/  LDL R14, [R1+0x45c] ;  /* 0x00045c00010e7983 */ /* 0x000ee20000100800 */
[----:B------:R-:W-:-:S03]  /*227e0*/  LOP3.LUT R88, R18, 0x7f, RZ, 0xc0, !PT ;  /* 0x0000007f12587812 */ /* 0x000fc600078ec0ff */
[----:B------:R-:W3:Y:S04]  /*227f0*/  LDL R17, [R1+0x478] ;  /* 0x0004780001117983 */ /* 0x000ee80000100800 */
[----:B------:R-:W3:Y:S04]  /*22800*/  LDL R16, [R1+0x47c] ;  /* 0x00047c0001107983 */ /* 0x000ee80000100800 */
[----:B------:R-:W3:Y:S04]  /*22810*/  LDL R23, [R1+0x498] ;  /* 0x0004980001177983 */ /* 0x000ee80000100800 */
[----:B------:R-:W3:Y:S04]  /*22820*/  LDL R22, [R1+0x49c] ;  /* 0x00049c0001167983 */ /* 0x000ee80000100800 */
[----:B------:R-:W3:Y:S04]  /*22830*/  LDL R19, [R1+0x4b8] ;  /* 0x0004b80001137983 */ /* 0x000ee80000100800 */
[----:B------:R-:W3:Y:S04]  /*22840*/  LDL R18, [R1+0x4bc] ;  /* 0x0004bc0001127983 */ /* 0x000ee80000100800 */
[----:B------:R-:W3:Y:S04]  /*22850*/  LDL R51, [R1+0x4d8] ;  /* 0x0004d80001337983 */ /* 0x000ee80000100800 */
[----:B------:R-:W-:Y:S04]  /*22860*/  STS.U8 [R50+UR9+0x9680], R86 ;  /* 0x0096805632007988 */ /* 0x000fe80008000009 */
[----:B------:R-:W-:Y:S04]  /*22870*/  STS.U8 [R50+UR9+0xb680], R84 ;  /* 0x00b6805432007988 */ /* 0x000fe80008000009 */
[----:B------:R-:W-:Y:S04]  /*22880*/  STS.U8 [R50+UR9+0xd680], R82 ;  /* 0x00d6805232007988 */ /* 0x000fe80008000009 */
[----:B------:R-:W-:Y:S01]  /*22890*/  STS.U8 [R50+UR9+0xf680], R80 ;  /* 0x00f6805032007988 */ /* 0x000fe20008000009 */
[----:B------:R-:W-:-:S03]  /*228a0*/  LOP3.LUT R49, R88, 0x60, RZ, 0x3c, !PT ;  /* 0x0000006058317812 */ /* 0x000fc600078e3cff */
        /* <DEDUP_REMOVED lines=8> */
[----:B------:R-:W3:Y:S04]  /*22930*/  LDL R48, [R1+0x4dc] ;  /* 0x0004dc0001307983 */ /* 0x000ee80000100800 */
[----:B------:R-:W3:Y:S04]  /*22940*/  LDL R21, [R1+0x4f8] ;  /* 0x0004f80001157983 */ /* 0x000ee80000100800 */
[----:B------:R-:W3:Y:S04]  /*22950*/  LDL R20, [R1+0x4fc] ;  /* 0x0004fc0001147983 */ /* 0x000ee80000100800 */
[----:B0-----:R-:W3:Y:S01]  /*22960*/  LDL R50, [R1+0x518] ;  /* 0x0005180001327983 */ /* 0x001ee20000100800 */
[----:B------:R-:W-:-:S02]  /*22970*/  PRMT R12, RZ, 0x7610, R12 ;  /* 0x00007610ff0c7816 */ /* 0x000fc4000000000c */
[----:B------:R-:W-:Y:S01]  /*22980*/  PRMT R13, RZ, 0x7610, R13 ;  /* 0x00007610ff0d7816 */ /* 0x000fe2000000000d */
[----:B------:R-:W3:Y:S04]  /*22990*/  LDL R55, [R1+0x480] ;  /* 0x0004800001377983 */ /* 0x000ee80000100800 */
[----:B------:R-:W3:Y:S01]  /*229a0*/  LDL R53, [R1+0x4c4] ;  /* 0x0004c40001357983 */ /* 0x000ee20000100800 */
[----:B------:R-:W-:Y:S02]  /*229b0*/  PRMT R24, RZ, 0x7610, R24 ;  /* 0x00007610ff187816 */ /* 0x000fe40000000018 */
[----:B------:R-:W-:Y:S01]  /*229c0*/  PRMT R25, RZ, 0x7610, R25 ;  /* 0x00007610ff197816 */ /* 0x000fe20000000019 */
[----:B------:R-:W3:Y:S01]  /*229d0*/  LDL R57, [R1+0x4c8] ;  /* 0x0004c80001397983 */ /* 0x000ee20000100800 */
[----:B------:R-:W-:-:S02]  /*229e0*/  PRMT R26, RZ, 0x7610, R26 ;  /* 0x00007610ff1a7816 */ /* 0x000fc4000000001a */
[----:B------:R-:W-:Y:S01]  /*229f0*/  PRMT R27, RZ, 0x7610, R27 ;  /* 0x00007610ff1b7816 */ /* 0x000fe2000000001b */
[----:B------:R-:W3:Y:S01]  /*22a00*/  LDL R84, [R1+0x4b0] ;  /* 0x0004b00001547983 */ /* 0x000ee20000100800 */
[----:B------:R-:W-:Y:S02]  /*22a10*/  PRMT R29, RZ, 0x7610, R29 ;  /* 0x00007610ff1d7816 */ /* 0x000fe4000000001d */
[----:B------:R-:W-:Y:S01]  /*22a20*/  PRMT R30, RZ, 0x7610, R30 ;  /* 0x00007610ff1e7816 */ /* 0x000fe2000000001e */
[----:B------:R-:W3:Y:S04]  /*22a30*/  LDL R82, [R1+0x4b4] ;  /* 0x0004b40001527983 */ /* 0x000ee80000100800 */
[----:B----4-:R0:W-:Y:S04]  /*22a40*/  STS.U8 [R49+UR9+0x8300], R52 ;  /* 0x0083003431007988 */ /* 0x0101e80008000009 */
[----:B--2---:R1:W-:Y:S04]  /*22a50*/  STS.U8 [R49+UR9+0xa300], R54 ;  /* 0x00a3003631007988 */ /* 0x0043e80008000009 */
[----:B0-----:R-:W2:Y:S04]  /*22a60*/  LDL R52, [R1+0x460] ;  /* 0x0004600001347983 */ /* 0x001ea80000100800 */
[----:B---3--:R0:W-:Y:S04]  /*22a70*/  STS.U8 [R49+UR9+0xc300], R56 ;  /* 0x00c3003831007988 */ /* 0x0081e80008000009 */
[----:B-1----:R-:W3:Y:S04]  /*22a80*/  LDL R54, [R1+0x4c0] ;  /* 0x0004c00001367983 */ /* 0x002ee80000100800 */
[----:B------:R-:W-:Y:S01]  /*22a90*/  STS.U8 [R49+UR9+0xe300], R58 ;  /* 0x00e3003a31007988 */ /* 0x000fe20008000009 */
[----:B------:R-:W-:-:S03]  /*22aa0*/  PRMT R28, RZ, 0x7610, R28 ;  /* 0x00007610ff1c7816 */ /* 0x000fc6000000001c */
[----:B0-----:R-:W4:Y:S04]  /*22ab0*/  LDL R56, [R1+0x4cc] ;  /* 0x0004cc0001387983 */ /* 0x001f280000100800 */
[----:B------:R-:W-:Y:S04]  /*22ac0*/  STS.U8 [R49+UR9+0x8700], R60 ;  /* 0x0087003c31007988 */ /* 0x000fe80008000009 */
[----:B------:R-:W-:Y:S04]  /*22ad0*/  STS.U8 [R49+UR9+0xa700], R62 ;  /* 0x00a7003e31007988 */ /* 0x000fe80008000009 */
[----:B------:R-:W-:Y:S04]  /*22ae0*/  STS.U8 [R49+UR9+0xc700], R64 ;  /* 0x00c7004031007988 */ /* 0x000fe80008000009 */
[----:B------:R0:W-:Y:S04]  /*22af0*/  STS.U8 [R49+UR9+0xe700], R46 ;  /* 0x00e7002e31007988 */ /* 0x0001e80008000009 */
[----:B------:R1:W2:Y:S04]  /*22b00*/  @!P1 LDG.E.U8 R12, desc[UR24][R14.64] ;  /* 0x000000180e0c9981 */ /* 0x0002a8000c1e1100 */
[----:B0-----:R-:W2:Y:S04]  /*22b10*/  LDL R46, [R1+0x51c] ;  /* 0x00051c00012e7983 */ /* 0x001ea80000100800 */
[----:B------:R0:W3:Y:S01]  /*22b20*/  @!P1 LDG.E.U8 R13, desc[UR24][R16.64] ;  /* 0x00000018100d9981 */ /* 0x0000e2000c1e1100 */
[----:B-1----:R-:W-:Y:S01]  /*22b30*/  PRMT R15, RZ, 0x7610, R15 ;  /* 0x00007610ff0f7816 */ /* 0x002fe2000000000f */
[----:B0-----:R-:W-:-:S02]  /*22b40*/  @!P1 IMAD.MOV.U32 R16, RZ, RZ, R22 ;  /* 0x000000ffff109224 */ /* 0x001fc400078e0016 */
[----:B------:R-:W-:Y:S01]  /*22b50*/  @!P1 IMAD.MOV.U32 R17, RZ, RZ, R23 ;  /* 0x000000ffff119224 */ /* 0x000fe200078e0017 */
[----:B------:R-:W3:Y:S04]  /*22b60*/  LDL R22, [R1+0x530] ;  /* 0x0005300001167983 */ /* 0x000ee80000100800 */
[----:B------:R0:W3:Y:S04]  /*22b70*/  @!P1 LDG.E.U8 R15, desc[UR24][R18.64] ;  /* 0x00000018120f9981 */ /* 0x0000e8000c1e1100 */
[----:B------:R-:W3:Y:S01]  /*22b80*/  LDL R23, [R1+0x400] ;  /* 0x0004000001177983 */ /* 0x000ee20000100800 */
[----:B0-----:R-:W-:-:S03]  /*22b90*/  @!P1 IMAD.MOV.U32 R19, RZ, RZ, R51 ;  /* 0x000000ffff139224 */ /* 0x001fc600078e0033 */
[----:B------:R-:W4:Y:S01]  /*22ba0*/  LDL R51, [R1+0x464] ;  /* 0x0004640001337983 */ /* 0x000f220000100800 */
[----:B------:R-:W-:-:S06]  /*22bb0*/  PRMT R14, RZ, 0x7610, R14 ;  /* 0x00007610ff0e7816 */ /* 0x000fcc000000000e */
[----:B------:R0:W4:Y:S02]  /*22bc0*/  @!P1 LDG.E.U8 R14, desc[UR24][R16.64] ;  /* 0x00000018100e9981 */ /* 0x000124000c1e1100 */
[----:B0-----:R-:W-:Y:S02]  /*22bd0*/  PRMT R17, RZ, 0x7610, R17 ;  /* 0x00007610ff117816 */ /* 0x001fe40000000011 */
[----:B------:R-:W-:Y:S01]  /*22be0*/  PRMT R16, RZ, 0x7610, R16 ;  /* 0x00007610ff107816 */ /* 0x000fe20000000010 */
[----:B------:R-:W-:Y:S02]  /*22bf0*/  @!P1 IMAD.MOV.U32 R18, RZ, RZ, R48 ;  /* 0x000000ffff129224 */ /* 0x000fe400078e0030 */
[----:B------:R-:W4:Y:S04]  /*22c00*/  LDL R48, [R1+0x484] ;  /* 0x0004840001307983 */ /* 0x000f280000100800 */
[----:B------:R-:W4:Y:S04]  /*22c10*/  @!P1 LDG.E.U8 R16, desc[UR24][R18.64] ;  /* 0x0000001812109981 */ /* 0x000f28000c1e1100 */
[----:B------:R0:W4:Y:S02]  /*22c20*/  @!P1 LDG.E.U8 R17, desc[UR24][R20.64] ;  /* 0x0000001814119981 */ /* 0x000124000c1e1100 */
[----:B0-----:R-:W-:-:S02]  /*22c30*/  @!P1 IMAD.MOV.U32 R21, RZ, RZ, R50 ;  /* 0x000000ffff159224 */ /* 0x001fc400078e0032 */
[----:B------:R-:W4:Y:S01]  /*22c40*/  LDL R50, [R1+0x4a0] ;  /* 0x0004a00001327983 */ /* 0x000f220000100800 */
[----:B------:R-:W-:Y:S01]  /*22c50*/  PRMT R19, RZ, 0x7610, R19 ;  /* 0x00007610ff137816 */ /* 0x000fe20000000013 */
[----:B--2---:R-:W-:Y:S02]  /*22c60*/  @!P1 IMAD.MOV.U32 R20, RZ, RZ, R46 ;  /* 0x000000ffff149224 */ /* 0x004fe400078e002e */
[----:B------:R-:W2:Y:S04]  /*22c70*/  LDL R46, [R1+0x4a4] ;  /* 0x0004a400012e7983 */ /* 0x000ea80000100800 */
[----:B---3--:R4:W3:Y:S02]  /*22c80*/  @!P1 LDG.E.U8 R19, desc[UR24][R22.64] ;  /* 0x0000001816139981 */ /* 0x0088e4000c1e1100 */
[----:B----4-:R-:W-:-:S02]  /*22c90*/  @!P1 IMAD.MOV.U32 R22, RZ, RZ, R51 ;  /* 0x000000ffff169224 */ /* 0x010fc400078e0033 */
[----:B------:R-:W4:Y:S01]  /*22ca0*/  LDL R51, [R1+0x4e4] ;  /* 0x0004e40001337983 */ /* 0x000f220000100800 */
[----:B------:R-:W-:Y:S01]  /*22cb0*/  PRMT R18, RZ, 0x7610, R18 ;  /* 0x00007610ff127816 */ /* 0x000fe20000000012 */
[----:B------:R-:W-:Y:S02]  /*22cc0*/  @!P1 IMAD.MOV.U32 R23, RZ, RZ, R52 ;  /* 0x000000ffff179224 */ /* 0x000fe400078e0034 */
[----:B------:R-:W3:Y:S04]  /*22cd0*/  LDL R52, [R1+0x4e0] ;  /* 0x0004e00001347983 */ /* 0x000ee80000100800 */
[----:B------:R0:W3:Y:S02]  /*22ce0*/  @!P1 LDG.E.U8 R18, desc[UR24][R20.64] ;  /* 0x0000001814129981 */ /* 0x0000e4000c1e1100 */
[----:B0-----:R-:W-:-:S02]  /*22cf0*/  PRMT R20, RZ, 0x7610, R20 ;  /* 0x00007610ff147816 */ /* 0x001fc40000000014 */
[----:B------:R-:W-:-:S04]  /*22d00*/  PRMT R21, RZ, 0x7610, R21 ;  /* 0x00007610ff157816 */ /* 0x000fc80000000015 */
[----:B------:R0:W3:Y:S02]  /*22d10*/  @!P1 LDG.E.U8 R20, desc[UR24][R22.64] ;  /* 0x0000001816149981 */ /* 0x0000e4000c1e1100 */
[----:B0-----:R-:W-:Y:S02]  /*22d20*/  @!P1 IMAD.MOV.U32 R23, RZ, RZ, R55 ;  /* 0x000000ffff179224 */ /* 0x001fe400078e0037 */
[----:B------:R-:W3:Y:S01]  /*22d30*/  LDL R55, [R1+0x500] ;  /* 0x0005000001377983 */ /* 0x000ee20000100800 */
[----:B------:R-:W-:-:S03]  /*22d40*/  @!P1 IMAD.MOV.U32 R22, RZ, RZ, R48 ;  /* 0x000000ffff169224 */ /* 0x000fc600078e0030 */
[----:B------:R-:W3:Y:S04]  /*22d50*/  LDL R48, [R1+0x504] ;  /* 0x0005040001307983 */ /* 0x000ee80000100800 */
[----:B------:R0:W3:Y:S02]  /*22d60*/  @!P1 LDG.E.U8 R21, desc[UR24][R22.64] ;  /* 0x0000001816159981 */ /* 0x0000e4000c1e1100 */
[----:B0-----:R-:W-:Y:S02]  /*22d70*/  @!P1 IMAD.MOV.U32 R23, RZ, RZ, R50 ;  /* 0x000000ffff179224 */ /* 0x001fe400078e0032 */
[----:B------:R-:W3:Y:S01]  /*22d80*/  LDL R50, [R1+0x520] ;  /* 0x0005200001327983 */ /* 0x000ee20000100800 */
[----:B--2---:R-:W-:-:S03]  /*22d90*/  @!P1 IMAD.MOV.U32 R22, RZ, RZ, R46 ;  /* 0x000000ffff169224 */ /* 0x004fc600078e002e */
[----:B------:R-:W2:Y:S04]  /*22da0*/  LDL R46, [R1+0x524] ;  /* 0x00052400012e7983 */ /* 0x000ea80000100800 */
[----:B------:R0:W2:Y:S02]  /*22db0*/  @!P1 LDG.E.U8 R24, desc[UR24][R22.64] ;  /* 0x0000001816189981 */ /* 0x0000a4000c1e1100 */
[----:B0-----:R-:W-:Y:S02]  /*22dc0*/  @!P1 IMAD.MOV.U32 R22, RZ, RZ, R53 ;  /* 0x000000ffff169224 */ /* 0x001fe400078e0035 */
[----:B------:R-:W2:Y:S01]  /*22dd0*/  LDL R53, [R1+0x534] ;  /* 0x0005340001357983 */ /* 0x000ea20000100800 */
[----:B------:R-:W-:-:S03]  /*22de0*/  @!P1 IMAD.MOV.U32 R23, RZ, RZ, R54 ;  /* 0x000000ffff179224 */ /* 0x000fc600078e0036 */
[----:B------:R-:W2:Y:S04]  /*22df0*/  LDL R54, [R1+0x404] ;  /* 0x0004040001367983 */ /* 0x000ea80000100800 */
[----:B------:R4:W2:Y:S02]  /*22e00*/  @!P1 LDG.E.U8 R25, desc[UR24][R22.64] ;  /* 0x0000001816199981 */ /* 0x0008a4000c1e1100 */
[----:B----4-:R-:W-:Y:S02]  /*22e10*/  @!P1 IMAD.MOV.U32 R22, RZ, RZ, R51 ;  /* 0x000000ffff169224 */ /* 0x010fe400078e0033 */
[----:B------:R-:W4:Y:S01]  /*22e20*/  LDL R51, [R1+0x46c] ;  /* 0x00046c0001337983 */ /* 0x000f220000100800 */
[----:B---3--:R-:W-:-:S03]  /*22e30*/  @!P1 IMAD.MOV.U32 R23, RZ, RZ, R52 ;  /* 0x000000ffff179224 */ /* 0x008fc600078e0034 */
[----:B------:R-:W3:Y:S04]  /*22e40*/  LDL R52, [R1+0x468] ;  /* 0x0004680001347983 */ /* 0x000ee80000100800 */
        /* <DEDUP_REMOVED lines=18> */
[----:B---3--:R-:W-:Y:S01]  /*22f70*/  @!P1 IMAD.MOV.U32 R23, RZ, RZ, R52 ;  /* 0x000000ffff179224 */ /* 0x008fe200078e0034 */
[----:B------:R-:W-:-:S02]  /*22f80*/  PRMT R31, RZ, 0x7610, R31 ;  /* 0x00007610ff1f7816 */ /* 0x000fc4000000001f */
[----:B------:R-:W3:Y:S04]  /*22f90*/  LDL R52, [R1+0x508] ;  /* 0x0005080001347983 */ /* 0x000ee80000100800 */
[----:B------:R0:W3:Y:S01]  /*22fa0*/  @!P1 LDG.E.U8 R30, desc[UR24][R22.64] ;  /* 0x00000018161e9981 */ /* 0x0000e2000c1e1100 */
[----:B------:R-:W-:Y:S02]  /*22fb0*/  PRMT R32, RZ, 0x7610, R32 ;  /* 0x00007610ff207816 */ /* 0x000fe40000000020 */
[----:B------:R-:W-:Y:S02]  /*22fc0*/  PRMT R33, RZ, 0x7610, R33 ;  /* 0x00007610ff217816 */ /* 0x000fe40000000021 */
[----:B------:R-:W-:Y:S01]  /*22fd0*/  PRMT R34, RZ, 0x7610, R34 ;  /* 0x00007610ff227816 */ /* 0x000fe20000000022 */
[----:B0-----:R-:W-:-:S02]  /*22fe0*/  @!P1 IMAD.MOV.U32 R22, RZ, RZ, R48 ;  /* 0x000000ffff169224 */ /* 0x001fc400078e0030 */
[----:B------:R-:W3:Y:S01]  /*22ff0*/  LDL R48, [R1+0x528] ;  /* 0x0005280001307983 */ /* 0x000ee20000100800 */
[----:B------:R-:W-:-:S03]  /*23000*/  @!P1 IMAD.MOV.U32 R23, RZ, RZ, R50 ;  /* 0x000000ffff179224 */ /* 0x000fc600078e0032 */
[----:B------:R-:W3:Y:S04]  /*23010*/  LDL R50, [R1+0x3f4] ;  /* 0x0003f40001327983 */ /* 0x000ee80000100800 */
[----:B------:R2:W3:Y:S02]  /*23020*/  @!P1 LDG.E.U8 R31, desc[UR24][R22.64] ;  /* 0x00000018161f9981 */ /* 0x0004e4000c1e1100 */
[----:B--2---:R-:W-:Y:S02]  /*23030*/  @!P1 IMAD.MOV.U32 R22, RZ, RZ, R46 ;  /* 0x000000ffff169224 */ /* 0x004fe400078e002e */
[----:B------:R-:W2:Y:S01]  /*23040*/  LDL R46, [R1+0x538] ;  /* 0x00053800012e7983 */ /* 0x000ea20000100800 */
[----:B------:R-:W-:-:S03]  /*23050*/  @!P1 IMAD.MOV.U32 R23, RZ, RZ, R53 ;  /* 0x000000ffff179224 */ /* 0x000fc600078e0035 */
[----:B------:R-:W2:Y:S04]  /*23060*/  LDL R53, [R1+0x408] ;  /* 0x0004080001357983 */ /* 0x000ea80000100800 */
[----:B------:R0:W2:Y:S02]  /*23070*/  @!P1 LDG.E.U8 R32, desc[UR24][R22.64] ;  /* 0x0000001816209981 */ /* 0x0000a4000c1e1100 */
[----:B0-----:R-:W-:Y:S02]  /*23080*/  @!P1 IMAD.MOV.U32 R22, RZ, RZ, R56 ;  /* 0x000000ffff169224 */ /* 0x001fe400078e0038 */
[----:B------:R-:W-:-:S05]  /*23090*/  @!P1 IMAD.MOV.U32 R23, RZ, RZ, R57 ;  /* 0x000000ffff179224 */ /* 0x000fca00078e0039 */
[----:B------:R0:W2:Y:S02]  /*230a0*/  @!P1 LDG.E.U8 R33, desc[UR24][R22.64] ;  /* 0x0000001816219981 */ /* 0x0000a4000c1e1100 */
[----:B0-----:R-:W-:Y:S02]  /*230b0*/  @!P1 IMAD.MOV.U32 R22, RZ, RZ, R54 ;  /* 0x000000ffff169224 */ /* 0x001fe400078e0036 */
[----:B------:R-:W-:-:S05]  /*230c0*/  @!P1 IMAD.MOV.U32 R23, RZ, RZ, R55 ;  /* 0x000000ffff179224 */ /* 0x000fca00078e0037 */
[----:B------:R4:W2:Y:S02]  /*230d0*/  @!P1 LDG.E.U8 R34, desc[UR24][R22.64] ;  /* 0x0000001816229981 */ /* 0x0008a4000c1e1100 */
[----:B----4-:R-:W-:Y:S02]  /*230e0*/  @!P1 IMAD.MOV.U32 R22, RZ, RZ, R51 ;  /* 0x000000ffff169224 */ /* 0x010fe400078e0033 */
[----:B------:R-:W4:Y:S01]  /*230f0*/  LDL R51, [R1+0x474] ;  /* 0x0004740001337983 */ /* 0x000f220000100800 */
[----:B------:R-:W-:Y:S01]  /*23100*/  PRMT R35, RZ, 0x7610, R35 ;  /* 0x00007610ff237816 */ /* 0x000fe20000000023 */
[----:B---3--:R-:W-:Y:S02]  /*23110*/  @!P1 IMAD.MOV.U32 R23, RZ, RZ, R52 ;  /* 0x000000ffff179224 */ /* 0x008fe400078e0034 */
[----:B------:R-:W3:Y:S01]  /*23120*/  LDL R52, [R1+0x470] ;  /* 0x0004700001347983 */ /* 0x000ee20000100800 */
[----:B------:R-:W-:-:S03]  /*23130*/  PRMT R36, RZ, 0x7610, R36 ;  /* 0x00007610ff247816 */ /* 0x000fc60000000024 */
[----:B------:R0:W3:Y:S01]  /*23140*/  @!P1 LDG.E.U8 R35, desc[UR24][R22.64] ;  /* 0x0000001816239981 */ /* 0x0000e2000c1e1100 */
[----:B------:R-:W-:Y:S01]  /*23150*/  PRMT R37, RZ, 0x7610, R37 ;  /* 0x00007610ff257816 */ /* 0x000fe20000000025 */
[----:B0-----:R-:W-:Y:S02]  /*23160*/  @!P1 IMAD.MOV.U32 R22, RZ, RZ, R48 ;  /* 0x000000ffff169224 */ /* 0x001fe400078e0030 */
[----:B------:R-:W3:Y:S01]  /*23170*/  LDL R48, [R1+0x494] ;  /* 0x0004940001307983 */ /* 0x000ee20000100800 */
[----:B------:R-:W-:-:S03]  /*23180*/  @!P1 IMAD.MOV.U32 R23, RZ, RZ, R50 ;  /* 0x000000ffff179224 */ /* 0x000fc600078e0032 */
[----:B------:R-:W3:Y:S04]  /*23190*/  LDL R50, [R1+0x490] ;  /* 0x0004900001327983 */ /* 0x000ee80000100800 */
[----:B------:R2:W3:Y:S04]  /*231a0*/  @!P1 LDG.E.U8 R36, desc[UR24][R22.64] ;  /* 0x0000001816249981 */ /* 0x0004e8000c1e1100 */
[----:B------:R-:W3:Y:S04]  /*231b0*/  LDL.LU R56, [R1+0x28c] ;  /* 0x00028c0001387983 */ /* 0x000ee80000300800 */
[----:B------:R-:W3:Y:S04]  /*231c0*/  LDL.LU R58, [R1+0x284] ;  /* 0x00028400013a7983 */ /* 0x000ee80000300800 */
[----:B------:R-:W3:Y:S04]  /*231d0*/  LDL.LU R60, [R1+0x27c] ;  /* 0x00027c00013c7983 */ /* 0x000ee80000300800 */
[----:B------:R-:W3:Y:S04]  /*231e0*/  LDL.LU R62, [R1+0x278] ;  /* 0x00027800013e7983 */ /* 0x000ee80000300800 */
[----:B------:R-:W3:Y:S01]  /*231f0*/  LDL.LU R64, [R1+0x1f4] ;  /* 0x0001f40001407983 */ /* 0x000ee20000300800 */
[----:B--2---:R-:W-:-:S03]  /*23200*/  @!P1 IMAD.MOV.U32 R22, RZ, RZ, R46 ;  /* 0x000000ffff169224 */ /* 0x004fc600078e002e */
[----:B------:R-:W2:Y:S04]  /*23210*/  LDL.LU R46, [R1+0x1e8] ;  /* 0x0001e800012e7983 */ /* 0x000ea80000300800 */
[----:B------:R-:W2:Y:S04]  /*23220*/  LDL R80, [R1+0x4d0] ;  /* 0x0004d00001507983 */ /* 0x000ea80000100800 */
[----:B------:R-:W2:Y:S04]  /*23230*/  LDL R59, [R1+0x4f0] ;  /* 0x0004f000013b7983 */ /* 0x000ea80000100800 */
[----:B------:R-:W2:Y:S01]  /*23240*/  LDL R57, [R1+0x4f4] ;  /* 0x0004f40001397983 */ /* 0x000ea20000100800 */
[----:B------:R-:W-:Y:S01]  /*23250*/  @!P1 IMAD.MOV.U32 R23, RZ, RZ, R53 ;  /* 0x000000ffff179224 */ /* 0x000fe200078e0035 */
[----:B------:R-:W-:-:S02]  /*23260*/  PRMT R38, RZ, 0x7610, R38 ;  /* 0x00007610ff267816 */ /* 0x000fc40000000026 */
[----:B------:R-:W2:Y:S04]  /*23270*/  LDL R55, [R1+0x510] ;  /* 0x0005100001377983 */ /* 0x000ea80000100800 */
[----:B------:R4:W2:Y:S04]  /*23280*/  @!P1 LDG.E.U8 R37, desc[UR24][R22.64] ;  /* 0x0000001816259981 */ /* 0x0008a8000c1e1100 */
[----:B------:R-:W2:Y:S01]  /*23290*/  LDL R54, [R1+0x514] ;  /* 0x0005140001367983 */ /* 0x000ea20000100800 */
[----:B------:R-:W-:-:S03]  /*232a0*/  PRMT R39, RZ, 0x7610, R39 ;  /* 0x00007610ff277816 */ /* 0x000fc60000000027 */
[----:B------:R-:W2:Y:S01]  /*232b0*/  LDL R53, [R1+0x3fc] ;  /* 0x0003fc0001357983 */ /* 0x000ea20000100800 */
[----:B----4-:R-:W-:-:S03]  /*232c0*/  @!P1 IMAD.MOV.U32 R22, RZ, RZ, R51 ;  /* 0x000000ffff169224 */ /* 0x010fc600078e0033 */
[----:B------:R-:W4:Y:S01]  /*232d0*/  LDL R51, [R1+0x4d4] ;  /* 0x0004d40001337983 */ /* 0x000f220000100800 */
[----:B---3--:R-:W-:-:S03]  /*232e0*/  @!P1 IMAD.MOV.U32 R23, RZ, RZ, R52 ;  /* 0x000000ffff179224 */ /* 0x008fc600078e0034 */
[----:B------:R-:W3:Y:S04]  /*232f0*/  LDL R52, [R1+0x52c] ;  /* 0x00052c0001347983 */ /* 0x000ee80000100800 */
[----:B------:R0:W3:Y:S01]  /*23300*/  @!P1 LDG.E.U8 R38, desc[UR24][R22.64] ;  /* 0x0000001816269981 */ /* 0x0000e2000c1e1100 */
[----:B------:R-:W-:Y:S01]  /*23310*/  PRMT R40, RZ, 0x7610, R40 ;  /* 0x00007610ff287816 */ /* 0x000fe20000000028 */
[----:B0-----:R-:W-:Y:S02]  /*23320*/  @!P1 IMAD.MOV.U32 R22, RZ, RZ, R48 ;  /* 0x000000ffff169224 */ /* 0x001fe400078e0030 */
[----:B------:R-:W3:Y:S01]  /*23330*/  LDL R48, [R1+0x40c] ;  /* 0x00040c0001307983 */ /* 0x000ee20000100800 */
[----:B------:R-:W-:-:S03]  /*23340*/  @!P1 IMAD.MOV.U32 R23, RZ, RZ, R50 ;  /* 0x000000ffff179224 */ /* 0x000fc600078e0032 */
[----:B------:R-:W3:Y:S04]  /*23350*/  LDL R50, [R1+0x3f8] ;  /* 0x0003f80001327983 */ /* 0x000ee80000100800 */
[----:B------:R0:W3:Y:S04]  /*23360*/  @!P1 LDG.E.U8 R39, desc[UR24][R22.64] ;  /* 0x0000001816279981 */ /* 0x0000e8000c1e1100 */
[----:B------:R-:W3:Y:S01]  /*23370*/  LDL.LU R86, [R1+0x1e0] ;  /* 0x0001e00001567983 */ /* 0x000ee20000300800 */
[----:B0-----:R-:W-:Y:S02]  /*23380*/  @!P1 IMAD.MOV.U32 R22, RZ, RZ, R82 ;  /* 0x000000ffff169224 */ /* 0x001fe400078e0052 */
[----:B------:R-:W-:-:S05]  /*23390*/  @!P1 IMAD.MOV.U32 R23, RZ, RZ, R84 ;  /* 0x000000ffff179224 */ /* 0x000fca00078e0054 */
[----:B------:R4:W3:Y:S02]  /*233a0*/  @!P1 LDG.E.U8 R40, desc[UR24][R22.64] ;  /* 0x0000001816289981 */ /* 0x0008e4000c1e1100 */
[----:B----4-:R-:W-:Y:S02]  /*233b0*/  @!P1 IMAD.MOV.U32 R22, RZ, RZ, R51 ;  /* 0x000000ffff169224 */ /* 0x010fe400078e0033 */
[----:B------:R-:W4:Y:S01]  /*233c0*/  LDL.LU R51, [R1+0x1d4] ;  /* 0x0001d40001337983 */ /* 0x000f220000300800 */
[----:B------:R-:W-:Y:S01]  /*233d0*/  PRMT R41, RZ, 0x7610, R41 ;  /* 0x00007610ff297816 */ /* 0x000fe20000000029 */
[----:B--2---:R-:W-:Y:S01]  /*233e0*/  @!P1 IMAD.MOV.U32 R23, RZ, RZ, R80 ;  /* 0x000000ffff179224 */ /* 0x004fe200078e0050 */
[----:B------:R-:W-:Y:S01]  /*233f0*/  PRMT R42, RZ, 0x7610, R42 ;  /* 0x00007610ff2a7816 */ /* 0x000fe2000000002a */
[----:B------:R-:W2:Y:S04]  /*23400*/  LDL.LU R90, [R1+0xbc4] ;  /* 0x000bc400015a7983 */ /* 0x000ea80000300800 */
[----:B------:R0:W2:Y:S01]  /*23410*/  @!P1 LDG.E.U8 R41, desc[UR24][R22.64] ;  /* 0x0000001816299981 */ /* 0x0000a2000c1e1100 */
[----:B------:R-:W-:-:S02]  /*23420*/  PRMT R43, RZ, 0x7610, R43 ;  /* 0x00007610ff2b7816 */ /* 0x000fc4000000002b */
[----:B------:R-:W-:Y:S01]  /*23430*/  PRMT R44, RZ, 0x7610, R44 ;  /* 0x00007610ff2c7816 */ /* 0x000fe2000000002c */
[----:B------:R-:W2:Y:S01]  /*23440*/  LDL.LU R92, [R1+0xbc0] ;  /* 0x000bc000015c7983 */ /* 0x000ea20000300800 */
[----:B0-----:R-:W-:Y:S02]  /*23450*/  @!P1 IMAD.MOV.U32 R22, RZ, RZ, R57 ;  /* 0x000000ffff169224 */ /* 0x001fe400078e0039 */
[----:B------:R-:W-:-:S05]  /*23460*/  @!P1 IMAD.MOV.U32 R23, RZ, RZ, R59 ;  /* 0x000000ffff179224 */ /* 0x000fca00078e003b */
[----:B------:R0:W2:Y:S02]  /*23470*/  @!P1 LDG.E.U8 R42, desc[UR24][R22.64] ;  /* 0x00000018162a9981 */ /* 0x0000a4000c1e1100 */
[----:B0-----:R-:W-:Y:S02]  /*23480*/  @!P1 IMAD.MOV.U32 R22, RZ, RZ, R54 ;  /* 0x000000ffff169224 */ /* 0x001fe400078e0036 */
[----:B------:R-:W-:-:S05]  /*23490*/  @!P1 IMAD.MOV.U32 R23, RZ, RZ, R55 ;  /* 0x000000ffff179224 */ /* 0x000fca00078e0037 */
[----:B------:R3:W2:Y:S02]  /*234a0*/  @!P1 LDG.E.U8 R43, desc[UR24][R22.64] ;  /* 0x00000018162b9981 */ /* 0x0006a4000c1e1100 */
[----:B---3--:R-:W-:Y:S02]  /*234b0*/  @!P1 IMAD.MOV.U32 R22, RZ, RZ, R52 ;  /* 0x000000ffff169224 */ /* 0x008fe400078e0034 */
[----:B------:R-:W-:Y:S01]  /*234c0*/  @!P1 IMAD.MOV.U32 R23, RZ, RZ, R53 ;  /* 0x000000ffff179224 */ /* 0x000fe200078e0035 */
[----:B------:R0:W-:Y:S04]  /*234d0*/  STS.U8 [R49+UR9+0x8b00], R56 ;  /* 0x008b003831007988 */ /* 0x0001e80008000009 */
[----:B------:R1:W3:Y:S04]  /*234e0*/  @!P1 LDG.E.U8 R44, desc[UR24][R22.64] ;  /* 0x00000018162c9981 */ /* 0x0002e8000c1e1100 */
[----:B------:R0:W-:Y:S01]  /*234f0*/  STS.U8 [R49+UR9+0xab00], R58 ;  /* 0x00ab003a31007988 */ /* 0x0001e20008000009 */
[----:B-1----:R-:W-:-:S02]  /*23500*/  @!P1 IMAD.MOV.U32 R22, RZ, RZ, R48 ;  /* 0x000000ffff169224 */ /* 0x002fc400078e0030 */
[----:B------:R-:W-:Y:S01]  /*23510*/  @!P1 IMAD.MOV.U32 R23, RZ, RZ, R50 ;  /* 0x000000ffff179224 */ /* 0x000fe200078e0032 */
[----:B------:R-:W2:Y:S04]  /*23520*/  LDL.LU R48, [R1+0xbbc] ;  /* 0x000bbc0001307983 */ /* 0x000ea80000300800 */
[----:B------:R-:W2:Y:S04]  /*23530*/  LDL.LU R50, [R1+0xbb8] ;  /* 0x000bb80001327983 */ /* 0x000ea80000300800 */
[----:B------:R-:W2:Y:S04]  /*23540*/  LDL.LU R52, [R1+0x2c0] ;  /* 0x0002c00001347983 */ /* 0x000ea80000300800 */
[----:B------:R1:W-:Y:S04]  /*23550*/  STS.U8 [R49+UR9+0xcb00], R60 ;  /* 0x00cb003c31007988 */ /* 0x0003e80008000009 */
[----:B------:R-:W2:Y:S04]  /*23560*/  LDL.LU R54, [R1+0x2bc] ;  /* 0x0002bc0001367983 */ /* 0x000ea80000300800 */
[----:B------:R1:W-:Y:S04]  /*23570*/  STS.U8 [R49+UR9+0xeb00], R62 ;  /* 0x00eb003e31007988 */ /* 0x0003e80008000009 */
[----:B0-----:R-:W3:Y:S04]  /*23580*/  LDL.LU R56, [R1+0x2b8] ;  /* 0x0002b80001387983 */ /* 0x001ee80000300800 */
[----:B------:R0:W-:Y:S04]  /*23590*/  STS.U8 [R49+UR9+0x8f00], R64 ;  /* 0x008f004031007988 */ /* 0x0001e80008000009 */
[----:B------:R-:W3:Y:S04]  /*235a0*/  LDL.LU R58, [R1+0x2b4] ;  /* 0x0002b400013a7983 */ /* 0x000ee80000300800 */
[----:B------:R0:W-:Y:S04]  /*235b0*/  STS.U8 [R49+UR9+0xaf00], R46 ;  /* 0x00af002e31007988 */ /* 0x0001e80008000009 */
[----:B-1----:R-:W3:Y:S04]  /*235c0*/  LDL.LU R60, [R1+0x26c] ;  /* 0x00026c00013c7983 */ /* 0x002ee80000300800 */
[----:B------:R-:W3:Y:S04]  /*235d0*/  LDL.LU R62, [R1+0x260] ;  /* 0x00026000013e7983 */ /* 0x000ee80000300800 */
[----:B------:R-:W-:Y:S04]  /*235e0*/  STS.U8 [R49+UR9+0xcf00], R86 ;  /* 0x00cf005631007988 */ /* 0x000fe80008000009 */
[----:B0-----:R-:W3:Y:S04]  /*235f0*/  LDL.LU R64, [R1+0x258] ;  /* 0x0002580001407983 */ /* 0x001ee80000300800 */
[----:B------:R-:W3:Y:S04]  /*23600*/  LDL.LU R46, [R1+0x24c] ;  /* 0x00024c00012e7983 */ /* 0x000ee80000300800 */
[----:B----4-:R-:W-:Y:S04]  /*23610*/  STS.U8 [R49+UR9+0xef00], R51 ;  /* 0x00ef003331007988 */ /* 0x010fe80008000009 */
[----:B------:R0:W-:Y:S04]  /*23620*/  STS.U8 [R49+UR9+0x9300], R6 ;  /* 0x0093000631007988 */ /* 0x0001e80008000009 */
[----:B------:R1:W-:Y:S04]  /*23630*/  STS.U8 [R49+UR9+0xb300], R5 ;  /* 0x00b3000531007988 */ /* 0x0003e80008000009 */
[----:B------:R4:W-:Y:S04]  /*23640*/  STS.U8 [R49+UR9+0xd300], R8 ;  /* 0x00d3000831007988 */ /* 0x0009e80008000009 */
[----:B0-----:R-:W3:Y:S04]  /*23650*/  LDL.LU R6, [R1+0xc04] ;  /* 0x000c040001067983 */ /* 0x001ee80000300800 */
[----:B-1----:R-:W3:Y:S04]  /*23660*/  LDL.LU R5, [R1+0xc00] ;  /* 0x000c000001057983 */ /* 0x002ee80000300800 */
[----:B----4-:R-:W4:Y:S04]  /*23670*/  LDL.LU R8, [R1+0xbfc] ;  /* 0x000bfc0001087983 */ /* 0x010f280000300800 */
[----:B------:R0:W-:Y:S04]  /*23680*/  STS.U8 [R49+UR9+0xf300], R7 ;  /* 0x00f3000731007988 */ /* 0x0001e80008000009 */
[----:B0-----:R-:W4:Y:S01]  /*23690*/  LDL.LU R7, [R1+0xbf8] ;  /* 0x000bf80001077983 */ /* 0x001f220000300800 */
[----:B------:R-:W-:-:S03]  /*236a0*/  PRMT R45, RZ, 0x7610, R45 ;  /* 0x00007610ff2d7816 */ /* 0x000fc6000000002d */
[----:B------:R-:W-:Y:S04]  /*236b0*/  STS.U8 [R49+UR9+0x9700], R78 ;  /* 0x0097004e31007988 */ /* 0x000fe80008000009 */
[----:B------:R0:W4:Y:S04]  /*236c0*/  @!P1 LDG.E.U8 R45, desc[UR24][R22.64] ;  /* 0x00000018162d9981 */ /* 0x000128000c1e1100 */
[----:B------:R-:W-:Y:S04]  /*236d0*/  STS.U8 [R49+UR9+0xb700], R76 ;  /* 0x00b7004c31007988 */ /* 0x000fe80008000009 */
[----:B------:R-:W-:Y:S04]  /*236e0*/  STS.U8 [R49+UR9+0xd700], R74 ;  /* 0x00d7004a31007988 */ /* 0x000fe80008000009 */
[----:B------:R-:W-:Y:S01]  /*236f0*/  STS.U8 [R49+UR9+0xf700], R72 ;  /* 0x00f7004831007988 */ /* 0x000fe20008000009 */
[----:B0-----:R-:W-:-:S03]  /*23700*/  LOP3.LUT R22, R88, 0x70, RZ, 0x3c, !PT ;  /* 0x0000007058167812 */ /* 0x001fc600078e3cff */
        /* <DEDUP_REMOVED lines=14> */
[----:B---3--:R-:W-:Y:S04]  /*237f0*/  STS.U8 [R22+UR9+0xc780], R56 ;  /* 0x00c7803816007988 */ /* 0x008fe80008000009 */
[----:B------:R-:W-:Y:S04]  /*23800*/  STS.U8 [R22+UR9+0xe780], R58 ;  /* 0x00e7803a16007988 */ /* 0x000fe80008000009 */
[----:B------:R-:W-:Y:S04]  /*23810*/  STS.U8 [R22+UR9+0x8b80], R60 ;  /* 0x008b803c16007988 */ /* 0x000fe80008000009 */
[----:B------:R-:W-:Y:S04]  /*23820*/  STS.U8 [R22+UR9+0xab80], R62 ;  /* 0x00ab803e16007988 */ /* 0x000fe80008000009 */
[----:B------:R-:W-:Y:S04]  /*23830*/  STS.U8 [R22+UR9+0xcb80], R64 ;  /* 0x00cb804016007988 */ /* 0x000fe80008000009 */
[----:B------:R-:W-:Y:S04]  /*23840*/  STS.U8 [R22+UR9+0xeb80], R46 ;  /* 0x00eb802e16007988 */ /* 0x000fe80008000009 */
[----:B----4-:R0:W-:Y:S04]  /*23850*/  STS.U8 [R22+UR9+0x8f80], R7 ;  /* 0x008f800716007988 */ /* 0x0101e80008000009 */
[----:B------:R1:W-:Y:S04]  /*23860*/  STS.U8 [R22+UR9+0xaf80], R8 ;  /* 0x00af800816007988 */ /* 0x0003e80008000009 */
[----:B------:R2:W-:Y:S04]  /*23870*/  STS.U8 [R22+UR9+0xcf80], R5 ;  /* 0x00cf800516007988 */ /* 0x0005e80008000009 */
[----:B0-----:R0:W5:Y:S04]  /*23880*/  LDL.LU R7, [R1+0xbf4] ;  /* 0x000bf40001077983 */ /* 0x0011680000300800 */
[----:B-1----:R0:W5:Y:S04]  /*23890*/  LDL.LU R8, [R1+0xbf0] ;  /* 0x000bf00001087983 */ /* 0x0021680000300800 */
[----:B--2---:R0:W5:Y:S04]  /*238a0*/  LDL.LU R5, [R1+0xbec] ;  /* 0x000bec0001057983 */ /* 0x0041680000300800 */
[----:B------:R1:W-:Y:S04]  /*238b0*/  STS.U8 [R22+UR9+0xef80], R6 ;  /* 0x00ef800616007988 */ /* 0x0003e80008000009 */
[----:B------:R2:W-:Y:S04]  /*238c0*/  STS.U8 [R22+UR9+0x9380], R3 ;  /* 0x0093800316007988 */ /* 0x0005e80008000009 */
[----:B------:R3:W-:Y:S04]  /*238d0*/  STS.U8 [R22+UR9+0xb380], R4 ;  /* 0x00b3800416007988 */ /* 0x0007e80008000009 */
[----:B-1----:R0:W5:Y:S04]  /*238e0*/  LDL.LU R6, [R1+0xbe8] ;  /* 0x000be80001067983 */ /* 0x0021680000300800 */
[----:B--2---:R0:W5:Y:S04]  /*238f0*/  LDL.LU R3, [R1+0xbe4] ;  /* 0x000be40001037983 */ /* 0x0041680000300800 */
[----:B---3--:R0:W5:Y:S04]  /*23900*/  LDL.LU R4, [R1+0xbe0] ;  /* 0x000be00001047983 */ /* 0x0081680000300800 */
[----:B------:R1:W-:Y:S04]  /*23910*/  STS.U8 [R22+UR9+0xd380], R0 ;  /* 0x00d3800016007988 */ /* 0x0003e80008000009 */
[----:B------:R2:W-:Y:S04]  /*23920*/  STS.U8 [R22+UR9+0xf380], R2 ;  /* 0x00f3800216007988 */ /* 0x0005e80008000009 */
[----:B-1----:R0:W5:Y:S04]  /*23930*/  LDL.LU R0, [R1+0xbdc] ;  /* 0x000bdc0001007983 */ /* 0x0021680000300800 */
[----:B--2---:R0:W5:Y:S01]  /*23940*/  LDL.LU R2, [R1+0xbd8] ;  /* 0x000bd80001027983 */ /* 0x0041620000300800 */
[----:B------:R-:W1:Y:S01]  /*23950*/  S2R R9, SR_TID.X ;  /* 0x0000000000097919 */ /* 0x000e620000002100 */
[----:B------:R-:W2:Y:S01]  /*23960*/  S2R R10, SR_TID.X ;  /* 0x00000000000a7919 */ /* 0x000ea20000002100 */
[----:B------:R-:W3:Y:S01]  /*23970*/  S2R R11, SR_TID.X ;  /* 0x00000000000b7919 */ /* 0x000ee20000002100 */
[----:B------:R0:W-:Y:S04]  /*23980*/  STS.U8 [R22+UR9+0x9780], R70 ;  /* 0x0097804616007988 */ /* 0x0001e80008000009 */
[----:B------:R0:W-:Y:S04]  /*23990*/  STS.U8 [R22+UR9+0xb780], R68 ;  /* 0x00b7804416007988 */ /* 0x0001e80008000009 */
[----:B------:R0:W-:Y:S04]  /*239a0*/  STS.U8 [R22+UR9+0xd780], R66 ;  /* 0x00d7804216007988 */ /* 0x0001e80008000009 */
[----:B------:R0:W-:Y:S04]  /*239b0*/  STS.U8 [R22+UR9+0xf780], R61 ;  /* 0x00f7803d16007988 */ /* 0x0001e80008000009 */
[----:B------:R0:W-:Y:S04]  /*239c0*/  STS.U8 [R22+UR9+0x9b80], R71 ;  /* 0x009b804716007988 */ /* 0x0001e80008000009 */
[----:B------:R0:W-:Y:S04]  /*239d0*/  STS.U8 [R22+UR9+0xbb80], R73 ;  /* 0x00bb804916007988 */ /* 0x0001e80008000009 */
[----:B------:R0:W-:Y:S04]  /*239e0*/  STS.U8 [R22+UR9+0xdb80], R75 ;  /* 0x00db804b16007988 */ /* 0x0001e80008000009 */
[----:B------:R0:W-:Y:S01]  /*239f0*/  STS.U8 [R22+UR9+0xfb80], R77 ;  /* 0x00fb804d16007988 */ /* 0x0001e20008000009 */
[----:B-1----:R-:W-:-:S03]  /*23a00*/  LOP3.LUT R9, R9, 0x7f, RZ, 0xc0, !PT ;  /* 0x0000007f09097812 */ /* 0x002fc600078ec0ff */
[----:B------:R0:W-:Y:S01]  /*23a10*/  STS.U8 [R22+UR9+0x9f80], R87 ;  /* 0x009f805716007988 */ /* 0x0001e20008000009 */
[----:B--2---:R-:W-:-:S03]  /*23a20*/  LOP3.LUT R10, R10, 0x7f, RZ, 0xc0, !PT ;  /* 0x0000007f0a0a7812 */ /* 0x004fc600078ec0ff */
[----:B------:R0:W-:Y:S01]  /*23a30*/  STS.U8 [R22+UR9+0xbf80], R89 ;  /* 0x00bf805916007988 */ /* 0x0001e20008000009 */
[----:B---3--:R-:W-:-:S03]  /*23a40*/  LOP3.LUT R11, R11, 0x7f, RZ, 0xc0, !PT ;  /* 0x0000007f0b0b7812 */ /* 0x008fc600078ec0ff */
[----:B------:R0:W-:Y:S04]  /*23a50*/  STS.U8 [R22+UR9+0xdf80], R91 ;  /* 0x00df805b16007988 */ /* 0x0001e80008000009 */
[----:B------:R0:W-:Y:S01]  /*23a60*/  STS.U8 [R22+UR9+0xff80], R93 ;  /* 0x00ff805d16007988 */ /* 0x0001e20008000009 */
[----:B------:R-:W-:-:S03]  /*23a70*/  LOP3.LUT R9, R9, 0x10, RZ, 0x3c, !PT ;  /* 0x0000001009097812 */ /* 0x000fc600078e3cff */
[----:B------:R0:W-:Y:S01]  /*23a80*/  STS.U8 [R47+UR9+0x11000], R12 ;  /* 0x0110000c2f007988 */ /* 0x0001e20008000009 */
[----:B------:R-:W-:-:S03]  /*23a90*/  LOP3.LUT R10, R10, 0x20, RZ, 0x3c, !PT ;  /* 0x000000200a0a7812 */ /* 0x000fc600078e3cff */
[----:B------:R0:W-:Y:S01]  /*23aa0*/  STS.U8 [R47+UR9+0x11200], R13 ;  /* 0x0112000d2f007988 */ /* 0x0001e20008000009 */
        /* <DEDUP_REMOVED lines=31> */
[----:B------:R1:W-:Y:S06]  /*23ca0*/  MEMBAR.ALL.CTA ;  /* 0x0000000000007992 */ /* 0x0003ec0000008000 */
[----:B-1----:R-:W1:Y:S01]  /*23cb0*/  FENCE.VIEW.ASYNC.S ;  /* 0x00000000000073c6 */ /* 0x002e620000000000 */
[----:B------:R-:W-:Y:S01]  /*23cc0*/  ULEA UR11, UR22, UR9, 0x3 ;  /* 0x00000009160b7291 */ /* 0x000fe2000f8e18ff */
[----:B------:R-:W-:-:S03]  /*23cd0*/  UMOV UR4, UR5 ;  /* 0x0000000500047c82 */ /* 0x000fc60008000000 */
[----:B------:R-:W-:Y:S01]  /*23ce0*/  UIADD3 UR11, UPT, UPT, UR11, 0x12000, URZ ;  /* 0x000120000b0b7890 */ /* 0x000fe2000fffe0ff */
[----:B-1----:R-:W-:Y:S06]  /*23cf0*/  BAR.SYNC.DEFER_BLOCKING 0x0 ;  /* 0x0000000000007b1d */ /* 0x002fec0000010000 */
[----:B0-----:R-:W-:Y:S05]  /*23d00*/  @P0 BRA `(.L_x_9) ;  /* 0x0000000000900947 */ /* 0x001fea0003800000 */
[----:B------:R-:W-:Y:S02]  /*23d10*/  UIADD3 UR55, UPT, UPT, UR8, 0x40, URZ ;  /* 0x0000004008377890 */ /* 0x000fe4000fffe0ff */
[----:B------:R-:W-:Y:S02]  /*23d20*/  UIADD3 UR56, UPT, UPT, UR8, 0x40, URZ ;  /* 0x0000004008387890 */ /* 0x000fe4000fffe0ff */
[----:B------:R-:W-:Y:S02]  /*23d30*/  UIADD3 UR57, UPT, UPT, UR8, 0x80, URZ ;  /* 0x0000008008397890 */ /* 0x000fe4000fffe0ff */
[----:B------:R-:W-:Y:S02]  /*23d40*/  UIADD3 UR58, UPT, UPT, UR8, 0x80, URZ ;  /* 0x00000080083a7890 */ /* 0x000fe4000fffe0ff */
[----:B------:R-:W-:Y:S01]  /*23d50*/  UIADD3 UR59, UPT, UPT, UR8, 0xc0, URZ ;  /* 0x000000c0083b7890 */ /* 0x000fe2000fffe0ff */
[----:B------:R-:W-:Y:S01]  /*23d60*/  UMOV UR18, 0x0 ;  /* 0x0000000000127882 */ /* 0x000fe20000000000 */
[----:B------:R-:W-:Y:S01]  /*23d70*/  UMOV UR19, 0x8108490 ;  /* 0x0810849000137882 */ /* 0x000fe20000000000 */
[----:B------:R-:W-:Y:S01]  /*23d80*/  UMOV UR17, 0x40004040 ;  /* 0x4000404000117882 */ /* 0x000fe20000000000 */
[----:B------:R-:W-:-:S02]  /*23d90*/  UIADD3 UR60, UPT, UPT, UR8, 0xc0, URZ ;  /* 0x000000c0083c7890 */ /* 0x000fc4000fffe0ff */
[----:B------:R0:W-:Y:S01]  /*23da0*/  UTCQMMA gdesc[UR16], gdesc[UR14], tmem[UR8], tmem[UR18], idesc[UR19], UPT ;  /* 0x00ff120e100075ea */ /* 0x0001e2000b800308 */
[----:B------:R-:W-:Y:S01]  /*23db0*/  UMOV UR40, 0x0 ;  /* 0x0000000000287882 */ /* 0x000fe20000000000 */
[----:B------:R-:W-:Y:S01]  /*23dc0*/  UMOV UR41, 0x8108490 ;  /* 0x0810849000297882 */ /* 0x000fe20000000000 */
[----:B------:R-:W-:Y:S01]  /*23dd0*/  UMOV UR50, 0x0 ;  /* 0x0000000000327882 */ /* 0x000fe20000000000 */
[----:B------:R-:W-:Y:S01]  /*23de0*/  UMOV UR51, 0x8108490 ;  /* 0x0810849000337882 */ /* 0x000fe20000000000 */
[----:B------:R-:W-:Y:S01]  /*23df0*/  UMOV UR48, 0x0 ;  /* 0x0000000000307882 */ /* 0x000fe20000000000 */
[----:B------:R-:W-:Y:S01]  /*23e00*/  UMOV UR49, 0x8108490 ;  /* 0x0810849000317882 */ /* 0x000fe20000000000 */
[----:B------:R0:W-:Y:S01]  /*23e10*/  UTCQMMA gdesc[UR26], gdesc[UR12], tmem[UR8], tmem[UR40], idesc[UR41], UPT ;  /* 0x00ff280c1a0075ea */ /* 0x0001e2000b800308 */
        /* <DEDUP_REMOVED lines=8> */
[----:B------:R-:W-:Y:S01]  /*23ea0*/  UMOV UR6, UR11 ;  /* 0x0000000b00067c82 */ /* 0x000fe20008000000 */
[----:B------:R-:W-:Y:S01]  /*23eb0*/  UMOV UR7, URZ ;  /* 0x000000ff00077c82 */ /* 0x000fe20008000000 */
[----:B------:R0:W-:Y:S01]  /*23ec0*/  UTCQMMA gdesc[UR32], gdesc[UR14], tmem[UR57], tmem[UR46], idesc[UR47], UPT ;  /* 0x00ff2e0e200075ea */ /* 0x0001e2000b800339 */
[----:B------:R-:W-:Y:S01]  /*23ed0*/  UMOV UR52, 0x0 ;  /* 0x0000000000347882 */ /* 0x000fe20000000000 */
[----:B------:R-:W-:Y:S01]  /*23ee0*/  UMOV UR53, 0x8108490 ;  /* 0x0810849000357882 */ /* 0x000fe20000000000 */
[----:B------:R0:W-:Y:S01]  /*23ef0*/  UTCQMMA gdesc[UR34], gdesc[UR12], tmem[UR58], tmem[UR44], idesc[UR45], UPT ;  /* 0x00ff2c0c220075ea */ /* 0x0001e2000b80033a */
[----:B------:R-:W-:Y:S01]  /*23f00*/  UMOV UR5, UR6 ;  /* 0x0000000600057c82 */ /* 0x000fe20008000000 */
[----:B------:R0:W-:Y:S01]  /*23f10*/  UTCQMMA gdesc[UR36], gdesc[UR14], tmem[UR59], tmem[UR42], idesc[UR43], UPT ;  /* 0x00ff2a0e240075ea */ /* 0x0001e2000b80033b */
[----:B------:R0:W-:Y:S01]  /*23f20*/  UTCQMMA gdesc[UR38], gdesc[UR12], tmem[UR60], tmem[UR52], idesc[UR53], UPT ;  /* 0x00ff340c260075ea */ /* 0x0001e2000b80033c */
[----:B------:R0:W-:Y:S01]  /*23f30*/  UTCBAR [UR5], URZ ;  /* 0x000000ff050073e9 */ /* 0x0001e200080000ff */
[----:B------:R-:W-:Y:S01]  /*23f40*/  NOP ;  /* 0x0000000000007918 */ /* 0x000fe20000000000 */
.L_x_9:
[----:B------:R-:W2:Y:S04]  /*23f50*/  LDL R13, [R1+0xbd4] ;  /* 0x000bd400010d7983 */ /* 0x000ea80000100800 */
[----:B------:R-:W2:Y:S01]  /*23f60*/  LDL.LU R12, [R1+0xbc8] ;  /* 0x000bc800010c7983 */ /* 0x000ea20000300800 */
[----:B------:R-:W-:-:S04]  /*23f70*/  UIADD3 UR22, UPT, UPT, UR22, 0x1, URZ ;  /* 0x0000000116167890 */ /* 0x000fc8000fffe0ff */
[----:B------:R-:W-:-:S04]  /*23f80*/  UISETP.GT.AND UP1, UPT, UR22, 0x1, UPT ;  /* 0x000000011600788c */ /* 0x000fc8000bf24270 */
[----:B0-----:R-:W-:Y:S02]  /*23f90*/  USEL UR5, URZ, 0x1, !UP1 ;  /* 0x00000001ff057887 */ /* 0x001fe4000c800000 */
[----:B------:R-:W-:Y:S02]  /*23fa0*/  USEL UR22, UR22, URZ, !UP1 ;  /* 0x000000ff16167287 */ /* 0x000fe4000c800000 */
[----:B------:R-:W-:Y:S01]  /*23fb0*/  ULOP3.LUT UR5, UR4, UR5, URZ, 0x3c, !UPT ;  /* 0x0000000504057292 */ /* 0x000fe2000f8e3cff */
[----:B--2---:R-:W-:Y:S02]  /*23fc0*/  ISETP.NE.U32.AND P1, PT, R12, R13, PT ;  /* 0x0000000d0c00720c */ /* 0x004fe40003f25070 */
[----:B------:R-:W2:Y:S01]  /*23fd0*/  LDL.LU R12, [R1+0xbcc] ;  /* 0x000bcc00010c7983 */ /* 0x000ea20000300800 */
[----:B------:R-:W-:-:S03]  /*23fe0*/  IMAD.U32 R13, RZ, RZ, UR4 ;  /* 0x00000004ff0d7e24 */ /* 0x000fc6000f8e00ff */
[----:B--2---:R1:W-:Y:S07]  /*23ff0*/  STL [R1+0xbc8], R12 ;  /* 0x000bc80c01007387 */ /* 0x0043ee0000100800 */
[----:B------:R-:W-:Y:S05]  /*24000*/  @P1 BRA `(.L_x_10) ;  /* 0xfffffedc00e41947 */ /* 0x000fea000383ffff */
.L_x_7:
[----:B01----:R-:W0:Y:S01]  /*24010*/  LDC R12, c[0x0][0x3a0] ;  /* 0x0000e800ff0c7b82 */ /* 0x003e220000000800 */
[----:B------:R-:W1:Y:S01]  /*24020*/  LDCU UR30, c[0x0][0x3b8] ;  /* 0x00007700ff1e77ac */ /* 0x000e620008000800 */
[----:B------:R-:W2:Y:S06]  /*24030*/  LDCU UR6, c[0x0][0x39c] ;  /* 0x00007380ff0677ac */ /* 0x000eac0008000800 */
[----:B-----5:R-:W3:Y:S01]  /*24040*/  LDC R4, c[0x0][0x3b4] ;  /* 0x0000ed00ff047b82 */ /* 0x020ee20000000800 */
[----:B0-----:R-:W-:-:S05]  /*24050*/  VIADD R12, R12, 0x3f ;  /* 0x0000003f0c0c7836 */ /* 0x001fca0000000000 */
[----:B------:R-:W-:-:S13]  /*24060*/  ISETP.GE.AND P0, PT, R12, 0x40, PT ;  /* 0x000000400c00780c */ /* 0x000fda0003f06270 */
[----:B-123--:R-:W-:Y:S05]  /*24070*/  @!P0 BRA `(.L_x_11) ;  /* 0x0000000000108947 */ /* 0x00efea0003800000 */
[----:B------:R-:W-:-:S06]  /*24080*/  USHF.L.U32 UR4, UR4, 0x1f, URZ ;  /* 0x0000001f04047899 */ /* 0x000fcc00080006ff */
[----:B------:R-:W-:-:S04]  /*24090*/  IMAD.U32 R0, RZ, RZ, UR4 ;  /* 0x00000004ff007e24 */ /* 0x000fc8000f8e00ff */
[----:B------:R-:W0:Y:S02]  /*240a0*/  SYNCS.PHASECHK.TRANS64.TRYWAIT P0, [UR11], R0 ;  /* 0x00000000ff0075a7 */ /* 0x000e24000800110b */
[----:B0-----:R-:W-:Y:S05]  /*240b0*/  @!P0 BRA `(.L_x_12) ;  /* 0x0000009400b88947 */ /* 0x001fea0003800000 */
.L_x_11:
[----:B------:R-:W2:Y:S01]  /*240c0*/  LDL R5, [R1+0x304] ;  /* 0x0003040001057983 */ /* 0x000ea20000100800 */
[----:B------:R-:W0:Y:S03]  /*240d0*/  LDCU.128 UR16, c[0x0][0x390] ;  /* 0x00007200ff1077ac */ /* 0x000e260008000c00 */
[----:B------:R-:W3:Y:S01]  /*240e0*/  LDL R3, [R1+0x300] ;  /* 0x0003000001037983 */ /* 0x000ee20000100800 */
[----:B------:R-:W1:Y:S01]  /*240f0*/  LDCU.64 UR32, c[0x0][0x398] ;  /* 0x00007300ff2077ac */ /* 0x000e620008000a00 */
[----:B------:R-:W-:Y:S06]  /*24100*/  BAR.SYNC.DEFER_BLOCKING 0x0 ;  /* 0x0000000000007b1d */ /* 0x000fec0000010000 */
[----:B------:R-:W4:Y:S01]  /*24110*/  LDCU UR11, c[0x0][0x39c] ;  /* 0x00007380ff0b77ac */ /* 0x000f220008000800 */
[----:B------:R-:W5:Y:S01]  /*24120*/  LDCU UR7, c[0x0][0x39c] ;  /* 0x00007380ff0777ac */ /* 0x000f620008000800 */
[----:B------:R-:W0:Y:S01]  /*24130*/  LDCU.64 UR4, c[0x0][0x398] ;  /* 0x00007300ff0477ac */ /* 0x000e220008000a00 */
[----:B------:R-:W0:Y:S01]  /*24140*/  LDCU.64 UR12, c[0x0][0x398] ;  /* 0x00007300ff0c77ac */ /* 0x000e220008000a00 */
[----:B------:R-:W0:Y:S01]  /*24150*/  LDCU UR14, c[0x0][0x39c] ;  /* 0x00007380ff0e77ac */ /* 0x000e220008000800 */
[----:B------:R-:W0:Y:S02]  /*24160*/  @!P3 SYNCS.CCTL.IV [UR9+0x12000] ;  /* 0x01200000ff00b9b1 */ /* 0x000e240008000009 */
[----:B0-----:R-:W-:Y:S06]  /*24170*/  BAR.SYNC.DEFER_BLOCKING 0x0 ;  /* 0x0000000000007b1d */ /* 0x001fec0000010000 */
[----:B------:R-:W0:Y:S01]  /*24180*/  LDCU.64 UR20, c[0x0][0x398] ;  /* 0x00007300ff1477ac */ /* 0x000e220008000a00 */
[----:B------:R-:W0:Y:S01]  /*24190*/  LDTM.x64 R8, tmem[UR10] ;  /* 0x0000000a000879ee */ /* 0x000e220008340000 */
[----:B------:R-:W0:Y:S01]  /*241a0*/  LDCU.64 UR28, c[0x0][0x398] ;  /* 0x00007300ff1c77ac */ /* 0x000e220008000a00 */
[----:B------:R-:W0:Y:S01]  /*241b0*/  LDCU.64 UR26, c[0x0][0x398] ;  /* 0x00007300ff1a77ac */ /* 0x000e220008000a00 */
[----:B------:R-:W0:Y:S01]  /*241c0*/  LDCU.64 UR22, c[0x0][0x398] ;  /* 0x00007300ff1677ac */ /* 0x000e220008000a00 */
[----:B------:R-:W1:Y:S01]  /*241d0*/  @!P3 SYNCS.CCTL.IV [UR9+0x12008] ;  /* 0x01200800ff00b9b1 */ /* 0x000e620008000009 */
[----:B------:R-:W0:Y:S02]  /*241e0*/  LDCU UR9, c[0x0][0x398] ;  /* 0x00007300ff0977ac */ /* 0x000e240008000800 */
[----:B0-----:R-:W-:Y:S01]  /*241f0*/  STL.64 [R1+0x208], R10 ;  /* 0x0002080a01007387 */ /* 0x001fe20000100a00 */
[----:B------:R-:W-:-:S02]  /*24200*/  IMAD.MOV.U32 R7, RZ, RZ, R8 ;  /* 0x000000ffff077224 */ /* 0x000fc400078e0008 */
[----:B------:R-:W-:Y:S01]  /*24210*/  IMAD.MOV.U32 R6, RZ, RZ, R9 ;  /* 0x000000ffff067224 */ /* 0x000fe200078e0009 */
[----:B------:R-:W-:Y:S04]  /*24220*/  STL.64 [R1+0x210], R12 ;  /* 0x0002100c01007387 */ /* 0x000fe80000100a00 */
        /* <DEDUP_REMOVED lines=28> */
[----:B------:R0:W-:Y:S02]  /*243f0*/  STL.64 [R1+0x2f8], R70 ;  /* 0x0002f84601007387 */ /* 0x0001e40000100a00 */
[----:B0-----:R-:W-:Y:S01]  /*24400*/  F2FP.SATFINITE.E5M2.F32.PACK_AB_MERGE_C R70, R6, R7, RZ ;  /* 0x000000070646723e */ /* 0x001fe200048060ff */
[C---:B--2---:R-:W-:Y:S01]  /*24410*/  IMAD R72, R5.reuse, R4, RZ ;  /* 0x0000000405487224 */ /* 0x044fe200078e02ff */
[----:B------:R-:W-:Y:S01]  /*24420*/  ISETP.GE.AND P1, PT, R5, UR18, PT ;  /* 0x0000001205007c0c */ /* 0x000fe2000bf26270 */
[----:B---3--:R-:W-:-:S03]  /*24430*/  VIADD R0, R3, 0x1 ;  /* 0x0000000103007836 */ /* 0x008fc60000000000 */
[C---:B-1----:R-:W-:Y:S01]  /*24440*/  ISETP.LT.AND P1, PT, R3.reuse, UR33, !P1 ;  /* 0x0000002103007c0c */ /* 0x042fe2000cf21270 */
[----:B------:R-:W-:Y:S02]  /*24450*/  IMAD R71, R4, 0x80, R72 ;  /* 0x0000008004477824 */ /* 0x000fe400078e0248 */
[C---:B------:R-:W-:Y:S01]  /*24460*/  VIADD R2, R3.reuse, 0x2 ;  /* 0x0000000203027836 */ /* 0x040fe20000000000 */
[----:B------:R-:W-:Y:S01]  /*24470*/  ISETP.GE.AND P5, PT, R0, UR6, PT ;  /* 0x0000000600007c0c */ /* 0x000fe2000bfa6270 */
[C---:B------:R-:W-:Y:S02]  /*24480*/  VIADD R0, R3.reuse, 0x3 ;  /* 0x0000000303007836 */ /* 0x040fe40000000000 */
[----:B------:R-:W-:Y:S01]  /*24490*/  IMAD R73, R3, UR30, RZ ;  /* 0x0000001e03497c24 */ /* 0x000fe2000f8e02ff */
[----:B-----5:R-:W-:Y:S01]  /*244a0*/  ISETP.GE.AND P2, PT, R2, UR7, PT ;  /* 0x0000000702007c0c */ /* 0x020fe2000bf46270 */
[----:B------:R-:W-:Y:S01]  /*244b0*/  IMAD R3, R4, 0x80, R71 ;  /* 0x0000008004037824 */ /* 0x000fe200078e0247 */
[----:B----4-:R-:W-:Y:S01]  /*244c0*/  ISETP.GE.AND P0, PT, R0, UR11, PT ;  /* 0x0000000b00007c0c */ /* 0x010fe2000bf06270 */
[----:B------:R-:W0:Y:S01]  /*244d0*/  LDCU.64 UR6, c[0x0][0x398] ;  /* 0x00007300ff0677ac */ /* 0x000e220008000a00 */
[----:B------:R-:W-:Y:S01]  /*244e0*/  IADD3 R0, P4, PT, R72, UR16, RZ ;  /* 0x0000001048007c10 */ /* 0x000fe2000ff9e0ff */
[----:B------:R-:W-:Y:S01]  /*244f0*/  IMAD R69, R4, 0x80, R3 ;  /* 0x0000008004457824 */ /* 0x000fe200078e0203 */
[----:B------:R-:W-:Y:S01]  /*24500*/  IADD3 R2, P6, PT, R71, UR16, RZ ;  /* 0x0000001047027c10 */ /* 0x000fe2000ffde0ff */
[----:B------:R-:W1:Y:S01]  /*24510*/  LDTM.x64 R4, tmem[UR10+0x40] ;  /* 0x0000400a000479ee */ /* 0x000e620008340000 */
[----:B------:R-:W-:-:S02]  /*24520*/  SHF.R.S32.HI R75, RZ, 0x1f, R73 ;  /* 0x0000001fff4b7819 */ /* 0x000fc40000011449 */
[----:B------:R-:W-:Y:S02]  /*24530*/  LEA.HI.X.SX32 R72, R72, UR17, 0x1, P4 ;  /* 0x0000001148487c11 */ /* 0x000fe4000a0f0eff */
[----:B------:R-:W-:Y:S02]  /*24540*/  IADD3 R80, P3, PT, R73, R0, RZ ;  /* 0x0000000049507210 */ /* 0x000fe40007f7e0ff */
[----:B------:R-:W-:Y:S02]  /*24550*/  LEA.HI.X.SX32 R71, R71, UR17, 0x1, P6 ;  /* 0x0000001147477c11 */ /* 0x000fe4000b0f0eff */
[----:B------:R-:W-:Y:S01]  /*24560*/  IADD3 R68, P4, PT, R3, UR16, RZ ;  /* 0x0000001003447c10 */ /* 0x000fe2000ff9e0ff */
[----:B-1----:R-:W-:Y:S01]  /*24570*/  STL.64 [R1+0x108], R6 ;  /* 0x0001080601007387 */ /* 0x002fe20000100a00 */
[----:B------:R-:W-:Y:S02]  /*24580*/  IMAD.MOV.U32 R86, RZ, RZ, R4 ;  /* 0x000000ffff567224 */ /* 0x000fe400078e0004 */
        /* <DEDUP_REMOVED lines=31> */
[----:B-1----:R-:W1:Y:S02]  /*24780*/  LDTM.x64 R4, tmem[UR10+0x80] ;  /* 0x0000800a000479ee */ /* 0x002e640008340000 */
[----:B-1----:R-:W-:Y:S01]  /*24790*/  STL.64 [R1+0x8], R6 ;  /* 0x0000080601007387 */ /* 0x002fe20000100a00 */
        /* <DEDUP_REMOVED lines=32> */
[----:B-1----:R-:W1:Y:S01]  /*249a0*/  LDTM.x64 R4, tmem[UR10+0xc0] ;  /* 0x0000c00a000479ee */ /* 0x002e620008340000 */
[----:B------:R-:W-:Y:S01]  /*249b0*/  IMAD.X R81, R75, 0x1, R72, P3 ;  /* 0x000000014b517824 */ /* 0x000fe200018e0648 */
[----:B------:R-:W-:Y:S01]  /*249c0*/  LEA.HI.X.SX32 R3, R3, UR17, 0x1, P4 ;  /* 0x0000001103037c11 */ /* 0x000fe2000a0f0eff */
[----:B------:R-:W-:Y:S01]  /*249d0*/  NOP ;  /* 0x0000000000007918 */ /* 0x000fe20000000000 */
[----:B------:R-:W2:Y:S01]  /*249e0*/  LDCU.64 UR10, c[0x0][0x398] ;  /* 0x00007300ff0a77ac */ /* 0x000ea20008000a00 */
[----:B-1----:R-:W-:Y:S04]  /*249f0*/  STL [R1+0xc60], R33 ;  /* 0x000c602101007387 */ /* 0x002fe80000100800 */
[----:B------:R1:W-:Y:S04]  /*24a00*/  STL [R1+0xc5c], R34 ;  /* 0x000c5c2201007387 */ /* 0x0003e80000100800 */
[----:B------:R-:W-:Y:S04]  /*24a10*/  STL [R1+0xc58], R35 ;  /* 0x000c582301007387 */ /* 0x000fe80000100800 */
[----:B------:R-:W-:Y:S01]  /*24a20*/  STL [R1+0xc54], R36 ;  /* 0x000c542401007387 */ /* 0x000fe20000100800 */
[----:B-1----:R-:W-:-:S03]  /*24a30*/  IMAD.MOV.U32 R34, RZ, RZ, R70 ;  /* 0x000000ffff227224 */ /* 0x002fc600078e0046 */
[----:B------:R1:W-:Y:S04]  /*24a40*/  STL [R1+0xc50], R37 ;  /* 0x000c502501007387 */ /* 0x0003e80000100800 */
[----:B-1----:R-:W3:Y:S04]  /*24a50*/  LDL R37, [R1+0xb30] ;  /* 0x000b300001257983 */ /* 0x002ee80000100800 */
        /* <DEDUP_REMOVED lines=12> */
[----:B------:R1:W-:Y:S04]  /*24b20*/  STL [R1+0xbec], R62 ;  /* 0x000bec3e01007387 */ /* 0x0003e80000100800 */
[----:B-1----:R-:W0:Y:S04]  /*24b30*/  LDL R62, [R1+0xb64] ;  /* 0x000b6400013e7983 */ /* 0x002e280000100800 */
[----:B------:R-:W-:Y:S04]  /*24b40*/  STL [R1+0xbe8], R63 ;  /* 0x000be83f01007387 */ /* 0x000fe80000100800 */
[----:B------:R-:W-:Y:S04]  /*24b50*/  STL [R1+0xbe4], R64 ;  /* 0x000be44001007387 */ /* 0x000fe80000100800 */
[----:B------:R1:W-:Y:S04]  /*24b60*/  STL [R1+0xbe0], R65 ;  /* 0x000be04101007387 */ /* 0x0003e80000100800 */
[----:B-1----:R-:W4:Y:S04]  /*24b70*/  LDL.LU R65, [R1+0x300] ;  /* 0x0003000001417983 */ /* 0x002f280000300800 */
[----:B------:R1:W-:Y:S04]  /*24b80*/  STL [R1+0xbdc], R66 ;  /* 0x000bdc4201007387 */ /* 0x0003e80000100800 */
[----:B-1----:R-:W5:Y:S04]  /*24b90*/  LDL.LU R66, [R1+0x304] ;  /* 0x0003040001427983 */ /* 0x002f680000300800 */
[----:B------:R1:W-:Y:S04]  /*24ba0*/  STL [R1+0xbd8], R67 ;  /* 0x000bd84301007387 */ /* 0x0003e80000100800 */
[----:B-1----:R-:W2:Y:S01]  /*24bb0*/  LDL.LU R67, [R1+0xb8c] ;  /* 0x000b8c0001437983 */ /* 0x002ea20000300800 */
[----:B------:R-:W-:-:S02]  /*24bc0*/  IADD3 R70, P6, PT, R69, UR16, RZ ;  /* 0x0000001045467c10 */ /* 0x000fc4000ffde0ff */
[----:B------:R-:W-:Y:S01]  /*24bd0*/  IADD3 R76, P3, PT, R73, R68, RZ ;  /* 0x00000044494c7210 */ /* 0x000fe20007f7e0ff */
[----:B------:R-:W5:Y:S01]  /*24be0*/  LDL.LU R64, [R1+0x208] ;  /* 0x0002080001407983 */ /* 0x000f620000300800 */
[----:B------:R-:W-:Y:S01]  /*24bf0*/  LEA.HI.X.SX32 R69, R69, UR17, 0x1, P6 ;  /* 0x0000001145457c11 */ /* 0x000fe2000b0f0eff */
[----:B------:R-:W1:Y:S01]  /*24c00*/  LDCU.64 UR16, c[0x0][0x398] ;  /* 0x00007300ff1077ac */ /* 0x000e620008000a00 */
[----:B------:R-:W-:Y:S01]  /*24c10*/  IADD3 R78, P4, PT, R73, R2, RZ ;  /* 0x00000002494e7210 */ /* 0x000fe20007f9e0ff */
[----:B------:R-:W5:Y:S01]  /*24c20*/  LDL.LU R63, [R1+0x20c] ;  /* 0x00020c00013f7983 */ /* 0x000f620000300800 */
[----:B------:R-:W-:Y:S01]  /*24c30*/  IMAD.X R77, R75, 0x1, R3, P3 ;  /* 0x000000014b4d7824 */ /* 0x000fe200018e0603 */
[----:B------:R-:W-:Y:S02]  /*24c40*/  F2FP.SATFINITE.E5M2.F32.PACK_AB_MERGE_C R33, R85, R86, RZ ;  /* 0x000000565521723e */ /* 0x000fe400048060ff */
[----:B------:R-:W-:Y:S01]  /*24c50*/  IMAD.X R79, R75, 0x1, R71, P4 ;  /* 0x000000014b4f7824 */ /* 0x000fe200020e0647 */
[----:B------:R-:W-:Y:S01]  /*24c60*/  IADD3 R74, P4, PT, R73, R70, RZ ;  /* 0x00000046494a7210 */ /* 0x000fe20007f9e0ff */
[----:B------:R1:W-:Y:S01]  /*24c70*/  @P1 STG.E.U8 desc[UR24][R80.64], R34 ;  /* 0x0000002250001986 */ /* 0x0003e2000c101118 */
[----:B------:R-:W-:-:S02]  /*24c80*/  F2FP.SATFINITE.E5M2.F32.PACK_AB_MERGE_C R35, R83, R84, RZ ;  /* 0x000000545323723e */ /* 0x000fc400048060ff */
[----:B------:R-:W-:Y:S01]  /*24c90*/  F2FP.SATFINITE.E5M2.F32.PACK_AB_MERGE_C R36, R5, R4, RZ ;  /* 0x000000040524723e */ /* 0x000fe200048060ff */
[----:B------:R-:W-:Y:S01]  /*24ca0*/  IMAD.X R75, R75, 0x1, R69, P4 ;  /* 0x000000014b4b7824 */ /* 0x000fe200020e0645 */
[----:B-1----:R-:W-:-:S04]  /*24cb0*/  PRMT R34, R34, 0x9910, RZ ;  /* 0x0000991022227816 */ /* 0x002fc800000000ff */
[----:B------:R-:W-:Y:S02]  /*24cc0*/  SHF.R.S32.HI R34, RZ, 0x8, R34 ;  /* 0x00000008ff227819 */ /* 0x000fe40000011422 */
[C---:B----4-:R-:W-:Y:S01]  /*24cd0*/  ISETP.GE.AND P6, PT, R65.reuse, UR19, PT ;  /* 0x0000001341007c0c */ /* 0x050fe2000bfc6270 */
[----:B------:R-:W-:Y:S01]  /*24ce0*/  VIADD R82, R65, 0x4 ;  /* 0x0000000441527836 */ /* 0x000fe20000000000 */
[----:B------:R-:W1:Y:S02]  /*24cf0*/  LDCU.64 UR18, c[0x0][0x398] ;  /* 0x00007300ff1277ac */ /* 0x000e640008000a00 */
[----:B0-----:R-:W-:Y:S02]  /*24d00*/  ISETP.LT.AND P4, PT, R62, UR6, !P6 ;  /* 0x000000063e007c0c */ /* 0x001fe4000f781270 */
[----:B------:R-:W-:Y:S01]  /*24d10*/  ISETP.GE.AND P1, PT, R82, UR14, PT ;  /* 0x0000000e52007c0c */ /* 0x000fe2000bf26270 */
[----:B------:R-:W0:Y:S01]  /*24d20*/  LDCU.64 UR14, c[0x0][0x398] ;  /* 0x00007300ff0e77ac */ /* 0x000e220008000a00 */
[----:B------:R-:W4:Y:S01]  /*24d30*/  LDCU UR6, c[0x0][0x39c] ;  /* 0x00007380ff0677ac */ /* 0x000f220008000800 */
[----:B--2---:R-:W-:Y:S01]  /*24d40*/  ISETP.LT.AND P3, PT, R67, UR4, !P6 ;  /* 0x0000000443007c0c */ /* 0x004fe2000f761270 */
[----:B------:R-:W2:Y:S01]  /*24d50*/  LDCU UR4, c[0x0][0x39c] ;  /* 0x00007380ff0477ac */ /* 0x000ea20008000800 */
[----:B---3--:R-:W-:-:S02]  /*24d60*/  ISETP.LT.AND P6, PT, R37, UR12, !P6 ;  /* 0x0000000c25007c0c */ /* 0x008fc4000f7c1270 */
[----:B------:R-:W-:-:S09]  /*24d70*/  F2FP.SATFINITE.E5M2.F32.PACK_AB_MERGE_C R7, R7, R6, RZ ;  /* 0x000000060707723e */ /* 0x000fd200048060ff */
[----:B------:R3:W-:Y:S01]  /*24d80*/  @P3 STG.E.U8 desc[UR24][R78.64], R33 ;  /* 0x000000214e003986 */ /* 0x0007e2000c101118 */
[----:B------:R-:W0:Y:S03]  /*24d90*/  LDCU UR12, c[0x0][0x398] ;  /* 0x00007300ff0c77ac */ /* 0x000e260008000800 */
[----:B------:R0:W-:Y:S04]  /*24da0*/  @P4 STG.E.U8 desc[UR24][R76.64], R35 ;  /* 0x000000234c004986 */ /* 0x0001e8000c101118 */
[----:B------:R0:W-:Y:S01]  /*24db0*/  @P6 STG.E.U8 desc[UR24][R74.64], R36 ;  /* 0x000000244a006986 */ /* 0x0001e2000c101118 */
[----:B---3--:R-:W-:-:S04]  /*24dc0*/  VIADD R78, R73, UR30 ;  /* 0x0000001e494e7c36 */ /* 0x008fc80008000000 */
[C---:B------:R-:W-:Y:S01]  /*24dd0*/  VIADD R92, R78.reuse, UR30 ;  /* 0x0000001e4e5c7c36 */ /* 0x040fe20008000000 */
[----:B------:R-:W-:Y:S02]  /*24de0*/  SHF.R.S32.HI R79, RZ, 0x1f, R78 ;  /* 0x0000001fff4f7819 */ /* 0x000fe4000001144e */
[----:B------:R-:W-:Y:S01]  /*24df0*/  IADD3 R84, P3, PT, R78, R0, RZ ;  /* 0x000000004e547210 */ /* 0x000fe20007f7e0ff */
[----:B------:R-:W-:Y:S01]  /*24e00*/  VIADD R5, R92, UR30 ;  /* 0x0000001e5c057c36 */ /* 0x000fe20008000000 */
[----:B------:R-:W-:Y:S02]  /*24e10*/  IADD3 R82, P4, PT, R78, R2, RZ ;  /* 0x000000024e527210 */ /* 0x000fe40007f9e0ff */
[----:B------:R-:W-:Y:S01]  /*24e20*/  SHF.R.S32.HI R93, RZ, 0x1f, R92 ;  /* 0x0000001fff5d7819 */ /* 0x000fe2000001145c */
[C-C-:B------:R-:W-:Y:S01]  /*24e30*/  IMAD.X R85, R79.reuse, 0x1, R72.reuse, P3 ;  /* 0x000000014f557824 */ /* 0x140fe200018e0648 */
[C---:B0-----:R-:W-:Y:S01]  /*24e40*/  IADD3 R76, P3, PT, R92.reuse, R0, RZ ;  /* 0x000000005c4c7210 */ /* 0x041fe20007f7e0ff */
[----:B------:R-:W-:Y:S01]  /*24e50*/  IMAD.X R83, R79, 0x1, R71, P4 ;  /* 0x000000014f537824 */ /* 0x000fe200020e0647 */
[----:B------:R-:W-:Y:S01]  /*24e60*/  IADD3 R74, P4, PT, R92, R2, RZ ;  /* 0x000000025c4a7210 */ /* 0x000fe20007f9e0ff */
[----:B------:R-:W-:Y:S01]  /*24e70*/  VIADD R4, R5, UR30 ;  /* 0x0000001e05047c36 */ /* 0x000fe20008000000 */
[----:B------:R-:W-:Y:S01]  /*24e80*/  SHF.R.S32.HI R73, RZ, 0x1f, R5 ;  /* 0x0000001fff497819 */ /* 0x000fe20000011405 */
[C---:B------:R-:W-:Y:S01]  /*24e90*/  IMAD.X R77, R93.reuse, 0x1, R72, P3 ;  /* 0x000000015d4d7824 */ /* 0x040fe200018e0648 */
[-C--:B------:R-:W-:Y:S01]  /*24ea0*/  IADD3 R80, P3, PT, R78, R68.reuse, RZ ;  /* 0x000000444e507210 */ /* 0x080fe20007f7e0ff */
[----:B------:R-:W-:Y:S01]  /*24eb0*/  IMAD.X R75, R93, 0x1, R71, P4 ;  /* 0x000000015d4b7824 */ /* 0x000fe200020e0647 */
[----:B------:R-:W-:-:S02]  /*24ec0*/  IADD3 R38, P4, PT, R92, R68, RZ ;  /* 0x000000445c267210 */ /* 0x000fc40007f9e0ff */
[----:B------:R-:W-:Y:S01]  /*24ed0*/  SHF.R.S32.HI R52, RZ, 0x1f, R4 ;  /* 0x0000001fff347819 */ /* 0x000fe20000011404 */
[--C-:B------:R-:W-:Y:S01]  /*24ee0*/  IMAD.X R81, R79, 0x1, R3.reuse, P3 ;  /* 0x000000014f517824 */ /* 0x100fe200018e0603 */
[----:B------:R-:W-:Y:S01]  /*24ef0*/  IADD3 R90, P3, PT, R5, R0, RZ ;  /* 0x00000000055a7210 */ /* 0x000fe20007f7e0ff */
[----:B------:R-:W-:Y:S01]  /*24f00*/  IMAD.X R39, R93, 0x1, R3, P4 ;  /* 0x000000015d277824 */ /* 0x000fe200020e0603 */
[C---:B------:R-:W-:Y:S02]  /*24f10*/  IADD3 R88, P4, PT, R5.reuse, R2, RZ ;  /* 0x0000000205587210 */ /* 0x040fe40007f9e0ff */
[----:B------:R-:W-:Y:S01]  /*24f20*/  IADD3 R86, P6, PT, R5, R68, RZ ;  /* 0x0000004405567210 */ /* 0x000fe20007fde0ff */
[C---:B------:R-:W-:Y:S01]  /*24f30*/  IMAD.X R91, R73.reuse, 0x1, R72, P3 ;  /* 0x00000001495b7824 */ /* 0x040fe200018e0648 */
[-C--:B------:R-:W-:Y:S01]  /*24f40*/  IADD3 R78, P3, PT, R78, R70.reuse, RZ ;  /* 0x000000464e4e7210 */ /* 0x080fe20007f7e0ff */
[C---:B------:R-:W-:Y:S01]  /*24f50*/  IMAD.X R89, R73.reuse, 0x1, R71, P4 ;  /* 0x0000000149597824 */ /* 0x040fe200020e0647 */
[----:B------:R-:W-:Y:S01]  /*24f60*/  IADD3 R92, P4, PT, R92, R70, RZ ;  /* 0x000000465c5c7210 */ /* 0x000fe20007f9e0ff */
[----:B------:R-:W-:-:S02]  /*24f70*/  IMAD.X R87, R73, 0x1, R3, P6 ;  /* 0x0000000149577824 */ /* 0x000fc400030e0603 */
[--C-:B------:R-:W-:Y:S01]  /*24f80*/  IMAD.X R79, R79, 0x1, R69.reuse, P3 ;  /* 0x000000014f4f7824 */ /* 0x100fe200018e0645 */
[----:B------:R-:W-:Y:S01]  /*24f90*/  IADD3 R40, P3, PT, R5, R70, RZ ;  /* 0x0000004605287210 */ /* 0x000fe20007f7e0ff */
[--C-:B------:R-:W-:Y:S01]  /*24fa0*/  IMAD.X R93, R93, 0x1, R69.reuse, P4 ;  /* 0x000000015d5d7824 */ /* 0x100fe200020e0645 */
[C---:B------:R-:W-:Y:S01]  /*24fb0*/  IADD3 R42, P4, PT, R4.reuse, R0, RZ ;  /* 0x00000000042a7210 */ /* 0x040fe20007f9e0ff */
[C---:B------:R-:W-:Y:S02]  /*24fc0*/  VIADD R5, R4.reuse, UR30 ;  /* 0x0000001e04057c36 */ /* 0x040fe40008000000 */
[----:B------:R-:W-:Y:S01]  /*24fd0*/  IMAD.X R41, R73, 0x1, R69, P3 ;  /* 0x0000000149297824 */ /* 0x000fe200018e0645 */
[----:B------:R-:W-:Y:S01]  /*24fe0*/  IADD3 R44, P3, PT, R4, R2, RZ ;  /* 0x00000002042c7210 */ /* 0x000fe20007f7e0ff */
[----:B------:R-:W-:Y:S01]  /*24ff0*/  IMAD.X R43, R52, 0x1, R72, P4 ;  /* 0x00000001342b7824 */ /* 0x000fe200020e0648 */
[----:B------:R-:W-:Y:S02]  /*25000*/  IADD3 R46, P4, PT, R4, R68, RZ ;  /* 0x00000044042e7210 */ /* 0x000fe40007f9e0ff */
[----:B------:R-:W-:Y:S01]  /*25010*/  SHF.R.S32.HI R73, RZ, 0x1f, R5 ;  /* 0x0000001fff497819 */ /* 0x000fe20000011405 */
[----:B------:R-:W-:Y:S01]  /*25020*/  IMAD.X R45, R52, 0x1, R71, P3 ;  /* 0x00000001342d7824 */ /* 0x000fe200018e0647 */
[----:B------:R-:W-:Y:S01]  /*25030*/  IADD3 R48, P3, PT, R4, R70, RZ ;  /* 0x0000004604307210 */ /* 0x000fe20007f7e0ff */
[----:B------:R-:W-:Y:S01]  /*25040*/  IMAD.X R47, R52, 0x1, R3, P4 ;  /* 0x00000001342f7824 */ /* 0x000fe200020e0603 */
[----:B------:R-:W-:-:S03]  /*25050*/  IADD3 R50, P4, PT, R5, R0, RZ ;  /* 0x0000000005327210 */ /* 0x000fc60007f9e0ff */
[----:B------:R-:W-:Y:S01]  /*25060*/  IMAD.X R49, R52, 0x1, R69, P3 ;  /* 0x0000000134317824 */ /* 0x000fe200018e0645 */
[----:B------:R-:W-:Y:S01]  /*25070*/  IADD3 R52, P3, PT, R5, R2, RZ ;  /* 0x0000000205347210 */ /* 0x000fe20007f7e0ff */
[----:B------:R-:W-:Y:S01]  /*25080*/  IMAD.X R51, R73, 0x1, R72, P4 ;  /* 0x0000000149337824 */ /* 0x000fe200020e0648 */
[C---:B------:R-:W-:Y:S01]  /*25090*/  IADD3 R54, P4, PT, R5.reuse, R68, RZ ;  /* 0x0000004405367210 */ /* 0x040fe20007f9e0ff */
[----:B------:R-:W-:Y:S02]  /*250a0*/  VIADD R4, R5, UR30 ;  /* 0x0000001e05047c36 */ /* 0x000fe40008000000 */
[----:B------:R-:W-:Y:S01]  /*250b0*/  IMAD.X R53, R73, 0x1, R71, P3 ;  /* 0x0000000149357824 */ /* 0x000fe200018e0647 */
[----:B------:R-:W-:Y:S01]  /*250c0*/  IADD3 R56, P3, PT, R5, R70, RZ ;  /* 0x0000004605387210 */ /* 0x000fe20007f7e0ff */
[C---:B------:R-:W-:Y:S01]  /*250d0*/  IMAD.X R55, R73.reuse, 0x1, R3, P4 ;  /* 0x0000000149377824 */ /* 0x040fe200020e0603 */
[----:B-----5:R-:W-:Y:S02]  /*250e0*/  ISETP.LT.AND P4, PT, R66, UR20, !P5 ;  /* 0x0000001442007c0c */ /* 0x020fe4000ef81270 */
[----:B------:R-:W-:Y:S01]  /*250f0*/  SHF.R.S32.HI R5, RZ, 0x1f, R4 ;  /* 0x0000001fff057819 */ /* 0x000fe20000011404 */
[----:B------:R-:W-:Y:S01]  /*25100*/  IMAD.X R57, R73, 0x1, R69, P3 ;  /* 0x0000000149397824 */ /* 0x000fe200018e0645 */
[C---:B------:R-:W-:Y:S01]  /*25110*/  IADD3 R60, P3, PT, R4.reuse, R2, RZ ;  /* 0x00000002043c7210 */ /* 0x040fe20007f7e0ff */
[----:B------:R-:W-:Y:S01]  /*25120*/  VIADD R73, R65, 0x5 ;  /* 0x0000000541497836 */ /* 0x000fe20000000000 */
[----:B------:R-:W-:-:S03]  /*25130*/  IADD3 R58, P6, PT, R4, R0, RZ ;  /* 0x00000000043a7210 */ /* 0x000fc60007fde0ff */
[----:B------:R-:W-:Y:S01]  /*25140*/  IMAD.X R61, R5, 0x1, R71, P3 ;  /* 0x00000001053d7824 */ /* 0x000fe200018e0647 */
[----:B------:R-:W-:Y:S01]  /*25150*/  ISETP.LT.AND P3, PT, R67, UR10, !P5 ;  /* 0x0000000a43007c0c */ /* 0x000fe2000ef61270 */
[----:B------:R-:W-:Y:S01]  /*25160*/  IMAD.X R59, R5, 0x1, R72, P6 ;  /* 0x00000001053b7824 */ /* 0x000fe200030e0648 */
[----:B--2---:R-:W-:Y:S01]  /*25170*/  ISETP.GE.AND P6, PT, R73, UR4, PT ;  /* 0x0000000449007c0c */ /* 0x004fe2000bfc6270 */
[----:B------:R0:W-:Y:S01]  /*25180*/  @P4 STG.E.U8 desc[UR24][R84.64], R34 ;  /* 0x0000002254004986 */ /* 0x0001e2000c101118 */
[----:B------:R-:W-:Y:S01]  /*25190*/  PRMT R73, R33, 0x9910, RZ ;  /* 0x0000991021497816 */ /* 0x000fe200000000ff */
[----:B------:R-:W2:Y:S01]  /*251a0*/  LDCU UR4, c[0x0][0x39c] ;  /* 0x00007380ff0477ac */ /* 0x000ea20008000800 */
[----:B-1----:R-:W-:Y:S01]  /*251b0*/  ISETP.LT.AND P4, PT, R62, UR18, !P5 ;  /* 0x000000123e007c0c */ /* 0x002fe2000ef81270 */
[----:B------:R-:W3:Y:S01]  /*251c0*/  LDL.LU R33, [R1+0xc60] ;  /* 0x000c600001217983 */ /* 0x000ee20000300800 */
[----:B------:R-:W-:Y:S01]  /*251d0*/  SHF.R.S32.HI R73, RZ, 0x8, R73 ;  /* 0x00000008ff497819 */ /* 0x000fe20000011449 */
[----:B------:R-:W-:Y:S01]  /*251e0*/  VIADD R6, R65, 0x7 ;  /* 0x0000000741067836 */ /* 0x000fe20000000000 */
[----:B------:R-:W1:Y:S01]  /*251f0*/  LDCU UR10, c[0x0][0x398] ;  /* 0x00007300ff0a77ac */ /* 0x000e620008000800 */
[----:B0-----:R-:W-:Y:S01]  /*25200*/  PRMT R84, R35, 0x9910, RZ ;  /* 0x0000991023547816 */ /* 0x001fe200000000ff */
[----:B------:R-:W5:Y:S01]  /*25210*/  LDL.LU R34, [R1+0xc5c] ;  /* 0x000c5c0001227983 */ /* 0x000f620000300800 */
[----:B------:R-:W-:Y:S01]  /*25220*/  PRMT R85, R36, 0x9910, RZ ;  /* 0x0000991024557816 */ /* 0x000fe200000000ff */
[----:B------:R-:W0:Y:S02]  /*25230*/  LDCU UR18, c[0x0][0x398] ;  /* 0x00007300ff1277ac */ /* 0x000e240008000800 */
[----:B------:R1:W-:Y:S04]  /*25240*/  @P3 STG.E.U8 desc[UR24][R82.64], R73 ;  /* 0x0000004952003986 */ /* 0x0003e8000c101118 */
[----:B------:R-:W5:Y:S04]  /*25250*/  LDL.LU R35, [R1+0xc58] ;  /* 0x000c580001237983 */ /* 0x000f680000300800 */
[----:B------:R-:W2:Y:S01]  /*25260*/  LDL.LU R36, [R1+0xc54] ;  /* 0x000c540001247983 */ /* 0x000ea20000300800 */
[----:B-1----:R-:W-:Y:S01]  /*25270*/  SHF.R.S32.HI R82, RZ, 0x8, R84 ;  /* 0x00000008ff527819 */ /* 0x002fe20000011454 */
[----:B------:R-:W-:Y:S01]  /*25280*/  IMAD.MOV.U32 R73, RZ, RZ, R85 ;  /* 0x000000ffff497224 */ /* 0x000fe200078e0055 */
[----:B------:R-:W-:Y:S01]  /*25290*/  F2FP.SATFINITE.E5M2.F32.PACK_AB_MERGE_C R83, R63, R64, RZ ;  /* 0x000000403f53723e */ /* 0x000fe200048060ff */
[----:B------:R-:W2:Y:S04]  /*252a0*/  LDL.LU R85, [R1+0xc] ;  /* 0x00000c0001557983 */ /* 0x000ea80000300800 */
[----:B------:R-:W2:Y:S04]  /*252b0*/  LDL.LU R84, [R1+0x8] ;  /* 0x0000080001547983 */ /* 0x000ea80000300800 */
[----:B------:R-:W3:Y:S04]  /*252c0*/  LDL.LU R64, [R1+0x210] ;  /* 0x0002100001407983 */ /* 0x000ee80000300800 */
[----:B------:R-:W3:Y:S04]  /*252d0*/  LDL.LU R63, [R1+0x214] ;  /* 0x00021400013f7983 */ /* 0x000ee80000300800 */
[----:B------:R1:W-:Y:S04]  /*252e0*/  @P4 STG.E.U8 desc[UR24][R80.64], R82 ;  /* 0x0000005250004986 */ /* 0x0003e8000c101118 */
[----:B-1----:R-:W3:Y:S04]  /*252f0*/  LDL.LU R80, [R1+0x108] ;  /* 0x0001080001507983 */ /* 0x002ee80000300800 */
[----:B------:R-:W3:Y:S01]  /*25300*/  LDL.LU R81, [R1+0x10c] ;  /* 0x00010c0001517983 */ /* 0x000ee20000300800 */
[----:B------:R-:W-:Y:S01]  /*25310*/  ISETP.LT.AND P5, PT, R37, UR16, !P5 ;  /* 0x0000001025007c0c */ /* 0x000fe2000efa1270 */
[----:B------:R-:W1:Y:S01]  /*25320*/  LDCU UR16, c[0x0][0x398] ;  /* 0x00007300ff1077ac */ /* 0x000e620008000800 */
[----:B------:R-:W-:-:S02]  /*25330*/  ISETP.LT.AND P3, PT, R66, UR14, !P2 ;  /* 0x0000000e42007c0c */ /* 0x000fc4000d761270 */
[----:B------:R-:W-:Y:S01]  /*25340*/  SHF.R.S32.HI R73, RZ, 0x8, R73 ;  /* 0x00000008ff497819 */ /* 0x000fe20000011449 */
[----:B------:R-:W0:Y:S01]  /*25350*/  LDCU UR14, c[0x0][0x398] ;  /* 0x00007300ff0e77ac */ /* 0x000e220008000800 */
[----:B------:R-:W-:-:S07]  /*25360*/  ISETP.LT.AND P4, PT, R67, UR28, !P2 ;  /* 0x0000001c43007c0c */ /* 0x000fce000d781270 */
[----:B------:R0:W-:Y:S01]  /*25370*/  @P5 STG.E.U8 desc[UR24][R78.64], R73 ;  /* 0x000000494e005986 */ /* 0x0001e2000c101118 */
[----:B------:R-:W-:Y:S02]  /*25380*/  ISETP.LT.AND P5, PT, R62, UR26, !P2 ;  /* 0x0000001a3e007c0c */ /* 0x000fe4000d7a1270 */
[----:B------:R-:W-:Y:S01]  /*25390*/  ISETP.LT.AND P2, PT, R37, UR22, !P2 ;  /* 0x0000001625007c0c */ /* 0x000fe2000d741270 */
[----:B------:R3:W-:Y:S04]  /*253a0*/  @P3 STG.E.U8 desc[UR24][R76.64], R83 ;  /* 0x000000534c003986 */ /* 0x0007e8000c101118 */
[----:B------:R-:W5:Y:S01]  /*253b0*/  LDL.LU R37, [R1+0xc50] ;  /* 0x000c500001257983 */ /* 0x000f620000300800 */
[----:B0-----:R-:W-:-:S05]  /*253c0*/  VIADD R73, R65, 0x6 ;  /* 0x0000000641497836 */ /* 0x001fca0000000000 */
[----:B----4-:R-:W-:Y:S01]  /*253d0*/  ISETP.GE.AND P3, PT, R73, UR6, PT ;  /* 0x0000000649007c0c */ /* 0x010fe2000bf66270 */
[----:B------:R-:W0:Y:S01]  /*253e0*/  LDCU UR6, c[0x0][0x398] ;  /* 0x00007300ff0677ac */ /* 0x000e220008000800 */
[----:B--2---:R-:W-:Y:S02]  /*253f0*/  F2FP.SATFINITE.E5M2.F32.PACK_AB_MERGE_C R73, R85, R84, RZ ;  /* 0x000000545549723e */ /* 0x004fe400048060ff */
[----:B---3--:R-:W-:-:S05]  /*25400*/  F2FP.SATFINITE.E5M2.F32.PACK_AB_MERGE_C R76, R81, R80, RZ ;  /* 0x00000050514c723e */ /* 0x008fca00048060ff */
[----:B------:R-:W-:Y:S04]  /*25410*/  @P4 STG.E.U8 desc[UR24][R74.64], R76 ;  /* 0x0000004c4a004986 */ /* 0x000fe8000c101118 */
[----:B------:R2:W-:Y:S04]  /*25420*/  @P5 STG.E.U8 desc[UR24][R38.64], R73 ;  /* 0x0000004926005986 */ /* 0x0005e8000c101118 */
[----:B------:R3:W-:Y:S04]  /*25430*/  @P2 STG.E.U8 desc[UR24][R92.64], R7 ;  /* 0x000000075c002986 */ /* 0x0007e8000c101118 */
[----:B--2---:R-:W2:Y:S04]  /*25440*/  LDL.LU.64 R38, [R1+0xc48] ;  /* 0x000c480001267983 */ /* 0x004ea80000300a00 */
[----:B---3--:R-:W3:Y:S04]  /*25450*/  LDL.LU R93, [R1+0xb30] ;  /* 0x000b3000015d7983 */ /* 0x008ee80000300800 */
[----:B------:R-:W4:Y:S04]  /*25460*/  LDL.LU R84, [R1+0x110] ;  /* 0x0001100001547983 */ /* 0x000f280000300800 */
[----:B------:R-:W4:Y:S01]  /*25470*/  LDL.LU R85, [R1+0x114] ;  /* 0x0001140001557983 */ /* 0x000f220000300800 */
[----:B------:R-:W-:-:S03]  /*25480*/  F2FP.SATFINITE.E5M2.F32.PACK_AB_MERGE_C R80, R63, R64, RZ ;  /* 0x000000403f50723e */ /* 0x000fc600048060ff */
[----:B------:R-:W2:Y:S04]  /*25490*/  LDL.LU R64, [R1+0x10] ;  /* 0x0000100001407983 */ /* 0x000ea80000300800 */
[----:B------:R-:W2:Y:S01]  /*254a0*/  LDL.LU R63, [R1+0x14] ;  /* 0x00001400013f7983 */ /* 0x000ea20000300800 */
[----:B------:R-:W-:Y:S02]  /*254b0*/  IADD3 R78, P4, PT, R4, R68, RZ ;  /* 0x00000044044e7210 */ /* 0x000fe40007f9e0ff */
[----:B------:R-:W-:Y:S02]  /*254c0*/  PRMT R83, R83, 0x9910, RZ ;  /* 0x0000991053537816 */ /* 0x000fe400000000ff */
[----:B------:R-:W-:Y:S01]  /*254d0*/  ISETP.LT.AND P5, PT, R66, UR32, !P0 ;  /* 0x0000002042007c0c */ /* 0x000fe2000c7a1270 */
[----:B------:R-:W-:Y:S01]  /*254e0*/  IMAD.X R79, R5, 0x1, R3, P4 ;  /* 0x00000001054f7824 */ /* 0x000fe200020e0603 */
[----:B------:R-:W-:Y:S01]  /*254f0*/  ISETP.GE.AND P4, PT, R6, UR4, PT ;  /* 0x0000000406007c0c */ /* 0x000fe2000bf86270 */
[----:B------:R-:W-:Y:S01]  /*25500*/  IMAD.MOV.U32 R6, RZ, RZ, R83 ;  /* 0x000000ffff067224 */ /* 0x000fe200078e0053 */
[----:B------:R-:W-:Y:S01]  /*25510*/  PRMT R76, R76, 0x9910, RZ ;  /* 0x000099104c4c7816 */ /* 0x000fe200000000ff */
[----:B------:R-:W1:Y:S03]  /*25520*/  LDCU UR4, c[0x0][0x39c] ;  /* 0x00007380ff0477ac */ /* 0x000e660008000800 */
[----:B------:R-:W-:-:S02]  /*25530*/  SHF.R.S32.HI R6, RZ, 0x8, R6 ;  /* 0x00000008ff067819 */ /* 0x000fc40000011406 */
[----:B0-----:R-:W-:Y:S01]  /*25540*/  ISETP.LT.AND P2, PT, R67, UR6, !P0 ;  /* 0x0000000643007c0c */ /* 0x001fe2000c741270 */
[----:B------:R-:W0:Y:S02]  /*25550*/  LDCU UR6, c[0x0][0x39c] ;  /* 0x00007380ff0677ac */ /* 0x000e240008000800 */
[----:B------:R1:W-:Y:S01]  /*25560*/  @P5 STG.E.U8 desc[UR24][R90.64], R6 ;  /* 0x000000065a005986 */ /* 0x0003e2000c101118 */
[----:B------:R-:W-:Y:S01]  /*25570*/  ISETP.LT.AND P5, PT, R62, UR9, !P0 ;  /* 0x000000093e007c0c */ /* 0x000fe2000c7a1270 */
[----:B------:R-:W0:Y:S01]  /*25580*/  LDCU UR9, c[0x0][0x398] ;  /* 0x00007300ff0977ac */ /* 0x000e220008000800 */
[----:B------:R-:W-:Y:S01]  /*25590*/  PRMT R73, R73, 0x9910, RZ ;  /* 0x0000991049497816 */ /* 0x000fe200000000ff */
[----:B-1----:R-:W-:-:S05]  /*255a0*/  IMAD.MOV.U32 R6, RZ, RZ, R76 ;  /* 0x000000ffff067224 */ /* 0x002fca00078e004c */
[----:B------:R-:W-:-:S05]  /*255b0*/  SHF.R.S32.HI R6, RZ, 0x8, R6 ;  /* 0x00000008ff067819 */ /* 0x000fca0000011406 */
[----:B------:R1:W-:Y:S01]  /*255c0*/  @P2 STG.E.U8 desc[UR24][R88.64], R6 ;  /* 0x0000000658002986 */ /* 0x0003e2000c101118 */
[----:B------:R-:W-:Y:S01]  /*255d0*/  ISETP.LT.AND P2, PT, R66, UR12, !P1 ;  /* 0x0000000c42007c0c */ /* 0x000fe2000cf41270 */
[----:B------:R-:W0:Y:S01]  /*255e0*/  LDCU UR12, c[0x0][0x398] ;  /* 0x00007300ff0c77ac */ /* 0x000e220008000800 */
[----:B-1----:R-:W-:-:S05]  /*255f0*/  SHF.R.S32.HI R6, RZ, 0x8, R73 ;  /* 0x00000008ff067819 */ /* 0x002fca0000011449 */
[----:B------:R2:W-:Y:S01]  /*25600*/  @P5 STG.E.U8 desc[UR24][R86.64], R6 ;  /* 0x0000000656005986 */ /* 0x0005e2000c101118 */
[----:B------:R-:W-:Y:S02]  /*25610*/  IADD3 R76, P5, PT, R4, R70, RZ ;  /* 0x00000046044c7210 */ /* 0x000fe40007fbe0ff */
[----:B------:R-:W-:-:S03]  /*25620*/  PRMT R7, R7, 0x9910, RZ ;  /* 0x0000991007077816 */ /* 0x000fc600000000ff */
[----:B------:R-:W-:Y:S01]  /*25630*/  IMAD.X R77, R5, 0x1, R69, P5 ;  /* 0x00000001054d7824 */ /* 0x000fe200028e0645 */
[----:B------:R-:W-:Y:S01]  /*25640*/  ISETP.LT.AND P5, PT, R67, UR14, !P1 ;  /* 0x0000000e43007c0c */ /* 0x000fe2000cfa1270 */
[----:B------:R-:W-:Y:S01]  /*25650*/  VIADD R4, R4, UR30 ;  /* 0x0000001e04047c36 */ /* 0x000fe20008000000 */
[----:B------:R-:W-:Y:S02]  /*25660*/  SHF.R.S32.HI R7, RZ, 0x8, R7 ;  /* 0x00000008ff077819 */ /* 0x000fe40000011407 */
[----:B------:R-:W-:Y:S02]  /*25670*/  F2FP.SATFINITE.E5M2.F32.PACK_AB_MERGE_C R8, R9, R8, RZ ;  /* 0x000000080908723e */ /* 0x000fe400048060ff */
[----:B---3--:R-:W-:Y:S01]  /*25680*/  ISETP.LT.AND P0, PT, R93, UR10, !P0 ;  /* 0x0000000a5d007c0c */ /* 0x008fe2000c701270 */
[----:B------:R-:W1:Y:S01]  /*25690*/  LDCU UR10, c[0x0][0x398] ;  /* 0x00007300ff0a77ac */ /* 0x000e620008000800 */
[----:B------:R-:W-:Y:S02]  /*256a0*/  SHF.R.S32.HI R73, RZ, 0x1f, R4 ;  /* 0x0000001fff497819 */ /* 0x000fe40000011404 */
[----:B--2---:R-:W-:-:S09]  /*256b0*/  F2FP.SATFINITE.E5M2.F32.PACK_AB_MERGE_C R6, R63, R64, RZ ;  /* 0x000000403f06723e */ /* 0x004fd200048060ff */
[----:B------:R4:W-:Y:S01]  /*256c0*/  @P0 STG.E.U8 desc[UR24][R40.64], R7 ;  /* 0x0000000728000986 */ /* 0x0009e2000c101118 */
[----:B------:R-:W-:Y:S01]  /*256d0*/  IADD3 R74, P0, PT, R4, R0, RZ ;  /* 0x00000000044a7210 */ /* 0x000fe20007f1e0ff */
[----:B------:R-:W-:Y:S01]  /*256e0*/  VIADD R5, R65, 0x8 ;  /* 0x0000000841057836 */ /* 0x000fe20000000000 */
[----:B------:R-:W2:Y:S01]  /*256f0*/  LDCU UR14, c[0x0][0x398] ;  /* 0x00007300ff0e77ac */ /* 0x000ea20008000800 */
[----:B------:R3:W-:Y:S02]  /*25700*/  @P2 STG.E.U8 desc[UR24][R42.64], R80 ;  /* 0x000000502a002986 */ /* 0x0007e4000c101118 */
[----:B------:R-:W-:Y:S01]  /*25710*/  IMAD.X R75, R73, 0x1, R72, P0 ;  /* 0x00000001494b7824 */ /* 0x000fe200000e0648 */
[----:B----4-:R-:W-:Y:S01]  /*25720*/  F2FP.SATFINITE.E5M2.F32.PACK_AB_MERGE_C R7, R85, R84, RZ ;  /* 0x000000545507723e */ /* 0x010fe200048060ff */
[----:B------:R-:W4:Y:S01]  /*25730*/  LDL.LU.64 R40, [R1+0xc40] ;  /* 0x000c400001287983 */ /* 0x000f220000300a00 */
[----:B0-----:R-:W-:Y:S01]  /*25740*/  ISETP.LT.AND P0, PT, R62, UR9, !P1 ;  /* 0x000000093e007c0c */ /* 0x001fe2000cf01270 */
[----:B------:R-:W0:Y:S02]  /*25750*/  LDCU UR9, c[0x0][0x398] ;  /* 0x00007300ff0977ac */ /* 0x000e240008000800 */
[----:B---3--:R-:W3:Y:S01]  /*25760*/  LDL.LU.64 R42, [R1+0xc38] ;  /* 0x000c3800012a7983 */ /* 0x008ee20000300a00 */
[----:B-1----:R-:W-:Y:S01]  /*25770*/  ISETP.LT.AND P1, PT, R93, UR10, !P1 ;  /* 0x0000000a5d007c0c */ /* 0x002fe2000cf21270 */
[----:B------:R-:W1:Y:S02]  /*25780*/  LDCU UR10, c[0x0][0x398] ;  /* 0x00007300ff0a77ac */ /* 0x000e640008000800 */
[----:B------:R-:W3:Y:S04]  /*25790*/  LDL.LU R82, [R1+0x218] ;  /* 0x0002180001527983 */ /* 0x000ee80000300800 */
[----:B------:R-:W3:Y:S04]  /*257a0*/  LDL.LU R81, [R1+0x21c] ;  /* 0x00021c0001517983 */ /* 0x000ee80000300800 */
[----:B------:R0:W-:Y:S04]  /*257b0*/  @P5 STG.E.U8 desc[UR24][R44.64], R7 ;  /* 0x000000072c005986 */ /* 0x0001e8000c101118 */
[----:B0-----:R-:W4:Y:S04]  /*257c0*/  LDL.LU.64 R44, [R1+0xc30] ;  /* 0x000c3000012c7983 */ /* 0x001f280000300a00 */
[----:B------:R-:W4:Y:S04]  /*257d0*/  LDL.LU R84, [R1+0x118] ;  /* 0x0001180001547983 */ /* 0x000f280000300800 */
[----:B------:R-:W4:Y:S04]  /*257e0*/  LDL.LU R85, [R1+0x11c] ;  /* 0x00011c0001557983 */ /* 0x000f280000300800 */
[----:B------:R0:W-:Y:S04]  /*257f0*/  @P0 STG.E.U8 desc[UR24][R46.64], R6 ;  /* 0x000000062e000986 */ /* 0x0001e8000c101118 */
[----:B------:R1:W-:Y:S04]  /*25800*/  @P1 STG.E.U8 desc[UR24][R48.64], R8 ;  /* 0x0000000830001986 */ /* 0x0003e8000c101118 */
[----:B0-----:R-:W5:Y:S04]  /*25810*/  LDL.LU.64 R46, [R1+0xc28] ;  /* 0x000c2800012e7983 */ /* 0x001f680000300a00 */
[----:B-1----:R-:W5:Y:S04]  /*25820*/  LDL.LU.64 R48, [R1+0xc20] ;  /* 0x000c200001307983 */ /* 0x002f680000300a00 */
[----:B------:R-:W5:Y:S04]  /*25830*/  LDL.LU R64, [R1+0x18] ;  /* 0x0000180001407983 */ /* 0x000f680000300800 */
[----:B------:R-:W5:Y:S01]  /*25840*/  LDL.LU R63, [R1+0x1c] ;  /* 0x00001c00013f7983 */ /* 0x000f620000300800 */
[----:B------:R-:W-:Y:S01]  /*25850*/  ISETP.GE.AND P2, PT, R5, UR4, PT ;  /* 0x0000000405007c0c */ /* 0x000fe2000bf46270 */
[----:B------:R-:W-:Y:S01]  /*25860*/  VIADD R5, R65, 0x9 ;  /* 0x0000000941057836 */ /* 0x000fe20000000000 */
[----:B------:R-:W-:Y:S01]  /*25870*/  PRMT R9, R80, 0x9910, RZ ;  /* 0x0000991050097816 */ /* 0x000fe200000000ff */
[----:B------:R-:W0:Y:S01]  /*25880*/  LDCU UR4, c[0x0][0x39c] ;  /* 0x00007380ff0477ac */ /* 0x000e220008000800 */
[----:B------:R-:W-:-:S02]  /*25890*/  ISETP.LT.AND P5, PT, R66, UR12, !P6 ;  /* 0x0000000c42007c0c */ /* 0x000fc4000f7a1270 */
[----:B------:R-:W-:Y:S01]  /*258a0*/  ISETP.GE.AND P0, PT, R5, UR6, PT ;  /* 0x0000000605007c0c */ /* 0x000fe2000bf06270 */
[----:B------:R-:W-:Y:S01]  /*258b0*/  IMAD.MOV.U32 R5, RZ, RZ, R9 ;  /* 0x000000ffff057224 */ /* 0x000fe200078e0009 */
[----:B------:R-:W-:Y:S01]  /*258c0*/  PRMT R7, R7, 0x9910, RZ ;  /* 0x0000991007077816 */ /* 0x000fe200000000ff */
[----:B------:R-:W1:Y:S03]  /*258d0*/  LDCU UR6, c[0x0][0x398] ;  /* 0x00007300ff0677ac */ /* 0x000e660008000800 */
[----:B------:R-:W-:Y:S01]  /*258e0*/  SHF.R.S32.HI R5, RZ, 0x8, R5 ;  /* 0x00000008ff057819 */ /* 0x000fe20000011405 */
[----:B------:R-:W0:Y:S01]  /*258f0*/  LDCU UR12, c[0x0][0x398] ;  /* 0x00007300ff0c77ac */ /* 0x000e220008000800 */
[----:B--2---:R-:W-:-:S03]  /*25900*/  ISETP.LT.AND P1, PT, R67, UR14, !P6 ;  /* 0x0000000e43007c0c */ /* 0x004fc6000f721270 */
[----:B------:R2:W-:Y:S01]  /*25910*/  @P5 STG.E.U8 desc[UR24][R50.64], R5 ;  /* 0x0000000532005986 */ /* 0x0005e2000c101118 */
[----:B------:R-:W-:Y:S01]  /*25920*/  ISETP.LT.AND P5, PT, R62, UR9, !P6 ;  /* 0x000000093e007c0c */ /* 0x000fe2000f7a1270 */
[----:B------:R-:W0:Y:S01]  /*25930*/  LDCU UR9, c[0x0][0x398] ;  /* 0x00007300ff0977ac */ /* 0x000e220008000800 */
[----:B------:R-:W-:Y:S01]  /*25940*/  PRMT R8, R8, 0x9910, RZ ;  /* 0x0000991008087816 */ /* 0x000fe200000000ff */
[----:B------:R-:W0:Y:S01]  /*25950*/  LDCU UR14, c[0x0][0x398] ;  /* 0x00007300ff0e77ac */ /* 0x000e220008000800 */
[----:B--2---:R-:W-:Y:S01]  /*25960*/  IMAD.MOV.U32 R5, RZ, RZ, R7 ;  /* 0x000000ffff057224 */ /* 0x004fe200078e0007 */
[----:B------:R-:W-:Y:S01]  /*25970*/  PRMT R7, R6, 0x9910, RZ ;  /* 0x0000991006077816 */ /* 0x000fe200000000ff */
[----:B------:R-:W2:Y:S03]  /*25980*/  LDL.LU.64 R50, [R1+0xc18] ;  /* 0x000c180001327983 */ /* 0x000ea60000300a00 */
[----:B------:R-:W-:Y:S01]  /*25990*/  SHF.R.S32.HI R6, RZ, 0x8, R5 ;  /* 0x00000008ff067819 */ /* 0x000fe20000011405 */
[----:B------:R-:W-:Y:S01]  /*259a0*/  IMAD.MOV.U32 R5, RZ, RZ, R7 ;  /* 0x000000ffff057224 */ /* 0x000fe200078e0007 */
[----:B------:R-:W-:Y:S01]  /*259b0*/  ISETP.LT.AND P6, PT, R93, UR10, !P6 ;  /* 0x0000000a5d007c0c */ /* 0x000fe2000f7c1270 */
[----:B------:R-:W3:Y:S03]  /*259c0*/  LDCU UR10, c[0x0][0x398] ;  /* 0x00007300ff0a77ac */ /* 0x000ee60008000800 */
[----:B------:R-:W-:Y:S01]  /*259d0*/  SHF.R.S32.HI R5, RZ, 0x8, R5 ;  /* 0x00000008ff057819 */ /* 0x000fe20000011405 */
[----:B------:R0:W-:Y:S01]  /*259e0*/  @P1 STG.E.U8 desc[UR24][R52.64], R6 ;  /* 0x0000000634001986 */ /* 0x0001e2000c101118 */
[----:B-1----:R-:W-:Y:S01]  /*259f0*/  ISETP.LT.AND P1, PT, R66, UR6, !P3 ;  /* 0x0000000642007c0c */ /* 0x002fe2000df21270 */
[----:B------:R-:W1:Y:S02]  /*25a00*/  LDCU UR6, c[0x0][0x398] ;  /* 0x00007300ff0677ac */ /* 0x000e640008000800 */
[----:B------:R1:W-:Y:S01]  /*25a10*/  @P5 STG.E.U8 desc[UR24][R54.64], R5 ;  /* 0x0000000536005986 */ /* 0x0003e2000c101118 */
[----:B0-----:R-:W-:Y:S01]  /*25a20*/  ISETP.LT.AND P5, PT, R67, UR12, !P3 ;  /* 0x0000000c43007c0c */ /* 0x001fe2000dfa1270 */
[----:B------:R-:W0:Y:S01]  /*25a30*/  LDCU UR12, c[0x0][0x398] ;  /* 0x00007300ff0c77ac */ /* 0x000e220008000800 */
[----:B------:R-:W-:Y:S01]  /*25a40*/  IMAD.MOV.U32 R6, RZ, RZ, R8 ;  /* 0x000000ffff067224 */ /* 0x000fe200078e0008 */
[----:B------:R-:W2:Y:S04]  /*25a50*/  LDL.LU.64 R52, [R1+0xc10] ;  /* 0x000c100001347983 */ /* 0x000ea80000300a00 */
[----:B-1----:R-:W-:Y:S01]  /*25a60*/  SHF.R.S32.HI R5, RZ, 0x8, R6 ;  /* 0x00000008ff057819 */ /* 0x002fe20000011406 */
[----:B------:R-:W2:Y:S04]  /*25a70*/  LDL.LU.64 R54, [R1+0xc08] ;  /* 0x000c080001367983 */ /* 0x000ea80000300a00 */
[----:B------:R1:W-:Y:S04]  /*25a80*/  @P6 STG.E.U8 desc[UR24][R56.64], R5 ;  /* 0x0000000538006986 */ /* 0x0003e8000c101118 */
[----:B-1----:R-:W2:Y:S01]  /*25a90*/  LDL.LU.64 R56, [R1+0xc00] ;  /* 0x000c000001387983 */ /* 0x002ea20000300a00 */
[----:B---3--:R-:W-:-:S05]  /*25aa0*/  F2FP.SATFINITE.E5M2.F32.PACK_AB_MERGE_C R9, R81, R82, RZ ;  /* 0x000000525109723e */ /* 0x008fca00048060ff */
[----:B------:R1:W-:Y:S04]  /*25ab0*/  @P1 STG.E.U8 desc[UR24][R58.64], R9 ;  /* 0x000000093a001986 */ /* 0x0003e8000c101118 */
[----:B-1----:R-:W3:Y:S01]  /*25ac0*/  LDL.LU.64 R58, [R1+0xbf8] ;  /* 0x000bf800013a7983 */ /* 0x002ee20000300a00 */
[----:B----4-:R-:W-:-:S05]  /*25ad0*/  F2FP.SATFINITE.E5M2.F32.PACK_AB_MERGE_C R8, R85, R84, RZ ;  /* 0x000000545508723e */ /* 0x010fca00048060ff */
[----:B------:R1:W-:Y:S04]  /*25ae0*/  @P5 STG.E.U8 desc[UR24][R60.64], R8 ;  /* 0x000000083c005986 */ /* 0x0003e8000c101118 */
[----:B-1----:R-:W4:Y:S04]  /*25af0*/  LDL.LU.64 R60, [R1+0xbf0] ;  /* 0x000bf000013c7983 */ /* 0x002f280000300a00 */
[----:B------:R-:W2:Y:S04]  /*25b00*/  LDL.LU R83, [R1+0x220] ;  /* 0x0002200001537983 */ /* 0x000ea80000300800 */
[----:B------:R-:W2:Y:S01]  /*25b10*/  LDL.LU R82, [R1+0x224] ;  /* 0x0002240001527983 */ /* 0x000ea20000300800 */
[----:B-----5:R-:W-:-:S03]  /*25b20*/  F2FP.SATFINITE.E5M2.F32.PACK_AB_MERGE_C R80, R63, R64, RZ ;  /* 0x000000403f50723e */ /* 0x020fc600048060ff */
[----:B------:R-:W5:Y:S04]  /*25b30*/  LDL.LU R84, [R1+0x120] ;  /* 0x0001200001547983 */ /* 0x000f680000300800 */
[----:B------:R-:W5:Y:S04]  /*25b40*/  LDL.LU R85, [R1+0x124] ;  /* 0x0001240001557983 */ /* 0x000f680000300800 */
[----:B------:R-:W3:Y:S04]  /*25b50*/  LDL.LU R64, [R1+0x20] ;  /* 0x0000200001407983 */ /* 0x000ee80000300800 */
[----:B------:R-:W3:Y:S01]  /*25b60*/  LDL.LU R63, [R1+0x24] ;  /* 0x00002400013f7983 */ /* 0x000ee20000300800 */
[----:B------:R-:W-:Y:S01]  /*25b70*/  ISETP.LT.AND P6, PT, R62, UR9, !P3 ;  /* 0x000000093e007c0c */ /* 0x000fe2000dfc1270 */
[----:B------:R-:W1:Y:S01]  /*25b80*/  LDCU UR9, c[0x0][0x398] ;  /* 0x00007300ff0977ac */ /* 0x000e620008000800 */
[----:B------:R-:W-:Y:S01]  /*25b90*/  IADD3 R6, P5, PT, R4, R2, RZ ;  /* 0x0000000204067210 */ /* 0x000fe20007fbe0ff */
[----:B------:R-:W-:Y:S01]  /*25ba0*/  VIADD R5, R65, 0xa ;  /* 0x0000000a41057836 */ /* 0x000fe20000000000 */
[----:B------:R-:W-:-:S02]  /*25bb0*/  PRMT R9, R9, 0x9910, RZ ;  /* 0x0000991009097816 */ /* 0x000fc400000000ff */
[----:B------:R-:W-:Y:S01]  /*25bc0*/  ISETP.LT.AND P3, PT, R93, UR6, !P3 ;  /* 0x000000065d007c0c */ /* 0x000fe2000df61270 */
[----:B------:R-:W-:Y:S01]  /*25bd0*/  IMAD.X R7, R73, 0x1, R71, P5 ;  /* 0x0000000149077824 */ /* 0x000fe200028e0647 */
[----:B------:R-:W-:Y:S01]  /*25be0*/  ISETP.LT.AND P5, PT, R66, UR10, !P4 ;  /* 0x0000000a42007c0c */ /* 0x000fe2000e7a1270 */
[----:B------:R-:W0:Y:S01]  /*25bf0*/  LDCU UR10, c[0x0][0x398] ;  /* 0x00007300ff0a77ac */ /* 0x000e220008000800 */
[----:B------:R-:W-:-:S03]  /*25c00*/  ISETP.GE.AND P1, PT, R5, UR4, PT ;  /* 0x0000000405007c0c */ /* 0x000fc6000bf26270 */
[----:B------:R-:W-:Y:S01]  /*25c10*/  @P6 STG.E.U8 desc[UR24][R78.64], R80 ;  /* 0x000000504e006986 */ /* 0x000fe2000c101118 */
[----:B------:R-:W-:Y:S01]  /*25c20*/  PRMT R5, R8, 0x9910, RZ ;  /* 0x0000991008057816 */ /* 0x000fe200000000ff */
[----:B------:R-:W-:Y:S01]  /*25c30*/  IMAD.MOV.U32 R8, RZ, RZ, R9 ;  /* 0x000000ffff087224 */ /* 0x000fe200078e0009 */
[----:B------:R-:W-:Y:S01]  /*25c40*/  F2FP.SATFINITE.E5M2.F32.PACK_AB_MERGE_C R81, R11, R10, RZ ;  /* 0x0000000a0b51723e */ /* 0x000fe200048060ff */
[----:B------:R-:W0:Y:S01]  /*25c50*/  LDCU UR4, c[0x0][0x39c] ;  /* 0x00007380ff0477ac */ /* 0x000e220008000800 */
[----:B-1----:R-:W-:Y:S02]  /*25c60*/  ISETP.LT.AND P6, PT, R67, UR9, !P4 ;  /* 0x0000000943007c0c */ /* 0x002fe4000e7c1270 */
[----:B------:R-:W-:Y:S01]  /*25c70*/  SHF.R.S32.HI R8, RZ, 0x8, R8 ;  /* 0x00000008ff087819 */ /* 0x000fe20000011408 */
[----:B------:R-:W1:Y:S01]  /*25c80*/  LDCU UR6, c[0x0][0x39c] ;  /* 0x00007380ff0677ac */ /* 0x000e620008000800 */
[----:B------:R-:W-:Y:S01]  /*25c90*/  SHF.R.S32.HI R5, RZ, 0x8, R5 ;  /* 0x00000008ff057819 */ /* 0x000fe20000011405 */
[----:B------:R-:W-:Y:S01]  /*25ca0*/  @P3 STG.E.U8 desc[UR24][R76.64], R81 ;  /* 0x000000514c003986 */ /* 0x000fe2000c101118 */
[----:B------:R-:W0:Y:S03]  /*25cb0*/  LDCU UR9, c[0x0][0x398] ;  /* 0x00007300ff0977ac */ /* 0x000e260008000800 */
[----:B------:R1:W-:Y:S04]  /*25cc0*/  @P5 STG.E.U8 desc[UR24][R74.64], R8 ;  /* 0x000000084a005986 */ /* 0x0003e8000c101118 */
[----:B------:R0:W-:Y:S01]  /*25cd0*/  @P6 STG.E.U8 desc[UR24][R6.64], R5 ;  /* 0x0000000506006986 */ /* 0x0001e2000c101118 */
[C---:B-1----:R-:W-:Y:S01]  /*25ce0*/  IADD3 R74, P3, PT, R4.reuse, R68, RZ ;  /* 0x00000044044a7210 */ /* 0x042fe20007f7e0ff */
[C---:B0-----:R-:W-:Y:S01]  /*25cf0*/  VIADD R5, R4.reuse, UR30 ;  /* 0x0000001e04057c36 */ /* 0x041fe20008000000 */
[----:B------:R-:W-:-:S03]  /*25d00*/  IADD3 R8, P5, PT, R4, R70, RZ ;  /* 0x0000004604087210 */ /* 0x000fc60007fbe0ff */
[----:B------:R-:W-:Y:S01]  /*25d10*/  IMAD.X R75, R73, 0x1, R3, P3 ;  /* 0x00000001494b7824 */ /* 0x000fe200018e0603 */
[----:B------:R-:W-:Y:S02]  /*25d20*/  SHF.R.S32.HI R4, RZ, 0x1f, R5 ;  /* 0x0000001fff047819 */ /* 0x000fe40000011405 */
[----:B------:R-:W-:Y:S01]  /*25d30*/  IADD3 R6, P3, PT, R5, R0, RZ ;  /* 0x0000000005067210 */ /* 0x000fe20007f7e0ff */
[----:B------:R-:W-:Y:S01]  /*25d40*/  IMAD.X R9, R73, 0x1, R69, P5 ;  /* 0x0000000149097824 */ /* 0x000fe200028e0645 */
[----:B------:R-:W-:-:S03]  /*25d50*/  IADD3 R10, P5, PT, R5, R2, RZ ;  /* 0x00000002050a7210 */ /* 0x000fc60007fbe0ff */
[C---:B------:R-:W-:Y:S01]  /*25d60*/  IMAD.X R7, R4.reuse, 0x1, R72, P3 ;  /* 0x0000000104077824 */ /* 0x040fe200018e0648 */
[----:B------:R-:W-:Y:S01]  /*25d70*/  IADD3 R76, P3, PT, R5, R68, RZ ;  /* 0x00000044054c7210 */ /* 0x000fe20007f7e0ff */
[----:B------:R-:W-:Y:S01]  /*25d80*/  IMAD.X R11, R4, 0x1, R71, P5 ;  /* 0x00000001040b7824 */ /* 0x000fe200028e0647 */
[----:B------:R-:W-:-:S03]  /*25d90*/  PRMT R81, R81, 0x9910, RZ ;  /* 0x0000991051517816 */ /* 0x000fc600000000ff */
[----:B------:R-:W-:Y:S01]  /*25da0*/  IMAD.X R77, R4, 0x1, R3, P3 ;  /* 0x00000001044d7824 */ /* 0x000fe200018e0603 */
[----:B------:R-:W-:Y:S02]  /*25db0*/  IADD3 R78, P3, PT, R5, R70, RZ ;  /* 0x00000046054e7210 */ /* 0x000fe40007f7e0ff */
[----:B------:R-:W-:Y:S02]  /*25dc0*/  ISETP.LT.AND P5, PT, R62, UR10, !P4 ;  /* 0x0000000a3e007c0c */ /* 0x000fe4000e7a1270 */
[----:B------:R-:W-:Y:S01]  /*25dd0*/  PRMT R80, R80, 0x9910, RZ ;  /* 0x0000991050507816 */ /* 0x000fe200000000ff */
[----:B------:R-:W-:Y:S01]  /*25de0*/  IMAD.X R79, R4, 0x1, R69, P3 ;  /* 0x00000001044f7824 */ /* 0x000fe200018e0645 */
[----:B------:R-:W-:Y:S01]  /*25df0*/  ISETP.LT.AND P4, PT, R93, UR9, !P4 ;  /* 0x000000095d007c0c */ /* 0x000fe2000e781270 */
[----:B------:R-:W-:Y:S01]  /*25e00*/  IMAD.MOV.U32 R4, RZ, RZ, R81 ;  /* 0x000000ffff047224 */ /* 0x000fe200078e0051 */
[----:B------:R-:W-:Y:S01]  /*25e10*/  ISETP.LT.AND P6, PT, R66, UR12, !P2 ;  /* 0x0000000c42007c0c */ /* 0x000fe2000d7c1270 */
[----:B------:R-:W-:Y:S01]  /*25e20*/  VIADD R73, R65, 0xb ;  /* 0x0000000b41497836 */ /* 0x000fe20000000000 */
[----:B------:R-:W-:Y:S01]  /*25e30*/  SHF.R.S32.HI R80, RZ, 0x8, R80 ;  /* 0x00000008ff507819 */ /* 0x000fe20000011450 */
[----:B------:R-:W0:Y:S01]  /*25e40*/  LDCU UR9, c[0x0][0x398] ;  /* 0x00007300ff0977ac */ /* 0x000e220008000800 */
[----:B------:R-:W-:-:S02]  /*25e50*/  SHF.R.S32.HI R4, RZ, 0x8, R4 ;  /* 0x00000008ff047819 */ /* 0x000fc40000011404 */
[----:B------:R-:W-:Y:S01]  /*25e60*/  ISETP.GE.AND P3, PT, R73, UR4, PT ;  /* 0x0000000449007c0c */ /* 0x000fe2000bf66270 */
[----:B------:R-:W-:Y:S01]  /*25e70*/  @P5 STG.E.U8 desc[UR24][R74.64], R80 ;  /* 0x000000504a005986 */ /* 0x000fe2000c101118 */
[----:B------:R-:W1:Y:S03]  /*25e80*/  LDCU UR10, c[0x0][0x398] ;  /* 0x00007300ff0a77ac */ /* 0x000e660008000800 */
[----:B------:R0:W-:Y:S01]  /*25e90*/  @P4 STG.E.U8 desc[UR24][R8.64], R4 ;  /* 0x0000000408004986 */ /* 0x0001e2000c101118 */
[----:B------:R-:W1:Y:S01]  /*25ea0*/  LDCU UR12, c[0x0][0x398] ;  /* 0x00007300ff0c77ac */ /* 0x000e620008000800 */
[----:B------:R-:W-:Y:S01]  /*25eb0*/  VIADD R5, R5, UR30 ;  /* 0x0000001e05057c36 */ /* 0x000fe20008000000 */
[----:B------:R-:W1:Y:S01]  /*25ec0*/  LDCU UR4, c[0x0][0x39c] ;  /* 0x00007380ff0477ac */ /* 0x000e620008000800 */
[----:B0-----:R-:W-:Y:S01]  /*25ed0*/  VIADD R4, R65, 0xc ;  /* 0x0000000c41047836 */ /* 0x001fe20000000000 */
[----:B--2---:R-:W-:-:S02]  /*25ee0*/  F2FP.SATFINITE.E5M2.F32.PACK_AB_MERGE_C R73, R82, R83, RZ ;  /* 0x000000535249723e */ /* 0x004fc400048060ff */
[----:B------:R-:W2:Y:S04]  /*25ef0*/  LDL.LU R83, [R1+0x228] ;  /* 0x0002280001537983 */ /* 0x000ea80000300800 */
[----:B------:R0:W-:Y:S01]  /*25f00*/  @P6 STG.E.U8 desc[UR24][R6.64], R73 ;  /* 0x0000004906006986 */ /* 0x0001e2000c101118 */
[----:B------:R-:W-:Y:S01]  /*25f10*/  ISETP.GE.AND P6, PT, R4, UR6, PT ;  /* 0x0000000604007c0c */ /* 0x000fe2000bfc6270 */
[----:B------:R-:W0:Y:S01]  /*25f20*/  LDCU UR6, c[0x0][0x39c] ;  /* 0x00007380ff0677ac */ /* 0x000e220008000800 */
[----:B-----5:R-:W-:Y:S01]  /*25f30*/  F2FP.SATFINITE.E5M2.F32.PACK_AB_MERGE_C R4, R85, R84, RZ ;  /* 0x000000545504723e */ /* 0x020fe200048060ff */
[----:B------:R-:W2:Y:S04]  /*25f40*/  LDL.LU R82, [R1+0x22c] ;  /* 0x00022c0001527983 */ /* 0x000ea80000300800 */
[----:B------:R-:W5:Y:S01]  /*25f50*/  LDL.LU R84, [R1+0x128] ;  /* 0x0001280001547983 */ /* 0x000f620000300800 */
[----:B---3--:R-:W-:-:S03]  /*25f60*/  F2FP.SATFINITE.E5M2.F32.PACK_AB_MERGE_C R74, R63, R64, RZ ;  /* 0x000000403f4a723e */ /* 0x008fc600048060ff */
[----:B------:R-:W5:Y:S04]  /*25f70*/  LDL.LU R85, [R1+0x12c] ;  /* 0x00012c0001557983 */ /* 0x000f680000300800 */
[----:B------:R-:W3:Y:S04]  /*25f80*/  LDL.LU R64, [R1+0x28] ;  /* 0x0000280001407983 */ /* 0x000ee80000300800 */
[----:B------:R-:W3:Y:S01]  /*25f90*/  LDL.LU R63, [R1+0x2c] ;  /* 0x00002c00013f7983 */ /* 0x000ee20000300800 */
[----:B------:R-:W-:Y:S01]  /*25fa0*/  ISETP.LT.AND P5, PT, R67, UR14, !P2 ;  /* 0x0000000e43007c0c */ /* 0x000fe2000d7a1270 */
[----:B------:R-:W1:Y:S01]  /*25fb0*/  LDCU UR14, c[0x0][0x398] ;  /* 0x00007300ff0e77ac */ /* 0x000e620008000800 */
[----:B------:R-:W-:-:S02]  /*25fc0*/  ISETP.LT.AND P4, PT, R62, UR16, !P2 ;  /* 0x000000103e007c0c */ /* 0x000fc4000d781270 */
[----:B------:R-:W-:Y:S01]  /*25fd0*/  ISETP.LT.AND P2, PT, R93, UR9, !P2 ;  /* 0x000000095d007c0c */ /* 0x000fe2000d741270 */
[----:B------:R-:W1:Y:S01]  /*25fe0*/  LDCU UR9, c[0x0][0x398] ;  /* 0x00007300ff0977ac */ /* 0x000e620008000800 */
[----:B------:R-:W1:Y:S07]  /*25ff0*/  LDCU UR16, c[0x0][0x398] ;  /* 0x00007300ff1077ac */ /* 0x000e6e0008000800 */
[----:B------:R1:W-:Y:S01]  /*26000*/  @P5 STG.E.U8 desc[UR24][R10.64], R4 ;  /* 0x000000040a005986 */ /* 0x0003e2000c101118 */
[----:B------:R-:W-:-:S03]  /*26010*/  IADD3 R8, P5, PT, R5, R0, RZ ;  /* 0x0000000005087210 */ /* 0x000fc60007fbe0ff */
[----:B------:R4:W-:Y:S01]  /*26020*/  @P4 STG.E.U8 desc[UR24][R76.64], R74 ;  /* 0x0000004a4c004986 */ /* 0x0009e2000c101118 */
[----:B0-----:R-:W-:Y:S02]  /*26030*/  IADD3 R6, P4, PT, R5, R2, RZ ;  /* 0x0000000205067210 */ /* 0x001fe40007f9e0ff */
[----:B-1----:R-:W-:-:S05]  /*26040*/  SHF.R.S32.HI R11, RZ, 0x1f, R5 ;  /* 0x0000001fff0b7819 */ /* 0x002fca0000011405 */
[C---:B------:R-:W-:Y:S01]  /*26050*/  IMAD.X R7, R11.reuse, 0x1, R71, P4 ;  /* 0x000000010b077824 */ /* 0x040fe200020e0647 */
[----:B------:R-:W-:Y:S01]  /*26060*/  ISETP.LT.AND P4, PT, R66, UR10, !P0 ;  /* 0x0000000a42007c0c */ /* 0x000fe2000c781270 */
[----:B------:R-:W-:Y:S01]  /*26070*/  IMAD.X R9, R11, 0x1, R72, P5 ;  /* 0x000000010b097824 */ /* 0x000fe200028e0648 */
[----:B------:R-:W-:Y:S01]  /*26080*/  ISETP.LT.AND P5, PT, R67, UR12, !P0 ;  /* 0x0000000c43007c0c */ /* 0x000fe2000c7a1270 */
[----:B------:R-:W0:Y:S01]  /*26090*/  LDCU UR10, c[0x0][0x398] ;  /* 0x00007300ff0a77ac */ /* 0x000e220008000800 */
[----:B------:R-:W-:Y:S02]  /*260a0*/  PRMT R10, R73, 0x9910, RZ ;  /* 0x00009910490a7816 */ /* 0x000fe400000000ff */
[----:B------:R-:W-:Y:S01]  /*260b0*/  PRMT R4, R4, 0x9910, RZ ;  /* 0x0000991004047816 */ /* 0x000fe200000000ff */
[----:B------:R-:W1:Y:S01]  /*260c0*/  LDCU UR12, c[0x0][0x398] ;  /* 0x00007300ff0c77ac */ /* 0x000e620008000800 */
[----:B------:R-:W-:Y:S02]  /*260d0*/  F2FP.SATFINITE.E5M2.F32.PACK_AB_MERGE_C R73, R13, R12, RZ ;  /* 0x0000000c0d49723e */ /* 0x000fe400048060ff */
[----:B------:R-:W-:-:S02]  /*260e0*/  SHF.R.S32.HI R10, RZ, 0x8, R10 ;  /* 0x00000008ff0a7819 */ /* 0x000fc4000001140a */
[----:B------:R-:W-:Y:S01]  /*260f0*/  SHF.R.S32.HI R4, RZ, 0x8, R4 ;  /* 0x00000008ff047819 */ /* 0x000fe20000011404 */
[----:B------:R-:W-:Y:S01]  /*26100*/  @P2 STG.E.U8 desc[UR24][R78.64], R73 ;  /* 0x000000494e002986 */ /* 0x000fe2000c101118 */
[----:B----4-:R-:W-:-:S03]  /*26110*/  IADD3 R76, P2, PT, R5, R68, RZ ;  /* 0x00000044054c7210 */ /* 0x010fc60007f5e0ff */
[----:B------:R-:W-:Y:S04]  /*26120*/  @P4 STG.E.U8 desc[UR24][R8.64], R10 ;  /* 0x0000000a08004986 */ /* 0x000fe8000c101118 */
[----:B------:R4:W-:Y:S01]  /*26130*/  @P5 STG.E.U8 desc[UR24][R6.64], R4 ;  /* 0x0000000406005986 */ /* 0x0009e2000c101118 */
[----:B------:R-:W-:Y:S01]  /*26140*/  IADD3 R12, P4, PT, R5, R70, RZ ;  /* 0x00000046050c7210 */ /* 0x000fe20007f9e0ff */
[----:B------:R-:W-:Y:S02]  /*26150*/  IMAD.X R77, R11, 0x1, R3, P2 ;  /* 0x000000010b4d7824 */ /* 0x000fe400010e0603 */
[----:B----4-:R-:W-:-:S05]  /*26160*/  VIADD R4, R5, UR30 ;  /* 0x0000001e05047c36 */ /* 0x010fca0008000000 */
[----:B------:R-:W-:Y:S02]  /*26170*/  SHF.R.S32.HI R5, RZ, 0x1f, R4 ;  /* 0x0000001fff057819 */ /* 0x000fe40000011404 */
[C---:B------:R-:W-:Y:S02]  /*26180*/  IADD3 R10, P2, PT, R4.reuse, R0, RZ ;  /* 0x00000000040a7210 */ /* 0x040fe40007f5e0ff */
[----:B------:R-:W-:Y:S01]  /*26190*/  IADD3 R8, P5, PT, R4, R2, RZ ;  /* 0x0000000204087210 */ /* 0x000fe20007fbe0ff */
[----:B------:R-:W-:Y:S01]  /*261a0*/  IMAD.X R13, R11, 0x1, R69, P4 ;  /* 0x000000010b0d7824 */ /* 0x000fe200020e0645 */
[----:B------:R-:W-:Y:S01]  /*261b0*/  ISETP.LT.AND P4, PT, R62, UR9, !P0 ;  /* 0x000000093e007c0c */ /* 0x000fe2000c781270 */
[----:B------:R-:W-:Y:S01]  /*261c0*/  IMAD.X R11, R5, 0x1, R72, P2 ;  /* 0x00000001050b7824 */ /* 0x000fe200010e0648 */
[----:B0-----:R-:W-:Y:S01]  /*261d0*/  ISETP.LT.AND P2, PT, R93, UR10, !P0 ;  /* 0x0000000a5d007c0c */ /* 0x001fe2000c741270 */
[----:B------:R-:W-:Y:S01]  /*261e0*/  IMAD.X R9, R5, 0x1, R71, P5 ;  /* 0x0000000105097824 */ /* 0x000fe200028e0647 */
[----:B------:R-:W-:Y:S01]  /*261f0*/  PRMT R78, R74, 0x9910, RZ ;  /* 0x000099104a4e7816 */ /* 0x000fe200000000ff */
[----:B------:R-:W0:Y:S01]  /*26200*/  LDCU UR9, c[0x0][0x398] ;  /* 0x00007300ff0977ac */ /* 0x000e220008000800 */
[----:B------:R-:W-:-:S02]  /*26210*/  IADD3 R6, P5, PT, R4, R68, RZ ;  /* 0x0000004404067210 */ /* 0x000fc40007fbe0ff */
[----:B------:R-:W-:Y:S01]  /*26220*/  IADD3 R74, P0, PT, R4, R70, RZ ;  /* 0x00000046044a7210 */ /* 0x000fe20007f1e0ff */
[----:B------:R-:W4:Y:S01]  /*26230*/  LDCU UR10, c[0x0][0x398] ;  /* 0x00007300ff0a77ac */ /* 0x000f220008000800 */
[----:B------:R-:W-:Y:S01]  /*26240*/  PRMT R79, R73, 0x9910, RZ ;  /* 0x00009910494f7816 */ /* 0x000fe200000000ff */
[C---:B------:R-:W-:Y:S01]  /*26250*/  IMAD.X R7, R5.reuse, 0x1, R3, P5 ;  /* 0x0000000105077824 */ /* 0x040fe200028e0603 */
[----:B------:R-:W-:Y:S01]  /*26260*/  SHF.R.S32.HI R78, RZ, 0x8, R78 ;  /* 0x00000008ff4e7819 */ /* 0x000fe2000001144e */
[----:B------:R-:W-:Y:S01]  /*26270*/  IMAD.X R75, R5, 0x1, R69, P0 ;  /* 0x00000001054b7824 */ /* 0x000fe200000e0645 */
[----:B------:R-:W-:Y:S02]  /*26280*/  SHF.R.S32.HI R5, RZ, 0x8, R79 ;  /* 0x00000008ff057819 */ /* 0x000fe4000001144f */
[----:B-1----:R-:W-:Y:S01]  /*26290*/  ISETP.LT.AND P5, PT, R66, UR12, !P1 ;  /* 0x0000000c42007c0c */ /* 0x002fe2000cfa1270 */
[----:B------:R-:W-:Y:S01]  /*262a0*/  @P4 STG.E.U8 desc[UR24][R76.64], R78 ;  /* 0x0000004e4c004986 */ /* 0x000fe2000c101118 */
[----:B------:R-:W-:Y:S01]  /*262b0*/  ISETP.LT.AND P4, PT, R67, UR14, !P1 ;  /* 0x0000000e43007c0c */ /* 0x000fe2000cf81270 */
[----:B------:R-:W-:Y:S01]  /*262c0*/  VIADD R73, R65, 0xd ;  /* 0x0000000d41497836 */ /* 0x000fe20000000000 */
[----:B------:R-:W1:Y:S01]  /*262d0*/  LDCU UR12, c[0x0][0x398] ;  /* 0x00007300ff0c77ac */ /* 0x000e620008000800 */
[----:B------:R0:W-:Y:S01]  /*262e0*/  @P2 STG.E.U8 desc[UR24][R12.64], R5 ;  /* 0x000000050c002986 */ /* 0x0001e2000c101118 */
[----:B------:R-:W-:-:S02]  /*262f0*/  ISETP.LT.AND P2, PT, R62, UR16, !P1 ;  /* 0x000000103e007c0c */ /* 0x000fc4000cf41270 */
[----:B------:R-:W-:Y:S01]  /*26300*/  ISETP.LT.AND P1, PT, R93, UR18, !P1 ;  /* 0x000000125d007c0c */ /* 0x000fe2000cf21270 */
[----:B------:R-:W-:Y:S01]  /*26310*/  VIADD R4, R4, UR30 ;  /* 0x0000001e04047c36 */ /* 0x000fe20008000000 */
[----:B------:R-:W-:Y:S01]  /*26320*/  ISETP.GE.AND P0, PT, R73, UR4, PT ;  /* 0x0000000449007c0c */ /* 0x000fe2000bf06270 */
[----:B------:R-:W1:Y:S01]  /*26330*/  LDCU UR4, c[0x0][0x39c] ;  /* 0x00007380ff0477ac */ /* 0x000e620008000800 */
[----:B------:R-:W-:Y:S01]  /*26340*/  F2FP.SATFINITE.E5M2.F32.PACK_AB_MERGE_C R73, R15, R14, RZ ;  /* 0x0000000e0f49723e */ /* 0x000fe200048060ff */
[----:B------:R-:W4:Y:S01]  /*26350*/  LDL.LU R62, [R1+0xbec] ;  /* 0x000bec00013e7983 */ /* 0x000f220000300800 */
[----:B------:R-:W1:Y:S01]  /*26360*/  LDCU UR14, c[0x0][0x398] ;  /* 0x00007300ff0e77ac */ /* 0x000e620008000800 */
[----:B0-----:R-:W-:Y:S02]  /*26370*/  VIADD R5, R65, 0xe ;  /* 0x0000000e41057836 */ /* 0x001fe40000000000 */
[----:B------:R-:W4:Y:S01]  /*26380*/  LDL.LU R92, [R1+0x1e4] ;  /* 0x0001e400015c7983 */ /* 0x000f220000300800 */
[----:B------:R-:W-:-:S02]  /*26390*/  F2FP.SATFINITE.E5M2.F32.PACK_AB_MERGE_C R17, R17, R16, RZ ;  /* 0x000000101111723e */ /* 0x000fc400048060ff */
[----:B--2---:R-:W-:Y:S01]  /*263a0*/  F2FP.SATFINITE.E5M2.F32.PACK_AB_MERGE_C R83, R82, R83, RZ ;  /* 0x000000535253723e */ /* 0x004fe200048060ff */
[----:B------:R-:W0:Y:S01]  /*263b0*/  LDCU UR16, c[0x0][0x398] ;  /* 0x00007300ff1077ac */ /* 0x000e220008000800 */
[----:B-----5:R-:W-:-:S03]  /*263c0*/  F2FP.SATFINITE.E5M2.F32.PACK_AB_MERGE_C R13, R85, R84, RZ ;  /* 0x00000054550d723e */ /* 0x020fc600048060ff */
[----:B------:R-:W-:Y:S01]  /*263d0*/  @P5 STG.E.U8 desc[UR24][R10.64], R83 ;  /* 0x000000530a005986 */ /* 0x000fe2000c101118 */
[----:B------:R-:W-:Y:S01]  /*263e0*/  ISETP.GE.AND P5, PT, R5, UR6, PT ;  /* 0x0000000605007c0c */ /* 0x000fe2000bfa6270 */
[----:B------:R-:W2:Y:S01]  /*263f0*/  LDCU UR6, c[0x0][0x398] ;  /* 0x00007300ff0677ac */ /* 0x000ea20008000800 */
[----:B---3--:R-:W-:Y:S01]  /*26400*/  F2FP.SATFINITE.E5M2.F32.PACK_AB_MERGE_C R90, R63, R64, RZ ;  /* 0x000000403f5a723e */ /* 0x008fe200048060ff */
[----:B------:R3:W-:Y:S01]  /*26410*/  @P4 STG.E.U8 desc[UR24][R8.64], R13 ;  /* 0x0000000d08004986 */ /* 0x0007e2000c101118 */
[----:B------:R-:W-:-:S03]  /*26420*/  SHF.R.S32.HI R5, RZ, 0x1f, R4 ;  /* 0x0000001fff057819 */ /* 0x000fc60000011404 */
[----:B------:R5:W-:Y:S04]  /*26430*/  @P2 STG.E.U8 desc[UR24][R6.64], R90 ;  /* 0x0000005a06002986 */ /* 0x000be8000c101118 */
[----:B------:R0:W-:Y:S01]  /*26440*/  @P1 STG.E.U8 desc[UR24][R74.64], R73 ;  /* 0x000000494a001986 */ /* 0x0001e2000c101118 */
[C---:B------:R-:W-:Y:S02]  /*26450*/  IADD3 R80, P2, PT, R4.reuse, R2, RZ ;  /* 0x0000000204507210 */ /* 0x040fe40007f5e0ff */
[----:B---3--:R-:W-:Y:S01]  /*26460*/  IADD3 R8, P1, PT, R4, R0, RZ ;  /* 0x0000000004087210 */ /* 0x008fe20007f3e0ff */
[----:B------:R-:W3:Y:S02]  /*26470*/  LDL.LU R63, [R1+0x130] ;  /* 0x00013000013f7983 */ /* 0x000ee40000300800 */
[----:B------:R-:W-:-:S02]  /*26480*/  IMAD.X R81, R5, 0x1, R71, P2 ;  /* 0x0000000105517824 */ /* 0x000fc400010e0647 */
[C---:B------:R-:W-:Y:S01]  /*26490*/  IMAD.X R9, R5.reuse, 0x1, R72, P1 ;  /* 0x0000000105097824 */ /* 0x040fe200008e0648 */
[C---:B------:R-:W-:Y:S01]  /*264a0*/  IADD3 R78, P1, PT, R4.reuse, R68, RZ ;  /* 0x00000044044e7210 */ /* 0x040fe20007f3e0ff */
[C---:B-----5:R-:W-:Y:S01]  /*264b0*/  VIADD R6, R4.reuse, UR30 ;  /* 0x0000001e04067c36 */ /* 0x060fe20008000000 */
[----:B------:R-:W-:Y:S01]  /*264c0*/  IADD3 R10, P2, PT, R4, R70, RZ ;  /* 0x00000046040a7210 */ /* 0x000fe20007f5e0ff */
[----:B------:R-:W5:Y:S02]  /*264d0*/  LDL.LU R64, [R1+0x30] ;  /* 0x0000300001407983 */ /* 0x000f640000300800 */
[C---:B------:R-:W-:Y:S01]  /*264e0*/  IMAD.X R79, R5.reuse, 0x1, R3, P1 ;  /* 0x00000001054f7824 */ /* 0x040fe200008e0603 */
[----:B------:R-:W-:Y:S02]  /*264f0*/  SHF.R.S32.HI R4, RZ, 0x1f, R6 ;  /* 0x0000001fff047819 */ /* 0x000fe40000011406 */
[C---:B------:R-:W-:Y:S01]  /*26500*/  IADD3 R88, P1, PT, R6.reuse, R0, RZ ;  /* 0x0000000006587210 */ /* 0x040fe20007f3e0ff */
[----:B------:R-:W-:Y:S01]  /*26510*/  IMAD.X R11, R5, 0x1, R69, P2 ;  /* 0x00000001050b7824 */ /* 0x000fe200010e0645 */
[C---:B------:R-:W-:Y:S01]  /*26520*/  IADD3 R86, P2, PT, R6.reuse, R2, RZ ;  /* 0x0000000206567210 */ /* 0x040fe20007f5e0ff */
[----:B------:R-:W-:-:S02]  /*26530*/  VIADD R5, R6, UR30 ;  /* 0x0000001e06057c36 */ /* 0x000fc40008000000 */
[--C-:B------:R-:W-:Y:S01]  /*26540*/  IMAD.X R89, R4, 0x1, R72.reuse, P1 ;  /* 0x0000000104597824 */ /* 0x100fe200008e0648 */
[----:B------:R-:W-:Y:S01]  /*26550*/  IADD3 R84, P1, PT, R6, R68, RZ ;  /* 0x0000004406547210 */ /* 0x000fe20007f3e0ff */
[----:B------:R-:W-:Y:S01]  /*26560*/  IMAD.X R87, R4, 0x1, R71, P2 ;  /* 0x0000000104577824 */ /* 0x000fe200010e0647 */
[----:B------:R-:W-:Y:S02]  /*26570*/  IADD3 R76, P2, PT, R6, R70, RZ ;  /* 0x00000046064c7210 */ /* 0x000fe40007f5e0ff */
[----:B------:R-:W-:Y:S01]  /*26580*/  SHF.R.S32.HI R12, RZ, 0x1f, R5 ;  /* 0x0000001fff0c7819 */ /* 0x000fe20000011405 */
[C---:B------:R-:W-:Y:S01]  /*26590*/  IMAD.X R85, R4.reuse, 0x1, R3, P1 ;  /* 0x0000000104557824 */ /* 0x040fe200008e0603 */
[C---:B0-----:R-:W-:Y:S01]  /*265a0*/  IADD3 R74, P1, PT, R5.reuse, R0, RZ ;  /* 0x00000000054a7210 */ /* 0x041fe20007f3e0ff */
[----:B------:R-:W-:Y:S01]  /*265b0*/  IMAD.X R77, R4, 0x1, R69, P2 ;  /* 0x00000001044d7824 */ /* 0x000fe200010e0645 */
[C---:B------:R-:W-:Y:S02]  /*265c0*/  IADD3 R14, P2, PT, R5.reuse, R2, RZ ;  /* 0x00000002050e7210 */ /* 0x040fe40007f5e0ff */
[C---:B------:R-:W-:Y:S01]  /*265d0*/  IADD3 R82, P4, PT, R5.reuse, R70, RZ ;  /* 0x0000004605527210 */ /* 0x040fe20007f9e0ff */
[C---:B------:R-:W-:Y:S01]  /*265e0*/  IMAD.X R75, R12.reuse, 0x1, R72, P1 ;  /* 0x000000010c4b7824 */ /* 0x040fe200008e0648 */
[----:B------:R-:W-:Y:S01]  /*265f0*/  IADD3 R6, P1, PT, R5, R68, RZ ;  /* 0x0000004405067210 */ /* 0x000fe20007f3e0ff */
[C---:B------:R-:W-:Y:S01]  /*26600*/  IMAD.X R15, R12.reuse, 0x1, R71, P2 ;  /* 0x000000010c0f7824 */ /* 0x040fe200010e0647 */
[----:B------:R-:W-:Y:S01]  /*26610*/  PRMT R91, R83, 0x9910, RZ ;  /* 0x00009910535b7816 */ /* 0x000fe200000000ff */
[----:B------:R-:W-:Y:S01]  /*26620*/  IMAD.X R83, R12, 0x1, R69, P4 ;  /* 0x000000010c537824 */ /* 0x000fe200020e0645 */
[----:B--2---:R-:W-:Y:S01]  /*26630*/  ISETP.LT.AND P2, PT, R66, UR6, !P3 ;  /* 0x0000000642007c0c */ /* 0x004fe2000df41270 */
[----:B------:R-:W-:Y:S01]  /*26640*/  VIADD R4, R65, 0xf ;  /* 0x0000000f41047836 */ /* 0x000fe20000000000 */
[----:B------:R-:W-:Y:S01]  /*26650*/  ISETP.LT.AND P4, PT, R67, UR9, !P3 ;  /* 0x0000000943007c0c */ /* 0x000fe2000df81270 */
[----:B------:R-:W-:Y:S01]  /*26660*/  IMAD.X R7, R12, 0x1, R3, P1 ;  /* 0x000000010c077824 */ /* 0x000fe200008e0603 */
[----:B------:R-:W-:Y:S01]  /*26670*/  PRMT R13, R13, 0x9910, RZ ;  /* 0x000099100d0d7816 */ /* 0x000fe200000000ff */
[----:B------:R-:W-:Y:S01]  /*26680*/  IMAD.MOV.U32 R12, RZ, RZ, R91 ;  /* 0x000000ffff0c7224 */ /* 0x000fe200078e005b */
[----:B-1----:R-:W-:Y:S01]  /*26690*/  ISETP.GE.AND P1, PT, R4, UR4, PT ;  /* 0x0000000404007c0c */ /* 0x002fe2000bf26270 */
[----:B------:R-:W2:Y:S01]  /*266a0*/  LDL.LU R91, [R1+0x1e0] ;  /* 0x0001e000015b7983 */ /* 0x000ea20000300800 */
[----:B------:R-:W-:Y:S01]  /*266b0*/  SHF.R.S32.HI R13, RZ, 0x8, R13 ;  /* 0x00000008ff0d7819 */ /* 0x000fe2000001140d */
[----:B------:R-:W0:Y:S01]  /*266c0*/  LDCU UR6, c[0x0][0x398] ;  /* 0x00007300ff0677ac */ /* 0x000e220008000800 */
[----:B------:R-:W-:Y:S01]  /*266d0*/  SHF.R.S32.HI R4, RZ, 0x8, R12 ;  /* 0x00000008ff047819 */ /* 0x000fe2000001140c */
[----:B------:R-:W-:Y:S01]  /*266e0*/  VIADD R5, R5, UR30 ;  /* 0x0000001e05057c36 */ /* 0x000fe20008000000 */
[----:B------:R-:W1:Y:S03]  /*266f0*/  LDCU UR4, c[0x0][0x398] ;  /* 0x00007300ff0477ac */ /* 0x000e660008000800 */
[----:B------:R-:W-:Y:S01]  /*26700*/  @P2 STG.E.U8 desc[UR24][R8.64], R4 ;  /* 0x0000000408002986 */ /* 0x000fe2000c101118 */
[----:B------:R-:W0:Y:S03]  /*26710*/  LDCU UR9, c[0x0][0x398] ;  /* 0x00007300ff0977ac */ /* 0x000e260008000800 */
[----:B------:R1:W-:Y:S04]  /*26720*/  @P4 STG.E.U8 desc[UR24][R80.64], R13 ;  /* 0x0000000d50004986 */ /* 0x0003e8000c101118 */
[----:B-1----:R-:W2:Y:S04]  /*26730*/  LDL.LU R80, [R1+0x234] ;  /* 0x0002340001507983 */ /* 0x002ea80000300800 */
[----:B------:R-:W4:Y:S01]  /*26740*/  LDL.LU R81, [R1+0xb64] ;  /* 0x000b640001517983 */ /* 0x000f220000300800 */
[----:B------:R-:W-:-:S02]  /*26750*/  PRMT R8, R90, 0x9910, RZ ;  /* 0x000099105a087816 */ /* 0x000fc400000000ff */
[----:B------:R-:W-:Y:S01]  /*26760*/  PRMT R9, R73, 0x9910, RZ ;  /* 0x0000991049097816 */ /* 0x000fe200000000ff */
[----:B------:R-:W2:Y:S04]  /*26770*/  LDL.LU R90, [R1+0x1c4] ;  /* 0x0001c400015a7983 */ /* 0x000ea80000300800 */
[----:B------:R-:W2:Y:S01]  /*26780*/  LDL.LU R73, [R1+0x230] ;  /* 0x0002300001497983 */ /* 0x000ea20000300800 */
[----:B------:R-:W-:Y:S02]  /*26790*/  SHF.R.S32.HI R4, RZ, 0x1f, R5 ;  /* 0x0000001fff047819 */ /* 0x000fe40000011405 */
[----:B------:R-:W-:-:S05]  /*267a0*/  IADD3 R12, P2, PT, R5, R0, RZ ;  /* 0x00000000050c7210 */ /* 0x000fca0007f5e0ff */
[----:B------:R-:W-:Y:S01]  /*267b0*/  IMAD.X R13, R4, 0x1, R72, P2 ;  /* 0x00000001040d7824 */ /* 0x000fe200010e0648 */
[----:B0-----:R-:W-:Y:S01]  /*267c0*/  ISETP.LT.AND P4, PT, R93, UR6, !P3 ;  /* 0x000000065d007c0c */ /* 0x001fe2000df81270 */
[----:B------:R-:W0:Y:S01]  /*267d0*/  LDCU UR6, c[0x0][0x39c] ;  /* 0x00007380ff0677ac */ /* 0x000e220008000800 */
[----:B------:R-:W-:Y:S02]  /*267e0*/  SHF.R.S32.HI R8, RZ, 0x8, R8 ;  /* 0x00000008ff087819 */ /* 0x000fe40000011408 */
[----:B------:R-:W-:Y:S02]  /*267f0*/  SHF.R.S32.HI R9, RZ, 0x8, R9 ;  /* 0x00000008ff097819 */ /* 0x000fe40000011409 */
[----:B----4-:R-:W-:Y:S01]  /*26800*/  ISETP.LT.AND P2, PT, R81, UR10, !P3 ;  /* 0x0000000a51007c0c */ /* 0x010fe2000df41270 */
[----:B------:R-:W1:Y:S01]  /*26810*/  LDCU UR10, c[0x0][0x398] ;  /* 0x00007300ff0a77ac */ /* 0x000e620008000800 */
[----:B------:R-:W-:Y:S01]  /*26820*/  ISETP.LT.AND P3, PT, R66, UR4, !P6 ;  /* 0x0000000442007c0c */ /* 0x000fe2000f761270 */
[----:B------:R-:W4:Y:S10]  /*26830*/  LDCU UR4, c[0x0][0x39c] ;  /* 0x00007380ff0477ac */ /* 0x000f340008000800 */
[----:B------:R0:W-:Y:S01]  /*26840*/  @P2 STG.E.U8 desc[UR24][R78.64], R8 ;  /* 0x000000084e002986 */ /* 0x0001e2000c101118 */
[----:B--2---:R-:W-:-:S03]  /*26850*/  F2FP.SATFINITE.E5M2.F32.PACK_AB_MERGE_C R80, R80, R73, RZ ;  /* 0x000000495050723e */ /* 0x004fc600048060ff */
[----:B------:R2:W-:Y:S01]  /*26860*/  @P4 STG.E.U8 desc[UR24][R10.64], R9 ;  /* 0x000000090a004986 */ /* 0x0005e2000c101118 */
[----:B------:R-:W-:Y:S01]  /*26870*/  VIADD R73, R65, 0x10 ;  /* 0x0000001041497836 */ /* 0x000fe20000000000 */
[C---:B0-----:R-:W-:Y:S02]  /*26880*/  IADD3 R8, P2, PT, R5.reuse, R2, RZ ;  /* 0x0000000205087210 */ /* 0x041fe40007f5e0ff */
[----:B------:R-:W3:Y:S03]  /*26890*/  LDL.LU R78, [R1+0x134] ;  /* 0x00013400014e7983 */ /* 0x000ee60000300800 */
[C---:B--2---:R-:W-:Y:S01]  /*268a0*/  IMAD.X R9, R4.reuse, 0x1, R71, P2 ;  /* 0x0000000104097824 */ /* 0x044fe200010e0647 */
[----:B------:R-:W-:Y:S01]  /*268b0*/  IADD3 R10, P2, PT, R5, R68, RZ ;  /* 0x00000044050a7210 */ /* 0x000fe20007f5e0ff */
[----:B------:R-:W2:Y:S04]  /*268c0*/  LDL.LU R79, [R1+0x1c0] ;  /* 0x0001c000014f7983 */ /* 0x000ea80000300800 */
[----:B------:R0:W-:Y:S01]  /*268d0*/  @P3 STG.E.U8 desc[UR24][R88.64], R80 ;  /* 0x0000005058003986 */ /* 0x0001e2000c101118 */
[----:B------:R-:W-:Y:S01]  /*268e0*/  IMAD.X R11, R4, 0x1, R3, P2 ;  /* 0x00000001040b7824 */ /* 0x000fe200010e0603 */
[----:B----4-:R-:W-:Y:S01]  /*268f0*/  ISETP.GE.AND P2, PT, R73, UR4, PT ;  /* 0x0000000449007c0c */ /* 0x010fe2000bf46270 */
[----:B------:R-:W-:Y:S01]  /*26900*/  VIADD R16, R65, 0x11 ;  /* 0x0000001141107836 */ /* 0x000fe20000000000 */
[----:B0-----:R-:W4:Y:S01]  /*26910*/  LDL.LU R88, [R1+0x2c0] ;  /* 0x0002c00001587983 */ /* 0x001f220000300800 */
[----:B------:R-:W-:Y:S01]  /*26920*/  ISETP.LT.AND P4, PT, R67, UR9, !P6 ;  /* 0x0000000943007c0c */ /* 0x000fe2000f781270 */
[----:B------:R-:W0:Y:S02]  /*26930*/  LDCU UR9, c[0x0][0x398] ;  /* 0x00007300ff0977ac */ /* 0x000e240008000800 */
[----:B------:R-:W4:Y:S01]  /*26940*/  LDL.LU R89, [R1+0x2c4] ;  /* 0x0002c40001597983 */ /* 0x000f220000300800 */
[----:B-1----:R-:W-:Y:S01]  /*26950*/  ISETP.LT.AND P3, PT, R81, UR10, !P6 ;  /* 0x0000000a51007c0c */ /* 0x002fe2000f761270 */
[----:B------:R-:W1:Y:S02]  /*26960*/  LDCU UR10, c[0x0][0x398] ;  /* 0x00007300ff0a77ac */ /* 0x000e640008000800 */
[----:B------:R-:W5:Y:S01]  /*26970*/  LDL.LU R73, [R1+0x34] ;  /* 0x0000340001497983 */ /* 0x000f620000300800 */
[----:B------:R-:W-:Y:S01]  /*26980*/  PRMT R80, R80, 0x9910, RZ ;  /* 0x0000991050507816 */ /* 0x000fe200000000ff */
[----:B------:R-:W0:Y:S01]  /*26990*/  LDCU UR4, c[0x0][0x39c] ;  /* 0x00007380ff0477ac */ /* 0x000e220008000800 */
[----:B------:R-:W-:Y:S01]  /*269a0*/  ISETP.LT.AND P6, PT, R93, UR12, !P6 ;  /* 0x0000000c5d007c0c */ /* 0x000fe2000f7c1270 */
[----:B------:R-:W0:Y:S01]  /*269b0*/  LDCU UR12, c[0x0][0x398] ;  /* 0x00007300ff0c77ac */ /* 0x000e220008000800 */
[----:B---3--:R-:W-:-:S02]  /*269c0*/  F2FP.SATFINITE.E5M2.F32.PACK_AB_MERGE_C R78, R78, R63, RZ ;  /* 0x0000003f4e4e723e */ /* 0x008fc400048060ff */
[----:B------:R-:W3:Y:S04]  /*269d0*/  LDL.LU R63, [R1+0xbe8] ;  /* 0x000be800013f7983 */ /* 0x000ee80000300800 */
[----:B------:R0:W-:Y:S01]  /*269e0*/  @P4 STG.E.U8 desc[UR24][R86.64], R78 ;  /* 0x0000004e56004986 */ /* 0x0001e2000c101118 */
[----:B------:R-:W-:Y:S01]  /*269f0*/  ISETP.LT.AND P4, PT, R66, UR14, !P0 ;  /* 0x0000000e42007c0c */ /* 0x000fe2000c781270 */
[----:B------:R-:W0:Y:S01]  /*26a00*/  LDCU UR14, c[0x0][0x398] ;  /* 0x00007300ff0e77ac */ /* 0x000e220008000800 */
[----:B-----5:R-:W-:Y:S02]  /*26a10*/  F2FP.SATFINITE.E5M2.F32.PACK_AB_MERGE_C R73, R73, R64, RZ ;  /* 0x000000404949723e */ /* 0x020fe400048060ff */
[----:B------:R-:W5:Y:S04]  /*26a20*/  LDL.LU R64, [R1+0xbe4] ;  /* 0x000be40001407983 */ /* 0x000f680000300800 */
[----:B------:R1:W-:Y:S01]  /*26a30*/  @P3 STG.E.U8 desc[UR24][R84.64], R73 ;  /* 0x0000004954003986 */ /* 0x0003e2000c101118 */
[----:B------:R-:W-:Y:S01]  /*26a40*/  ISETP.GE.AND P3, PT, R16, UR6, PT ;  /* 0x0000000610007c0c */ /* 0x000fe2000bf66270 */
[----:B------:R-:W-:Y:S01]  /*26a50*/  IMAD.MOV.U32 R16, RZ, RZ, R80 ;  /* 0x000000ffff107224 */ /* 0x000fe200078e0050 */
[----:B0-----:R-:W-:Y:S01]  /*26a60*/  PRMT R78, R78, 0x9910, RZ ;  /* 0x000099104e4e7816 */ /* 0x001fe200000000ff */
[----:B------:R-:W2:Y:S01]  /*26a70*/  LDL.LU R86, [R1+0x290] ;  /* 0x0002900001567983 */ /* 0x000ea20000300800 */
[----:B------:R-:W0:Y:S02]  /*26a80*/  LDCU UR6, c[0x0][0x398] ;  /* 0x00007300ff0677ac */ /* 0x000e240008000800 */
[----:B------:R-:W-:Y:S01]  /*26a90*/  SHF.R.S32.HI R16, RZ, 0x8, R16 ;  /* 0x00000008ff107819 */ /* 0x000fe20000011410 */
[----:B------:R-:W2:Y:S04]  /*26aa0*/  LDL.LU R87, [R1+0x294] ;  /* 0x0002940001577983 */ /* 0x000ea80000300800 */
[----:B------:R-:W-:Y:S04]  /*26ab0*/  @P6 STG.E.U8 desc[UR24][R76.64], R17 ;  /* 0x000000114c006986 */ /* 0x000fe8000c101118 */
[----:B-1----:R-:W2:Y:S04]  /*26ac0*/  LDL.LU R84, [R1+0x260] ;  /* 0x0002600001547983 */ /* 0x002ea80000300800 */
[----:B------:R1:W-:Y:S04]  /*26ad0*/  @P4 STG.E.U8 desc[UR24][R74.64], R16 ;  /* 0x000000104a004986 */ /* 0x0003e8000c101118 */
[----:B------:R-:W2:Y:S04]  /*26ae0*/  LDL.LU R85, [R1+0x264] ;  /* 0x0002640001557983 */ /* 0x000ea80000300800 */
[----:B------:R-:W2:Y:S01]  /*26af0*/  LDL.LU R80, [R1+0x3c] ;  /* 0x00003c0001507983 */ /* 0x000ea20000300800 */
[----:B-1----:R-:W-:-:S03]  /*26b00*/  PRMT R74, R73, 0x9910, RZ ;  /* 0x00009910494a7816 */ /* 0x002fc600000000ff */
[----:B------:R-:W2:Y:S01]  /*26b10*/  LDL.LU R76, [R1+0x13c] ;  /* 0x00013c00014c7983 */ /* 0x000ea20000300800 */
[----:B------:R-:W-:Y:S01]  /*26b20*/  IMAD.MOV.U32 R16, RZ, RZ, R78 ;  /* 0x000000ffff107224 */ /* 0x000fe200078e004e */
[----:B------:R-:W-:Y:S02]  /*26b30*/  PRMT R73, R17, 0x9910, RZ ;  /* 0x0000991011497816 */ /* 0x000fe400000000ff */
[----:B------:R-:W2:Y:S01]  /*26b40*/  LDL.LU R77, [R1+0x38] ;  /* 0x00003800014d7983 */ /* 0x000ea20000300800 */
[----:B------:R-:W-:-:S03]  /*26b50*/  IMAD.MOV.U32 R17, RZ, RZ, R74 ;  /* 0x000000ffff117224 */ /* 0x000fc600078e004a */
[----:B------:R-:W2:Y:S04]  /*26b60*/  LDL.LU R75, [R1+0x138] ;  /* 0x00013800014b7983 */ /* 0x000ea80000300800 */
[----:B------:R-:W2:Y:S04]  /*26b70*/  LDL.LU R78, [R1+0x23c] ;  /* 0x00023c00014e7983 */ /* 0x000ea80000300800 */
[----:B------:R-:W2:Y:S01]  /*26b80*/  LDL.LU R74, [R1+0x238] ;  /* 0x00023800014a7983 */ /* 0x000ea20000300800 */
[----:B------:R-:W-:Y:S01]  /*26b90*/  ISETP.LT.AND P6, PT, R67, UR9, !P0 ;  /* 0x0000000943007c0c */ /* 0x000fe2000c7c1270 */
[----:B------:R-:W1:Y:S01]  /*26ba0*/  LDCU UR9, c[0x0][0x398] ;  /* 0x00007300ff0977ac */ /* 0x000e620008000800 */
[----:B------:R-:W-:-:S02]  /*26bb0*/  ISETP.LT.AND P4, PT, R81, UR10, !P0 ;  /* 0x0000000a51007c0c */ /* 0x000fc4000c781270 */
[----:B------:R-:W-:Y:S01]  /*26bc0*/  SHF.R.S32.HI R16, RZ, 0x8, R16 ;  /* 0x00000008ff107819 */ /* 0x000fe20000011410 */
[----:B------:R-:W1:Y:S01]  /*26bd0*/  LDCU UR10, c[0x0][0x398] ;  /* 0x00007300ff0a77ac */ /* 0x000e620008000800 */
[----:B------:R-:W-:Y:S02]  /*26be0*/  ISETP.LT.AND P0, PT, R93, UR12, !P0 ;  /* 0x0000000c5d007c0c */ /* 0x000fe4000c701270 */
[----:B------:R-:W-:Y:S01]  /*26bf0*/  F2FP.SATFINITE.E5M2.F32.PACK_AB_MERGE_C R18, R19, R18, RZ ;  /* 0x000000121312723e */ /* 0x000fe200048060ff */
[----:B------:R-:W1:Y:S04]  /*26c00*/  LDCU UR12, c[0x0][0x398] ;  /* 0x00007300ff0c77ac */ /* 0x000e680008000800 */
[----:B------:R4:W-:Y:S01]  /*26c10*/  @P6 STG.E.U8 desc[UR24][R14.64], R16 ;  /* 0x000000100e006986 */ /* 0x0009e2000c101118 */
[----:B0-----:R-:W-:Y:S01]  /*26c20*/  ISETP.LT.AND P6, PT, R66, UR6, !P5 ;  /* 0x0000000642007c0c */ /* 0x001fe2000efc1270 */
[----:B------:R-:W0:Y:S01]  /*26c30*/  LDCU UR6, c[0x0][0x398] ;  /* 0x00007300ff0677ac */ /* 0x000e220008000800 */
[----:B----4-:R-:W-:Y:S01]  /*26c40*/  SHF.R.S32.HI R14, RZ, 0x8, R17 ;  /* 0x00000008ff0e7819 */ /* 0x010fe20000011411 */
[----:B------:R-:W-:-:S04]  /*26c50*/  IMAD.MOV.U32 R15, RZ, RZ, R73 ;  /* 0x000000ffff0f7224 */ /* 0x000fc800078e0049 */
[----:B------:R4:W-:Y:S01]  /*26c60*/  @P4 STG.E.U8 desc[UR24][R6.64], R14 ;  /* 0x0000000e06004986 */ /* 0x0009e2000c101118 */
[----:B------:R-:W-:Y:S02]  /*26c70*/  SHF.R.S32.HI R15, RZ, 0x8, R15 ;  /* 0x00000008ff0f7819 */ /* 0x000fe4000001140f */
[----:B----4-:R-:W-:-:S03]  /*26c80*/  IADD3 R6, P4, PT, R5, R70, RZ ;  /* 0x0000004605067210 */ /* 0x010fc60007f9e0ff */
[----:B------:R-:W-:Y:S02]  /*26c90*/  @P0 STG.E.U8 desc[UR24][R82.64], R15 ;  /* 0x0000000f52000986 */ /* 0x000fe4000c101118 */
[----:B------:R-:W-:Y:S02]  /*26ca0*/  IMAD.X R7, R4, 0x1, R69, P4 ;  /* 0x0000000104077824 */ /* 0x000fe400020e0645 */
[----:B------:R-:W-:Y:S01]  /*26cb0*/  VIADD R4, R65, 0x12 ;  /* 0x0000001241047836 */ /* 0x000fe20000000000 */
[----:B--2---:R-:W-:Y:S02]  /*26cc0*/  F2FP.SATFINITE.E5M2.F32.PACK_AB_MERGE_C R14, R78, R74, RZ ;  /* 0x0000004a4e0e723e */ /* 0x004fe400048060ff */
[----:B------:R-:W2:Y:S04]  /*26cd0*/  LDL.LU R74, [R1+0x240] ;  /* 0x00024000014a7983 */ /* 0x000ea80000300800 */
[----:B------:R4:W-:Y:S01]  /*26ce0*/  @P6 STG.E.U8 desc[UR24][R12.64], R14 ;  /* 0x0000000e0c006986 */ /* 0x0009e2000c101118 */
[----:B------:R-:W-:Y:S01]  /*26cf0*/  ISETP.GE.AND P6, PT, R4, UR4, PT ;  /* 0x0000000404007c0c */ /* 0x000fe2000bfc6270 */
[----:B------:R-:W0:Y:S02]  /*26d00*/  LDCU UR4, c[0x0][0x398] ;  /* 0x00007300ff0477ac */ /* 0x000e240008000800 */
[----:B------:R-:W2:Y:S01]  /*26d10*/  LDL.LU R78, [R1+0x244] ;  /* 0x00024400014e7983 */ /* 0x000ea20000300800 */
[----:B------:R-:W-:-:S02]  /*26d20*/  F2FP.SATFINITE.E5M2.F32.PACK_AB_MERGE_C R4, R80, R77, RZ ;  /* 0x0000004d5004723e */ /* 0x000fc400048060ff */
[----:B----4-:R-:W-:Y:S02]  /*26d30*/  F2FP.SATFINITE.E5M2.F32.PACK_AB_MERGE_C R13, R76, R75, RZ ;  /* 0x0000004b4c0d723e */ /* 0x010fe400048060ff */
[----:B------:R-:W4:Y:S04]  /*26d40*/  LDL.LU R75, [R1+0x140] ;  /* 0x00014000014b7983 */ /* 0x000f280000300800 */
[----:B------:R-:W4:Y:S04]  /*26d50*/  LDL.LU R76, [R1+0x144] ;  /* 0x00014400014c7983 */ /* 0x000f280000300800 */
[----:B------:R-:W3:Y:S04]  /*26d60*/  LDL.LU R77, [R1+0x40] ;  /* 0x00004000014d7983 */ /* 0x000ee80000300800 */
[----:B------:R-:W3:Y:S01]  /*26d70*/  LDL.LU R80, [R1+0x44] ;  /* 0x0000440001507983 */ /* 0x000ee20000300800 */
[----:B------:R-:W-:Y:S01]  /*26d80*/  ISETP.LT.AND P0, PT, R67, UR14, !P5 ;  /* 0x0000000e43007c0c */ /* 0x000fe2000ef01270 */
[----:B------:R-:W-:Y:S01]  /*26d90*/  VIADD R5, R5, UR30 ;  /* 0x0000001e05057c36 */ /* 0x000fe20008000000 */
[----:B-1----:R-:W-:Y:S01]  /*26da0*/  ISETP.LT.AND P4, PT, R81, UR9, !P5 ;  /* 0x0000000951007c0c */ /* 0x002fe2000ef81270 */
[----:B------:R-:W5:Y:S01]  /*26db0*/  LDL.LU R83, [R1+0x248] ;  /* 0x0002480001537983 */ /* 0x000f620000300800 */
[----:B------:R-:W-:Y:S01]  /*26dc0*/  PRMT R14, R14, 0x9910, RZ ;  /* 0x000099100e0e7816 */ /* 0x000fe200000000ff */
[----:B------:R-:W1:Y:S01]  /*26dd0*/  LDCU UR9, c[0x0][0x398] ;  /* 0x00007300ff0977ac */ /* 0x000e620008000800 */
[----:B------:R-:W-:Y:S01]  /*26de0*/  SHF.R.S32.HI R12, RZ, 0x1f, R5 ;  /* 0x0000001fff0c7819 */ /* 0x000fe20000011405 */
[----:B------:R-:W5:Y:S01]  /*26df0*/  LDL.LU R17, [R1+0x24c] ;  /* 0x00024c0001117983 */ /* 0x000f620000300800 */
[----:B------:R-:W-:Y:S01]  /*26e00*/  PRMT R15, R13, 0x9910, RZ ;  /* 0x000099100d0f7816 */ /* 0x000fe200000000ff */
[----:B------:R-:W0:Y:S04]  /*26e10*/  LDCU UR14, c[0x0][0x398] ;  /* 0x00007300ff0e77ac */ /* 0x000e280008000800 */
[----:B------:R1:W-:Y:S04]  /*26e20*/  @P0 STG.E.U8 desc[UR24][R8.64], R13 ;  /* 0x0000000d08000986 */ /* 0x0003e8000c101118 */
[----:B------:R0:W-:Y:S01]  /*26e30*/  @P4 STG.E.U8 desc[UR24][R10.64], R4 ;  /* 0x000000040a004986 */ /* 0x0001e2000c101118 */
[----:B------:R-:W-:Y:S01]  /*26e40*/  ISETP.LT.AND P5, PT, R93, UR10, !P5 ;  /* 0x0000000a5d007c0c */ /* 0x000fe2000efa1270 */
[----:B------:R-:W2:Y:S02]  /*26e50*/  LDCU UR10, c[0x0][0x398] ;  /* 0x00007300ff0a77ac */ /* 0x000ea40008000800 */
[----:B------:R-:W5:Y:S01]  /*26e60*/  LDL.LU R73, [R1+0x148] ;  /* 0x0001480001497983 */ /* 0x000f620000300800 */
[----:B-1----:R-:W-:Y:S01]  /*26e70*/  IADD3 R8, P4, PT, R5, R2, RZ ;  /* 0x0000000205087210 */ /* 0x002fe20007f9e0ff */
[----:B------:R-:W-:-:S02]  /*26e80*/  IMAD.MOV.U32 R13, RZ, RZ, R14 ;  /* 0x000000ffff0d7224 */ /* 0x000fc400078e000e */
[----:B------:R-:W5:Y:S01]  /*26e90*/  LDL.LU R16, [R1+0x14c] ;  /* 0x00014c0001107983 */ /* 0x000f620000300800 */
[----:B0-----:R-:W-:Y:S01]  /*26ea0*/  IADD3 R10, P0, PT, R5, R0, RZ ;  /* 0x00000000050a7210 */ /* 0x001fe20007f1e0ff */
[----:B------:R-:W-:Y:S01]  /*26eb0*/  IMAD.X R9, R12, 0x1, R71, P4 ;  /* 0x000000010c097824 */ /* 0x000fe200020e0647 */
[----:B------:R-:W-:-:S03]  /*26ec0*/  ISETP.LT.AND P4, PT, R67, UR4, !P1 ;  /* 0x0000000443007c0c */ /* 0x000fc6000cf81270 */
[----:B------:R0:W-:Y:S01]  /*26ed0*/  @P5 STG.E.U8 desc[UR24][R6.64], R18 ;  /* 0x0000001206005986 */ /* 0x0001e2000c101118 */
[----:B------:R-:W-:Y:S01]  /*26ee0*/  PRMT R14, R4, 0x9910, RZ ;  /* 0x00009910040e7816 */ /* 0x000fe200000000ff */
[----:B------:R-:W-:Y:S01]  /*26ef0*/  IMAD.X R11, R12, 0x1, R72, P0 ;  /* 0x000000010c0b7824 */ /* 0x000fe200000e0648 */
[----:B------:R-:W-:Y:S01]  /*26f00*/  ISETP.LT.AND P0, PT, R66, UR6, !P1 ;  /* 0x0000000642007c0c */ /* 0x000fe2000cf01270 */
[----:B------:R-:W1:Y:S01]  /*26f10*/  LDCU UR4, c[0x0][0x39c] ;  /* 0x00007380ff0477ac */ /* 0x000e620008000800 */
[----:B------:R-:W-:Y:S02]  /*26f20*/  SHF.R.S32.HI R4, RZ, 0x8, R13 ;  /* 0x00000008ff047819 */ /* 0x000fe4000001140d */
[----:B------:R-:W-:Y:S01]  /*26f30*/  SHF.R.S32.HI R13, RZ, 0x8, R15 ;  /* 0x00000008ff0d7819 */ /* 0x000fe2000001140f */
[----:B------:R-:W1:Y:S01]  /*26f40*/  LDCU UR6, c[0x0][0x398] ;  /* 0x00007300ff0677ac */ /* 0x000e620008000800 */
[----:B0-----:R-:W-:-:S07]  /*26f50*/  IADD3 R6, P5, PT, R5, R68, RZ ;  /* 0x0000004405067210 */ /* 0x001fce0007fbe0ff */
[----:B------:R0:W-:Y:S04]  /*26f60*/  @P0 STG.E.U8 desc[UR24][R10.64], R4 ;  /* 0x000000040a000986 */ /* 0x0001e8000c101118 */
[----:B------:R1:W-:Y:S01]  /*26f70*/  @P4 STG.E.U8 desc[UR24][R8.64], R13 ;  /* 0x0000000d08004986 */ /* 0x0003e2000c101118 */
[----:B------:R-:W-:Y:S01]  /*26f80*/  IMAD.X R7, R12, 0x1, R3, P5 ;  /* 0x000000010c077824 */ /* 0x000fe200028e0603 */
[----:B0-----:R-:W-:Y:S02]  /*26f90*/  SHF.R.S32.HI R4, RZ, 0x8, R14 ;  /* 0x00000008ff047819 */ /* 0x001fe4000001140e */
[----:B-1----:R-:W-:-:S05]  /*26fa0*/  IADD3 R8, P4, PT, R5, R70, RZ ;  /* 0x0000004605087210 */ /* 0x002fca0007f9e0ff */
[----:B------:R-:W-:Y:S01]  /*26fb0*/  IMAD.X R9, R12, 0x1, R69, P4 ;  /* 0x000000010c097824 */ /* 0x000fe200020e0645 */
[----:B--2---:R-:W-:Y:S02]  /*26fc0*/  F2FP.SATFINITE.E5M2.F32.PACK_AB_MERGE_C R14, R78, R74, RZ ;  /* 0x0000004a4e0e723e */ /* 0x004fe400048060ff */
[----:B------:R-:W2:Y:S04]  /*26fd0*/  LDL.LU R74, [R1+0x250] ;  /* 0x00025000014a7983 */ /* 0x000ea80000300800 */
[----:B------:R-:W2:Y:S01]  /*26fe0*/  LDL.LU R78, [R1+0x254] ;  /* 0x00025400014e7983 */ /* 0x000ea20000300800 */
[----:B----4-:R-:W-:-:S03]  /*26ff0*/  F2FP.SATFINITE.E5M2.F32.PACK_AB_MERGE_C R12, R76, R75, RZ ;  /* 0x0000004b4c0c723e */ /* 0x010fc600048060ff */
[----:B------:R-:W4:Y:S04]  /*27000*/  LDL.LU R75, [R1+0x150] ;  /* 0x00015000014b7983 */ /* 0x000f280000300800 */
[----:B------:R-:W4:Y:S01]  /*27010*/  LDL.LU R76, [R1+0x154] ;  /* 0x00015400014c7983 */ /* 0x000f220000300800 */
[----:B---3--:R-:W-:-:S03]  /*27020*/  F2FP.SATFINITE.E5M2.F32.PACK_AB_MERGE_C R13, R80, R77, RZ ;  /* 0x0000004d500d723e */ /* 0x008fc600048060ff */
[----:B------:R-:W3:Y:S04]  /*27030*/  LDL.LU R77, [R1+0x48] ;  /* 0x00004800014d7983 */ /* 0x000ee80000300800 */
[----:B------:R-:W3:Y:S01]  /*27040*/  LDL.LU R80, [R1+0x4c] ;  /* 0x00004c0001507983 */ /* 0x000ee20000300800 */
[----:B------:R-:W-:Y:S01]  /*27050*/  ISETP.LT.AND P5, PT, R81, UR9, !P1 ;  /* 0x0000000951007c0c */ /* 0x000fe2000cfa1270 */
[----:B------:R-:W0:Y:S01]  /*27060*/  LDCU UR9, c[0x0][0x398] ;  /* 0x00007300ff0977ac */ /* 0x000e220008000800 */
[----:B------:R-:W-:Y:S02]  /*27070*/  ISETP.LT.AND P1, PT, R93, UR10, !P1 ;  /* 0x0000000a5d007c0c */ /* 0x000fe4000cf21270 */
[----:B------:R-:W-:Y:S01]  /*27080*/  PRMT R10, R18, 0x9910, RZ ;  /* 0x00009910120a7816 */ /* 0x000fe200000000ff */
[----:B------:R-:W1:Y:S01]  /*27090*/  LDCU UR10, c[0x0][0x398] ;  /* 0x00007300ff0a77ac */ /* 0x000e620008000800 */
[----:B------:R-:W-:-:S07]  /*270a0*/  ISETP.LT.AND P0, PT, R66, UR12, !P2 ;  /* 0x0000000c42007c0c */ /* 0x000fce000d701270 */
[----:B------:R0:W-:Y:S01]  /*270b0*/  @P5 STG.E.U8 desc[UR24][R6.64], R4 ;  /* 0x0000000406005986 */ /* 0x0001e2000c101118 */
[----:B------:R-:W-:Y:S01]  /*270c0*/  SHF.R.S32.HI R10, RZ, 0x8, R10 ;  /* 0x00000008ff0a7819 */ /* 0x000fe2000001140a */
[----:B------:R-:W1:Y:S01]  /*270d0*/  LDCU UR12, c[0x0][0x398] ;  /* 0x00007300ff0c77ac */ /* 0x000e620008000800 */
[----:B0-----:R-:W-:Y:S02]  /*270e0*/  VIADD R4, R5, UR30 ;  /* 0x0000001e05047c36 */ /* 0x001fe40008000000 */
[----:B------:R-:W-:-:S03]  /*270f0*/  VIADD R7, R65, 0x13 ;  /* 0x0000001341077836 */ /* 0x000fc60000000000 */
[----:B------:R-:W-:Y:S02]  /*27100*/  SHF.R.S32.HI R5, RZ, 0x1f, R4 ;  /* 0x0000001fff057819 */ /* 0x000fe40000011404 */
[C---:B------:R-:W-:Y:S01]  /*27110*/  IADD3 R6, P5, PT, R4.reuse, R0, RZ ;  /* 0x0000000004067210 */ /* 0x040fe20007fbe0ff */
[----:B------:R0:W-:Y:S01]  /*27120*/  @P1 STG.E.U8 desc[UR24][R8.64], R10 ;  /* 0x0000000a08001986 */ /* 0x0001e2000c101118 */
[----:B------:R-:W-:Y:S01]  /*27130*/  ISETP.GE.AND P4, PT, R7, UR4, PT ;  /* 0x0000000407007c0c */ /* 0x000fe2000bf86270 */
[----:B------:R-:W1:Y:S02]  /*27140*/  LDCU UR4, c[0x0][0x39c] ;  /* 0x00007380ff0477ac */ /* 0x000e640008000800 */
[----:B------:R-:W-:Y:S01]  /*27150*/  IMAD.X R7, R5, 0x1, R72, P5 ;  /* 0x0000000105077824 */ /* 0x000fe200028e0648 */
[----:B------:R-:W-:Y:S01]  /*27160*/  ISETP.LT.AND P1, PT, R67, UR14, !P2 ;  /* 0x0000000e43007c0c */ /* 0x000fe2000d721270 */
[----:B------:R-:W1:Y:S01]  /*27170*/  LDCU UR14, c[0x0][0x398] ;  /* 0x00007300ff0e77ac */ /* 0x000e620008000800 */
[----:B0-----:R-:W-:-:S02]  /*27180*/  IADD3 R10, P5, PT, R4, R2, RZ ;  /* 0x00000002040a7210 */ /* 0x001fc40007fbe0ff */
[----:B------:R0:W-:Y:S01]  /*27190*/  @P0 STG.E.U8 desc[UR24][R6.64], R14 ;  /* 0x0000000e06000986 */ /* 0x0001e2000c101118 */
[----:B------:R-:W-:Y:S01]  /*271a0*/  ISETP.LT.AND P0, PT, R81, UR6, !P2 ;  /* 0x0000000651007c0c */ /* 0x000fe2000d701270 */
[----:B------:R-:W2:Y:S01]  /*271b0*/  LDCU UR6, c[0x0][0x39c] ;  /* 0x00007380ff0677ac */ /* 0x000ea20008000800 */
[----:B------:R-:W-:Y:S01]  /*271c0*/  IMAD.X R11, R5, 0x1, R71, P5 ;  /* 0x00000001050b7824 */ /* 0x000fe200028e0647 */
[C---:B------:R-:W-:Y:S02]  /*271d0*/  IADD3 R8, P5, PT, R4.reuse, R68, RZ ;  /* 0x0000004404087210 */ /* 0x040fe40007fbe0ff */
[----:B------:R-:W-:Y:S01]  /*271e0*/  ISETP.LT.AND P2, PT, R93, UR9, !P2 ;  /* 0x000000095d007c0c */ /* 0x000fe2000d741270 */
[----:B------:R-:W2:Y:S02]  /*271f0*/  LDCU UR9, c[0x0][0x398] ;  /* 0x00007300ff0977ac */ /* 0x000ea40008000800 */
[----:B------:R-:W-:Y:S01]  /*27200*/  IMAD.X R9, R5, 0x1, R3, P5 ;  /* 0x0000000105097824 */ /* 0x000fe200028e0603 */
[C---:B0-----:R-:W-:Y:S01]  /*27210*/  IADD3 R6, P5, PT, R4.reuse, R70, RZ ;  /* 0x0000004604067210 */ /* 0x041fe20007fbe0ff */
[----:B------:R0:W-:Y:S01]  /*27220*/  @P1 STG.E.U8 desc[UR24][R10.64], R12 ;  /* 0x0000000c0a001986 */ /* 0x0001e2000c101118 */
[----:B------:R-:W-:Y:S01]  /*27230*/  F2FP.SATFINITE.E5M2.F32.PACK_AB_MERGE_C R20, R21, R20, RZ ;  /* 0x000000141514723e */ /* 0x000fe200048060ff */
[----:B------:R-:W-:Y:S01]  /*27240*/  VIADD R4, R4, UR30 ;  /* 0x0000001e04047c36 */ /* 0x000fe20008000000 */
[----:B------:R-:W-:Y:S01]  /*27250*/  PRMT R14, R14, 0x9910, RZ ;  /* 0x000099100e0e7816 */ /* 0x000fe200000000ff */
[----:B------:R-:W-:Y:S01]  /*27260*/  IMAD.X R7, R5, 0x1, R69, P5 ;  /* 0x0000000105077824 */ /* 0x000fe200028e0645 */
[----:B------:R5:W-:Y:S01]  /*27270*/  @P0 STG.E.U8 desc[UR24][R8.64], R13 ;  /* 0x0000000d08000986 */ /* 0x000be2000c101118 */
[----:B-1----:R-:W-:Y:S01]  /*27280*/  ISETP.LT.AND P0, PT, R66, UR10, !P3 ;  /* 0x0000000a42007c0c */ /* 0x002fe2000df01270 */
[----:B------:R-:W1:Y:S01]  /*27290*/  LDCU UR10, c[0x0][0x398] ;  /* 0x00007300ff0a77ac */ /* 0x000e620008000800 */
[----:B------:R-:W-:Y:S01]  /*272a0*/  ISETP.LT.AND P1, PT, R67, UR12, !P3 ;  /* 0x0000000c43007c0c */ /* 0x000fe2000df21270 */
[----:B------:R1:W-:Y:S01]  /*272b0*/  @P2 STG.E.U8 desc[UR24][R6.64], R20 ;  /* 0x0000001406002986 */ /* 0x0003e2000c101118 */
[----:B------:R-:W-:Y:S01]  /*272c0*/  SHF.R.S32.HI R5, RZ, 0x1f, R4 ;  /* 0x0000001fff057819 */ /* 0x000fe20000011404 */
[----:B------:R-:W2:Y:S01]  /*272d0*/  LDCU UR12, c[0x0][0x398] ;  /* 0x00007300ff0c77ac */ /* 0x000ea20008000800 */
[----:B0-----:R-:W-:Y:S01]  /*272e0*/  PRMT R11, R12, 0x9910, RZ ;  /* 0x000099100c0b7816 */ /* 0x001fe200000000ff */
[----:B------:R-:W-:Y:S01]  /*272f0*/  IMAD.MOV.U32 R12, RZ, RZ, R14 ;  /* 0x000000ffff0c7224 */ /* 0x000fe200078e000e */
[----:B-----5:R-:W-:-:S02]  /*27300*/  IADD3 R8, P2, PT, R4, R0, RZ ;  /* 0x0000000004087210 */ /* 0x020fc40007f5e0ff */
[----:B-1----:R-:W-:-:S03]  /*27310*/  IADD3 R6, P5, PT, R4, R2, RZ ;  /* 0x0000000204067210 */ /* 0x002fc60007fbe0ff */
[C---:B------:R-:W-:Y:S01]  /*27320*/  IMAD.X R9, R5.reuse, 0x1, R72, P2 ;  /* 0x0000000105097824 */ /* 0x040fe200010e0648 */
[----:B------:R-:W-:Y:S02]  /*27330*/  SHF.R.S32.HI R12, RZ, 0x8, R12 ;  /* 0x00000008ff0c7819 */ /* 0x000fe4000001140c */
[----:B------:R-:W-:Y:S01]  /*27340*/  SHF.R.S32.HI R11, RZ, 0x8, R11 ;  /* 0x00000008ff0b7819 */ /* 0x000fe2000001140b */
[----:B------:R-:W-:Y:S02]  /*27350*/  IMAD.X R7, R5, 0x1, R71, P5 ;  /* 0x0000000105077824 */ /* 0x000fe400028e0647 */
[----:B------:R-:W-:Y:S04]  /*27360*/  @P0 STG.E.U8 desc[UR24][R8.64], R12 ;  /* 0x0000000c08000986 */ /* 0x000fe8000c101118 */
[----:B------:R3:W-:Y:S02]  /*27370*/  @P1 STG.E.U8 desc[UR24][R6.64], R11 ;  /* 0x0000000b06001986 */ /* 0x0007e4000c101118 */
[----:B---3--:R-:W-:-:S02]  /*27380*/  F2FP.SATFINITE.E5M2.F32.PACK_AB_MERGE_C R11, R80, R77, RZ ;  /* 0x0000004d500b723e */ /* 0x008fc400048060ff */
[----:B------:R-:W3:Y:S04]  /*27390*/  LDL.LU R77, [R1+0x50] ;  /* 0x00005000014d7983 */ /* 0x000ee80000300800 */
[----:B------:R-:W3:Y:S01]  /*273a0*/  LDL.LU R80, [R1+0x54] ;  /* 0x0000540001507983 */ /* 0x000ee20000300800 */
[----:B--2---:R-:W-:Y:S01]  /*273b0*/  ISETP.LT.AND P1, PT, R81, UR9, !P3 ;  /* 0x0000000951007c0c */ /* 0x004fe2000df21270 */
[----:B------:R-:W-:Y:S01]  /*273c0*/  VIADD R7, R65, 0x15 ;  /* 0x0000001541077836 */ /* 0x000fe20000000000 */
[----:B------:R-:W-:Y:S01]  /*273d0*/  IADD3 R6, P5, PT, R4, R68, RZ ;  /* 0x0000004404067210 */ /* 0x000fe20007fbe0ff */
[----:B------:R-:W0:Y:S01]  /*273e0*/  LDCU UR9, c[0x0][0x398] ;  /* 0x00007300ff0977ac */ /* 0x000e220008000800 */
[----:B------:R-:W-:Y:S02]  /*273f0*/  PRMT R8, R13, 0x9910, RZ ;  /* 0x000099100d087816 */ /* 0x000fe400000000ff */
[----:B------:R-:W-:Y:S01]  /*27400*/  ISETP.GE.AND P0, PT, R7, UR6, PT ;  /* 0x0000000607007c0c */ /* 0x000fe2000bf06270 */
[----:B------:R-:W-:Y:S01]  /*27410*/  IMAD.X R7, R5, 0x1, R3, P5 ;  /* 0x0000000105077824 */ /* 0x000fe200028e0603 */
[----:B------:R-:W-:Y:S01]  /*27420*/  SHF.R.S32.HI R8, RZ, 0x8, R8 ;  /* 0x00000008ff087819 */ /* 0x000fe20000011408 */
[----:B------:R-:W1:Y:S01]  /*27430*/  LDCU UR6, c[0x0][0x398] ;  /* 0x00007300ff0677ac */ /* 0x000e620008000800 */
[----:B------:R-:W-:-:S03]  /*27440*/  ISETP.LT.AND P3, PT, R93, UR14, !P3 ;  /* 0x0000000e5d007c0c */ /* 0x000fc6000df61270 */
[----:B------:R2:W-:Y:S01]  /*27450*/  @P1 STG.E.U8 desc[UR24][R6.64], R8 ;  /* 0x0000000806001986 */ /* 0x0005e2000c101118 */
[----:B------:R-:W-:Y:S01]  /*27460*/  PRMT R9, R20, 0x9910, RZ ;  /* 0x0000991014097816 */ /* 0x000fe200000000ff */
[----:B------:R-:W-:Y:S01]  /*27470*/  VIADD R10, R65, 0x14 ;  /* 0x00000014410a7836 */ /* 0x000fe20000000000 */
[----:B------:R-:W-:Y:S01]  /*27480*/  F2FP.SATFINITE.E5M2.F32.PACK_AB_MERGE_C R12, R17, R83, RZ ;  /* 0x00000053110c723e */ /* 0x000fe200048060ff */
[----:B------:R-:W5:Y:S01]  /*27490*/  LDCU UR14, c[0x0][0x398] ;  /* 0x00007300ff0e77ac */ /* 0x000f620008000800 */
[----:B------:R-:W-:Y:S02]  /*274a0*/  SHF.R.S32.HI R9, RZ, 0x8, R9 ;  /* 0x00000008ff097819 */ /* 0x000fe40000011409 */
[C---:B--2---:R-:W-:Y:S01]  /*274b0*/  IADD3 R6, P1, PT, R4.reuse, R70, RZ ;  /* 0x0000004604067210 */ /* 0x044fe20007f3e0ff */
[----:B------:R-:W-:-:S04]  /*274c0*/  VIADD R4, R4, UR30 ;  /* 0x0000001e04047c36 */ /* 0x000fc80008000000 */
[----:B------:R-:W-:Y:S01]  /*274d0*/  IMAD.X R7, R5, 0x1, R69, P1 ;  /* 0x0000000105077824 */ /* 0x000fe200008e0645 */
[----:B------:R-:W-:Y:S02]  /*274e0*/  SHF.R.S32.HI R5, RZ, 0x1f, R4 ;  /* 0x0000001fff057819 */ /* 0x000fe40000011404 */
[----:B------:R-:W-:Y:S02]  /*274f0*/  IADD3 R8, P5, PT, R4, R0, RZ ;  /* 0x0000000004087210 */ /* 0x000fe40007fbe0ff */
[----:B0-----:R-:W-:Y:S01]  /*27500*/  ISETP.LT.AND P1, PT, R66, UR9, !P6 ;  /* 0x0000000942007c0c */ /* 0x001fe2000f721270 */
[----:B------:R0:W-:Y:S01]  /*27510*/  @P3 STG.E.U8 desc[UR24][R6.64], R9 ;  /* 0x0000000906003986 */ /* 0x0001e2000c101118 */
[----:B------:R-:W-:Y:S01]  /*27520*/  ISETP.LT.AND P3, PT, R67, UR10, !P6 ;  /* 0x0000000a43007c0c */ /* 0x000fe2000f761270 */
[----:B------:R-:W2:Y:S01]  /*27530*/  LDCU UR9, c[0x0][0x398] ;  /* 0x00007300ff0977ac */ /* 0x000ea20008000800 */
[----:B------:R-:W-:Y:S02]  /*27540*/  F2FP.SATFINITE.E5M2.F32.PACK_AB_MERGE_C R13, R16, R73, RZ ;  /* 0x00000049100d723e */ /* 0x000fe400048060ff */
[----:B------:R-:W-:Y:S01]  /*27550*/  ISETP.GE.AND P2, PT, R10, UR4, PT ;  /* 0x000000040a007c0c */ /* 0x000fe2000bf46270 */
[----:B------:R-:W2:Y:S01]  /*27560*/  LDCU UR4, c[0x0][0x39c] ;  /* 0x00007380ff0477ac */ /* 0x000ea20008000800 */
[C---:B0-----:R-:W-:Y:S01]  /*27570*/  IMAD.X R9, R5.reuse, 0x1, R72, P5 ;  /* 0x0000000105097824 */ /* 0x041fe200028e0648 */
[----:B------:R-:W-:Y:S01]  /*27580*/  IADD3 R6, P5, PT, R4, R2, RZ ;  /* 0x0000000204067210 */ /* 0x000fe20007fbe0ff */
[----:B------:R-:W0:Y:S04]  /*27590*/  LDCU UR10, c[0x0][0x398] ;  /* 0x00007300ff0a77ac */ /* 0x000e280008000800 */
[----:B------:R-:W-:Y:S01]  /*275a0*/  IMAD.X R7, R5, 0x1, R71, P5 ;  /* 0x0000000105077824 */ /* 0x000fe200028e0647 */
[----:B-1----:R-:W-:Y:S01]  /*275b0*/  ISETP.LT.AND P5, PT, R81, UR6, !P6 ;  /* 0x0000000651007c0c */ /* 0x002fe2000f7a1270 */
[----:B------:R-:W-:Y:S01]  /*275c0*/  @P1 STG.E.U8 desc[UR24][R8.64], R12 ;  /* 0x0000000c08001986 */ /* 0x000fe2000c101118 */
[----:B------:R-:W-:Y:S01]  /*275d0*/  VIADD R10, R65, 0x16 ;  /* 0x00000016410a7836 */ /* 0x000fe20000000000 */
[----:B------:R-:W-:Y:S01]  /*275e0*/  F2FP.SATFINITE.E5M2.F32.PACK_AB_MERGE_C R22, R23, R22, RZ ;  /* 0x000000161716723e */ /* 0x000fe200048060ff */
[----:B------:R-:W1:Y:S01]  /*275f0*/  LDCU UR6, c[0x0][0x398] ;  /* 0x00007300ff0677ac */ /* 0x000e620008000800 */
[----:B------:R0:W-:Y:S01]  /*27600*/  @P3 STG.E.U8 desc[UR24][R6.64], R13 ;  /* 0x0000000d06003986 */ /* 0x0001e2000c101118 */
[----:B--2---:R-:W-:-:S02]  /*27610*/  ISETP.LT.AND P6, PT, R93, UR9, !P6 ;  /* 0x000000095d007c0c */ /* 0x004fc4000f7c1270 */
[----:B------:R-:W-:Y:S01]  /*27620*/  ISETP.GE.AND P1, PT, R10, UR4, PT ;  /* 0x000000040a007c0c */ /* 0x000fe2000bf26270 */
[----:B------:R-:W2:Y:S01]  /*27630*/  LDCU UR4, c[0x0][0x398] ;  /* 0x00007300ff0477ac */ /* 0x000ea20008000800 */
[----:B0-----:R-:W-:Y:S01]  /*27640*/  IADD3 R6, P3, PT, R4, R68, RZ ;  /* 0x0000004404067210 */ /* 0x001fe20007f7e0ff */
[----:B------:R-:W0:Y:S04]  /*27650*/  LDCU UR9, c[0x0][0x398] ;  /* 0x00007300ff0977ac */ /* 0x000e280008000800 */
[----:B------:R-:W-:-:S05]  /*27660*/  IMAD.X R7, R5, 0x1, R3, P3 ;  /* 0x0000000105077824 */ /* 0x000fca00018e0603 */
[----:B------:R-:W-:Y:S01]  /*27670*/  @P5 STG.E.U8 desc[UR24][R6.64], R11 ;  /* 0x0000000b06005986 */ /* 0x000fe2000c101118 */
[----:B------:R-:W-:Y:S02]  /*27680*/  IADD3 R8, P5, PT, R4, R70, RZ ;  /* 0x0000004604087210 */ /* 0x000fe40007fbe0ff */
[----:B------:R-:W-:-:S03]  /*27690*/  PRMT R10, R12, 0x9910, RZ ;  /* 0x000099100c0a7816 */ /* 0x000fc600000000ff */
[----:B------:R-:W-:Y:S01]  /*276a0*/  IMAD.X R9, R5, 0x1, R69, P5 ;  /* 0x0000000105097824 */ /* 0x000fe200028e0645 */
[----:B------:R-:W-:Y:S02]  /*276b0*/  F2FP.SATFINITE.E5M2.F32.PACK_AB_MERGE_C R14, R78, R74, RZ ;  /* 0x0000004a4e0e723e */ /* 0x000fe400048060ff */
[----:B------:R-:W5:Y:S01]  /*276c0*/  LDL.LU R74, [R1+0x258] ;  /* 0x00025800014a7983 */ /* 0x000f620000300800 */
[----:B----4-:R-:W-:-:S03]  /*276d0*/  F2FP.SATFINITE.E5M2.F32.PACK_AB_MERGE_C R15, R76, R75, RZ ;  /* 0x0000004b4c0f723e */ /* 0x010fc600048060ff */
[----:B------:R4:W-:Y:S04]  /*276e0*/  @P6 STG.E.U8 desc[UR24][R8.64], R22 ;  /* 0x0000001608006986 */ /* 0x0009e8000c101118 */
[----:B------:R-:W5:Y:S04]  /*276f0*/  LDL.LU R78, [R1+0x25c] ;  /* 0x00025c00014e7983 */ /* 0x000f680000300800 */
[----:B------:R-:W5:Y:S01]  /*27700*/  LDL.LU R75, [R1+0x158] ;  /* 0x00015800014b7983 */ /* 0x000f620000300800 */
[----:B----4-:R-:W-:-:S03]  /*27710*/  SHF.R.S32.HI R8, RZ, 0x8, R10 ;  /* 0x00000008ff087819 */ /* 0x010fc6000001140a */
[----:B------:R-:W4:Y:S01]  /*27720*/  LDL.LU R76, [R1+0x15c] ;  /* 0x00015c00014c7983 */ /* 0x000f220000300800 */
[----:B------:R-:W-:Y:S02]  /*27730*/  PRMT R10, R11, 0x9910, RZ ;  /* 0x000099100b0a7816 */ /* 0x000fe400000000ff */
[----:B---3--:R-:W-:Y:S02]  /*27740*/  F2FP.SATFINITE.E5M2.F32.PACK_AB_MERGE_C R11, R80, R77, RZ ;  /* 0x0000004d500b723e */ /* 0x008fe400048060ff */
[----:B------:R-:W3:Y:S04]  /*27750*/  LDL.LU R77, [R1+0x58] ;  /* 0x00005800014d7983 */ /* 0x000ee80000300800 */
[----:B------:R-:W3:Y:S01]  /*27760*/  LDL.LU R80, [R1+0x5c] ;  /* 0x00005c0001507983 */ /* 0x000ee20000300800 */
[----:B------:R-:W-:Y:S01]  /*27770*/  VIADD R4, R4, UR30 ;  /* 0x0000001e04047c36 */ /* 0x000fe20008000000 */
[----:B------:R-:W-:Y:S01]  /*27780*/  ISETP.LT.AND P3, PT, R66, UR10, !P4 ;  /* 0x0000000a42007c0c */ /* 0x000fe2000e761270 */
[----:B------:R-:W0:Y:S03]  /*27790*/  LDCU UR10, c[0x0][0x398] ;  /* 0x00007300ff0a77ac */ /* 0x000e260008000800 */
[----:B------:R-:W-:-:S02]  /*277a0*/  SHF.R.S32.HI R5, RZ, 0x1f, R4 ;  /* 0x0000001fff057819 */ /* 0x000fc40000011404 */
[----:B------:R-:W-:Y:S02]  /*277b0*/  IADD3 R6, P5, PT, R4, R0, RZ ;  /* 0x0000000004067210 */ /* 0x000fe40007fbe0ff */
[----:B------:R-:W-:-:S03]  /*277c0*/  PRMT R13, R13, 0x9910, RZ ;  /* 0x000099100d0d7816 */ /* 0x000fc600000000ff */
[----:B------:R-:W-:Y:S01]  /*277d0*/  IMAD.X R7, R5, 0x1, R72, P5 ;  /* 0x0000000105077824 */ /* 0x000fe200028e0648 */
[----:B--2---:R-:W-:Y:S01]  /*277e0*/  ISETP.LT.AND P5, PT, R67, UR4, !P4 ;  /* 0x0000000443007c0c */ /* 0x004fe2000e7a1270 */
[----:B------:R-:W2:Y:S03]  /*277f0*/  LDCU UR4, c[0x0][0x39c] ;  /* 0x00007380ff0477ac */ /* 0x000ea60008000800 */
[----:B------:R0:W-:Y:S01]  /*27800*/  @P3 STG.E.U8 desc[UR24][R6.64], R8 ;  /* 0x0000000806003986 */ /* 0x0001e2000c101118 */
[----:B-1----:R-:W-:Y:S01]  /*27810*/  ISETP.LT.AND P3, PT, R81, UR6, !P4 ;  /* 0x0000000651007c0c */ /* 0x002fe2000e761270 */
[----:B------:R-:W1:Y:S01]  /*27820*/  LDCU UR6, c[0x0][0x39c] ;  /* 0x00007380ff0677ac */ /* 0x000e620008000800 */
[----:B0-----:R-:W-:Y:S01]  /*27830*/  IADD3 R8, P6, PT, R4, R2, RZ ;  /* 0x0000000204087210 */ /* 0x001fe20007fde0ff */
[----:B------:R-:W-:-:S04]  /*27840*/  IMAD.MOV.U32 R7, RZ, RZ, R13 ;  /* 0x000000ffff077224 */ /* 0x000fc800078e000d */
[----:B------:R-:W-:Y:S01]  /*27850*/  IMAD.X R9, R5, 0x1, R71, P6 ;  /* 0x0000000105097824 */ /* 0x000fe200030e0647 */
[----:B------:R-:W-:Y:S02]  /*27860*/  SHF.R.S32.HI R7, RZ, 0x8, R7 ;  /* 0x00000008ff077819 */ /* 0x000fe40000011407 */
[----:B------:R-:W-:-:S03]  /*27870*/  IADD3 R6, P6, PT, R4, R68, RZ ;  /* 0x0000004404067210 */ /* 0x000fc60007fde0ff */
[----:B------:R0:W-:Y:S01]  /*27880*/  @P5 STG.E.U8 desc[UR24][R8.64], R7 ;  /* 0x0000000708005986 */ /* 0x0001e2000c101118 */
[----:B------:R-:W-:Y:S01]  /*27890*/  PRMT R22, R22, 0x9910, RZ ;  /* 0x0000991016167816 */ /* 0x000fe200000000ff */
[----:B0-----:R-:W-:Y:S01]  /*278a0*/  IMAD.X R7, R5, 0x1, R3, P6 ;  /* 0x0000000105077824 */ /* 0x001fe200030e0603 */
[----:B------:R-:W-:Y:S02]  /*278b0*/  SHF.R.S32.HI R8, RZ, 0x8, R10 ;  /* 0x00000008ff087819 */ /* 0x000fe4000001140a */
[----:B------:R-:W-:Y:S01]  /*278c0*/  ISETP.LT.AND P6, PT, R93, UR9, !P4 ;  /* 0x000000095d007c0c */ /* 0x000fe2000e7c1270 */
[----:B------:R-:W-:Y:S02]  /*278d0*/  VIADD R10, R65, 0x17 ;  /* 0x00000017410a7836 */ /* 0x000fe40000000000 */
[----:B------:R0:W-:Y:S01]  /*278e0*/  @P3 STG.E.U8 desc[UR24][R6.64], R8 ;  /* 0x0000000806003986 */ /* 0x0001e2000c101118 */
[----:B------:R-:W-:Y:S01]  /*278f0*/  ISETP.LT.AND P4, PT, R66, UR10, !P2 ;  /* 0x0000000a42007c0c */ /* 0x000fe2000d781270 */
[----:B------:R-:W1:Y:S01]  /*27900*/  LDCU UR9, c[0x0][0x398] ;  /* 0x00007300ff0977ac */ /* 0x000e620008000800 */
[----:B------:R-:W-:Y:S01]  /*27910*/  F2FP.SATFINITE.E5M2.F32.PACK_AB_MERGE_C R24, R25, R24, RZ ;  /* 0x000000181918723e */ /* 0x000fe200048060ff */
[----:B------:R-:W1:Y:S01]  /*27920*/  LDCU UR10, c[0x0][0x398] ;  /* 0x00007300ff0a77ac */ /* 0x000e620008000800 */
[----:B0-----:R-:W-:Y:S01]  /*27930*/  IADD3 R8, P3, PT, R4, R70, RZ ;  /* 0x0000004604087210 */ /* 0x001fe20007f7e0ff */
[----:B------:R-:W-:-:S02]  /*27940*/  IMAD.MOV.U32 R7, RZ, RZ, R22 ;  /* 0x000000ffff077224 */ /* 0x000fc400078e0016 */
[----:B------:R-:W-:Y:S02]  /*27950*/  VIADD R4, R4, UR30 ;  /* 0x0000001e04047c36 */ /* 0x000fe40008000000 */
[----:B------:R-:W-:Y:S01]  /*27960*/  IMAD.X R9, R5, 0x1, R69, P3 ;  /* 0x0000000105097824 */ /* 0x000fe200018e0645 */
[----:B------:R-:W-:Y:S02]  /*27970*/  SHF.R.S32.HI R7, RZ, 0x8, R7 ;  /* 0x00000008ff077819 */ /* 0x000fe40000011407 */
[----:B------:R-:W-:Y:S02]  /*27980*/  SHF.R.S32.HI R5, RZ, 0x1f, R4 ;  /* 0x0000001fff057819 */ /* 0x000fe40000011404 */
[C---:B------:R-:W-:Y:S02]  /*27990*/  IADD3 R6, P5, PT, R4.reuse, R0, RZ ;  /* 0x0000000004067210 */ /* 0x040fe40007fbe0ff */
[----:B------:R-:W-:Y:S01]  /*279a0*/  ISETP.LT.AND P3, PT, R67, UR12, !P2 ;  /* 0x0000000c43007c0c */ /* 0x000fe2000d761270 */
[----:B------:R0:W-:Y:S01]  /*279b0*/  @P6 STG.E.U8 desc[UR24][R8.64], R7 ;  /* 0x0000000708006986 */ /* 0x0001e2000c101118 */
[----:B------:R-:W-:Y:S01]  /*279c0*/  F2FP.SATFINITE.E5M2.F32.PACK_AB_MERGE_C R26, R27, R26, RZ ;  /* 0x0000001a1b1a723e */ /* 0x000fe200048060ff */
[----:B------:R-:W1:Y:S01]  /*279d0*/  LDCU UR12, c[0x0][0x398] ;  /* 0x00007300ff0c77ac */ /* 0x000e620008000800 */
[----:B0-----:R-:W-:Y:S01]  /*279e0*/  IADD3 R8, P6, PT, R4, R2, RZ ;  /* 0x0000000204087210 */ /* 0x001fe20007fde0ff */
[----:B------:R-:W-:-:S04]  /*279f0*/  IMAD.X R7, R5, 0x1, R72, P5 ;  /* 0x0000000105077824 */ /* 0x000fc800028e0648 */
[----:B------:R-:W-:Y:S01]  /*27a00*/  IMAD.X R9, R5, 0x1, R71, P6 ;  /* 0x0000000105097824 */ /* 0x000fe200030e0647 */
[----:B------:R0:W-:Y:S01]  /*27a10*/  @P4 STG.E.U8 desc[UR24][R6.64], R14 ;  /* 0x0000000e06004986 */ /* 0x0001e2000c101118 */
[----:B-----5:R-:W-:Y:S01]  /*27a20*/  ISETP.LT.AND P5, PT, R81, UR14, !P2 ;  /* 0x0000000e51007c0c */ /* 0x020fe2000d7a1270 */
[----:B------:R-:W5:Y:S01]  /*27a30*/  LDCU UR14, c[0x0][0x398] ;  /* 0x00007300ff0e77ac */ /* 0x000f620008000800 */
[----:B------:R-:W-:Y:S01]  /*27a40*/  ISETP.LT.AND P2, PT, R93, UR16, !P2 ;  /* 0x000000105d007c0c */ /* 0x000fe2000d741270 */
[----:B------:R1:W-:Y:S01]  /*27a50*/  @P3 STG.E.U8 desc[UR24][R8.64], R15 ;  /* 0x0000000f08003986 */ /* 0x0003e2000c101118 */
[----:B0-----:R-:W-:Y:S01]  /*27a60*/  VIADD R7, R65, 0x18 ;  /* 0x0000001841077836 */ /* 0x001fe20000000000 */
[C---:B------:R-:W-:Y:S01]  /*27a70*/  IADD3 R6, P6, PT, R4.reuse, R68, RZ ;  /* 0x0000004404067210 */ /* 0x040fe20007fde0ff */
[----:B------:R-:W0:Y:S03]  /*27a80*/  LDCU UR16, c[0x0][0x398] ;  /* 0x00007300ff1077ac */ /* 0x000e260008000800 */
[----:B-1----:R-:W-:Y:S01]  /*27a90*/  ISETP.GE.AND P3, PT, R7, UR6, PT ;  /* 0x0000000607007c0c */ /* 0x002fe2000bf66270 */
[----:B------:R-:W-:Y:S01]  /*27aa0*/  IMAD.X R7, R5, 0x1, R3, P6 ;  /* 0x0000000105077824 */ /* 0x000fe200030e0603 */
[----:B------:R-:W-:Y:S01]  /*27ab0*/  IADD3 R8, P6, PT, R4, R70, RZ ;  /* 0x0000004604087210 */ /* 0x000fe20007fde0ff */
[----:B------:R-:W1:Y:S01]  /*27ac0*/  LDCU UR6, c[0x0][0x398] ;  /* 0x00007300ff0677ac */ /* 0x000e620008000800 */
[----:B--2---:R-:W-:-:S03]  /*27ad0*/  ISETP.GE.AND P4, PT, R10, UR4, PT ;  /* 0x000000040a007c0c */ /* 0x004fc6000bf86270 */
[----:B------:R-:W-:Y:S01]  /*27ae0*/  IMAD.X R9, R5, 0x1, R69, P6 ;  /* 0x0000000105097824 */ /* 0x000fe200030e0645 */
[----:B------:R-:W-:Y:S01]  /*27af0*/  PRMT R10, R14, 0x9910, RZ ;  /* 0x000099100e0a7816 */ /* 0x000fe200000000ff */
[----:B------:R-:W-:Y:S01]  /*27b00*/  @P5 STG.E.U8 desc[UR24][R6.64], R11 ;  /* 0x0000000b06005986 */ /* 0x000fe2000c101118 */
[----:B---3--:R-:W-:-:S03]  /*27b10*/  F2FP.SATFINITE.E5M2.F32.PACK_AB_MERGE_C R12, R80, R77, RZ ;  /* 0x0000004d500c723e */ /* 0x008fc600048060ff */
[----:B------:R2:W-:Y:S01]  /*27b20*/  @P2 STG.E.U8 desc[UR24][R8.64], R24 ;  /* 0x0000001808002986 */ /* 0x0005e2000c101118 */
[----:B------:R-:W-:Y:S01]  /*27b30*/  VIADD R4, R4, UR30 ;  /* 0x0000001e04047c36 */ /* 0x000fe20008000000 */
[----:B------:R-:W3:Y:S02]  /*27b40*/  LDCU UR4, c[0x0][0x39c] ;  /* 0x00007380ff0477ac */ /* 0x000ee40008000800 */
[----:B------:R-:W5:Y:S04]  /*27b50*/  LDL.LU R77, [R1+0x160] ;  /* 0x00016000014d7983 */ /* 0x000f680000300800 */
[----:B------:R-:W5:Y:S01]  /*27b60*/  LDL.LU R80, [R1+0x164] ;  /* 0x0001640001507983 */ /* 0x000f620000300800 */
[----:B--2---:R-:W-:Y:S02]  /*27b70*/  SHF.R.S32.HI R8, RZ, 0x8, R10 ;  /* 0x00000008ff087819 */ /* 0x004fe4000001140a */
[----:B------:R-:W-:-:S02]  /*27b80*/  PRMT R10, R15, 0x9910, RZ ;  /* 0x000099100f0a7816 */ /* 0x000fc400000000ff */
[----:B------:R-:W-:Y:S02]  /*27b90*/  F2FP.SATFINITE.E5M2.F32.PACK_AB_MERGE_C R15, R85, R84, RZ ;  /* 0x00000054550f723e */ /* 0x000fe400048060ff */
[----:B------:R-:W2:Y:S04]  /*27ba0*/  LDL.LU R84, [R1+0x60] ;  /* 0x0000600001547983 */ /* 0x000ea80000300800 */
[----:B------:R-:W2:Y:S01]  /*27bb0*/  LDL.LU R85, [R1+0x64] ;  /* 0x0000640001557983 */ /* 0x000ea20000300800 */
[----:B------:R-:W-:Y:S01]  /*27bc0*/  ISETP.LT.AND P5, PT, R66, UR9, !P0 ;  /* 0x0000000942007c0c */ /* 0x000fe2000c7a1270 */
[----:B------:R-:W0:Y:S01]  /*27bd0*/  LDCU UR9, c[0x0][0x398] ;  /* 0x00007300ff0977ac */ /* 0x000e220008000800 */
[----:B------:R-:W-:Y:S02]  /*27be0*/  SHF.R.S32.HI R5, RZ, 0x1f, R4 ;  /* 0x0000001fff057819 */ /* 0x000fe40000011404 */
[----:B------:R-:W-:-:S02]  /*27bf0*/  IADD3 R6, P6, PT, R4, R0, RZ ;  /* 0x0000000004067210 */ /* 0x000fc40007fde0ff */
[----:B-1----:R-:W-:Y:S01]  /*27c00*/  ISETP.LT.AND P2, PT, R67, UR6, !P0 ;  /* 0x0000000643007c0c */ /* 0x002fe2000c741270 */
[----:B------:R-:W1:Y:S02]  /*27c10*/  LDCU UR6, c[0x0][0x398] ;  /* 0x00007300ff0677ac */ /* 0x000e640008000800 */
[----:B------:R-:W-:-:S05]  /*27c20*/  IMAD.X R7, R5, 0x1, R72, P6 ;  /* 0x0000000105077824 */ /* 0x000fca00030e0648 */
[----:B------:R0:W-:Y:S01]  /*27c30*/  @P5 STG.E.U8 desc[UR24][R6.64], R8 ;  /* 0x0000000806005986 */ /* 0x0001e2000c101118 */
[----:B------:R-:W-:Y:S01]  /*27c40*/  ISETP.LT.AND P5, PT, R81, UR10, !P0 ;  /* 0x0000000a51007c0c */ /* 0x000fe2000c7a1270 */
[----:B------:R-:W1:Y:S01]  /*27c50*/  LDCU UR10, c[0x0][0x398] ;  /* 0x00007300ff0a77ac */ /* 0x000e620008000800 */
[----:B------:R-:W-:Y:S02]  /*27c60*/  SHF.R.S32.HI R10, RZ, 0x8, R10 ;  /* 0x00000008ff0a7819 */ /* 0x000fe4000001140a */
[----:B0-----:R-:W-:Y:S01]  /*27c70*/  IADD3 R8, P6, PT, R4, R2, RZ ;  /* 0x0000000204087210 */ /* 0x001fe20007fde0ff */
[----:B------:R-:W-:Y:S01]  /*27c80*/  VIADD R7, R65, 0x19 ;  /* 0x0000001941077836 */ /* 0x000fe20000000000 */
[----:B------:R-:W-:-:S03]  /*27c90*/  PRMT R11, R11, 0x9910, RZ ;  /* 0x000099100b0b7816 */ /* 0x000fc600000000ff */
[----:B------:R-:W-:Y:S01]  /*27ca0*/  IMAD.X R9, R5, 0x1, R71, P6 ;  /* 0x0000000105097824 */ /* 0x000fe200030e0647 */
[----:B------:R-:W-:-:S04]  /*27cb0*/  IADD3 R6, P6, PT, R4, R68, RZ ;  /* 0x0000004404067210 */ /* 0x000fc80007fde0ff */
[----:B------:R0:W-:Y:S01]  /*27cc0*/  @P2 STG.E.U8 desc[UR24][R8.64], R10 ;  /* 0x0000000a08002986 */ /* 0x0001e2000c101118 */
[----:B---3--:R-:W-:Y:S01]  /*27cd0*/  ISETP.GE.AND P2, PT, R7, UR4, PT ;  /* 0x0000000407007c0c */ /* 0x008fe2000bf46270 */
[----:B------:R-:W-:Y:S01]  /*27ce0*/  IMAD.X R7, R5, 0x1, R3, P6 ;  /* 0x0000000105077824 */ /* 0x000fe200030e0603 */
[----:B------:R-:W-:Y:S01]  /*27cf0*/  ISETP.LT.AND P0, PT, R93, UR9, !P0 ;  /* 0x000000095d007c0c */ /* 0x000fe2000c701270 */
[----:B------:R-:W3:Y:S01]  /*27d00*/  LDCU UR9, c[0x0][0x398] ;  /* 0x00007300ff0977ac */ /* 0x000ee20008000800 */
[----:B------:R-:W-:Y:S01]  /*27d10*/  F2FP.SATFINITE.E5M2.F32.PACK_AB_MERGE_C R14, R78, R74, RZ ;  /* 0x0000004a4e0e723e */ /* 0x000fe200048060ff */
[----:B------:R-:W3:Y:S01]  /*27d20*/  LDCU UR4, c[0x0][0x39c] ;  /* 0x00007380ff0477ac */ /* 0x000ee20008000800 */
[----:B0-----:R-:W-:-:S05]  /*27d30*/  SHF.R.S32.HI R8, RZ, 0x8, R11 ;  /* 0x00000008ff087819 */ /* 0x001fca000001140b */
[----:B------:R0:W-:Y:S01]  /*27d40*/  @P5 STG.E.U8 desc[UR24][R6.64], R8 ;  /* 0x0000000806005986 */ /* 0x0001e2000c101118 */
[----:B-1----:R-:W-:Y:S01]  /*27d50*/  ISETP.LT.AND P5, PT, R66, UR6, !P1 ;  /* 0x0000000642007c0c */ /* 0x002fe2000cfa1270 */
[----:B------:R-:W1:Y:S01]  /*27d60*/  LDCU UR6, c[0x0][0x398] ;  /* 0x00007300ff0677ac */ /* 0x000e620008000800 */
[----:B------:R-:W-:Y:S02]  /*27d70*/  PRMT R11, R24, 0x9910, RZ ;  /* 0x00009910180b7816 */ /* 0x000fe400000000ff */
[C---:B0-----:R-:W-:Y:S01]  /*27d80*/  IADD3 R8, P6, PT, R4.reuse, R70, RZ ;  /* 0x0000004604087210 */ /* 0x041fe20007fde0ff */
[----:B------:R-:W-:-:S04]  /*27d90*/  VIADD R4, R4, UR30 ;  /* 0x0000001e04047c36 */ /* 0x000fc80008000000 */
[----:B------:R-:W-:Y:S01]  /*27da0*/  IMAD.X R9, R5, 0x1, R69, P6 ;  /* 0x0000000105097824 */ /* 0x000fe200030e0645 */
[----:B------:R-:W-:Y:S02]  /*27db0*/  SHF.R.S32.HI R10, RZ, 0x1f, R4 ;  /* 0x0000001fff0a7819 */ /* 0x000fe40000011404 */
[----:B------:R-:W-:Y:S02]  /*27dc0*/  IADD3 R6, P6, PT, R4, R0, RZ ;  /* 0x0000000004067210 */ /* 0x000fe40007fde0ff */
[----:B------:R-:W-:-:S03]  /*27dd0*/  SHF.R.S32.HI R11, RZ, 0x8, R11 ;  /* 0x00000008ff0b7819 */ /* 0x000fc6000001140b */
[----:B------:R-:W-:Y:S02]  /*27de0*/  IMAD.X R7, R10, 0x1, R72, P6 ;  /* 0x000000010a077824 */ /* 0x000fe400030e0648 */
[----:B------:R0:W-:Y:S01]  /*27df0*/  @P0 STG.E.U8 desc[UR24][R8.64], R11 ;  /* 0x0000000b08000986 */ /* 0x0001e2000c101118 */
[----:B------:R-:W-:Y:S01]  /*27e00*/  ISETP.LT.AND P0, PT, R67, UR10, !P1 ;  /* 0x0000000a43007c0c */ /* 0x000fe2000cf01270 */
[----:B------:R-:W-:Y:S01]  /*27e10*/  VIADD R5, R65, 0x1a ;  /* 0x0000001a41057836 */ /* 0x000fe20000000000 */
[----:B----4-:R-:W-:Y:S01]  /*27e20*/  F2FP.SATFINITE.E5M2.F32.PACK_AB_MERGE_C R13, R76, R75, RZ ;  /* 0x0000004b4c0d723e */ /* 0x010fe200048060ff */
[----:B------:R4:W-:Y:S01]  /*27e30*/  @P5 STG.E.U8 desc[UR24][R6.64], R14 ;  /* 0x0000000e06005986 */ /* 0x0009e2000c101118 */
[----:B---3--:R-:W-:Y:S01]  /*27e40*/  ISETP.LT.AND P5, PT, R81, UR9, !P1 ;  /* 0x0000000951007c0c */ /* 0x008fe2000cfa1270 */
[----:B------:R-:W3:Y:S01]  /*27e50*/  LDCU UR9, c[0x0][0x398] ;  /* 0x00007300ff0977ac */ /* 0x000ee20008000800 */
[----:B0-----:R-:W-:Y:S01]  /*27e60*/  IADD3 R8, P6, PT, R4, R2, RZ ;  /* 0x0000000204087210 */ /* 0x001fe20007fde0ff */
[----:B------:R-:W0:Y:S01]  /*27e70*/  LDCU UR10, c[0x0][0x398] ;  /* 0x00007300ff0a77ac */ /* 0x000e220008000800 */
[----:B------:R-:W2:Y:S03]  /*27e80*/  LDL.LU R75, [R1+0x268] ;  /* 0x00026800014b7983 */ /* 0x000ea60000300800 */
[----:B------:R-:W-:Y:S01]  /*27e90*/  IMAD.X R9, R10, 0x1, R71, P6 ;  /* 0x000000010a097824 */ /* 0x000fe200030e0647 */
[----:B----4-:R-:W-:Y:S01]  /*27ea0*/  IADD3 R6, P6, PT, R4, R68, RZ ;  /* 0x0000004404067210 */ /* 0x010fe20007fde0ff */
[----:B------:R-:W4:Y:S04]  /*27eb0*/  LDL.LU R76, [R1+0x26c] ;  /* 0x00026c00014c7983 */ /* 0x000f280000300800 */
[----:B------:R-:W-:Y:S01]  /*27ec0*/  IMAD.X R7, R10, 0x1, R3, P6 ;  /* 0x000000010a077824 */ /* 0x000fe200030e0603 */
[----:B------:R0:W-:Y:S01]  /*27ed0*/  @P0 STG.E.U8 desc[UR24][R8.64], R13 ;  /* 0x0000000d08000986 */ /* 0x0001e2000c101118 */
[----:B------:R-:W-:Y:S01]  /*27ee0*/  ISETP.GE.AND P0, PT, R5, UR4, PT ;  /* 0x0000000405007c0c */ /* 0x000fe2000bf06270 */
[----:B------:R-:W0:Y:S01]  /*27ef0*/  LDCU UR4, c[0x0][0x398] ;  /* 0x00007300ff0477ac */ /* 0x000e220008000800 */
[----:B------:R-:W-:Y:S01]  /*27f00*/  VIADD R5, R4, UR30 ;  /* 0x0000001e04057c36 */ /* 0x000fe20008000000 */
[----:B------:R0:W-:Y:S01]  /*27f10*/  @P5 STG.E.U8 desc[UR24][R6.64], R12 ;  /* 0x0000000c06005986 */ /* 0x0001e2000c101118 */
[----:B-1----:R-:W-:Y:S01]  /*27f20*/  ISETP.LT.AND P1, PT, R93, UR6, !P1 ;  /* 0x000000065d007c0c */ /* 0x002fe2000cf21270 */
[----:B------:R-:W1:Y:S01]  /*27f30*/  LDCU UR6, c[0x0][0x398] ;  /* 0x00007300ff0677ac */ /* 0x000e620008000800 */
[----:B---3--:R-:W-:-:S02]  /*27f40*/  ISETP.LT.AND P5, PT, R66, UR9, !P4 ;  /* 0x0000000942007c0c */ /* 0x008fc4000e7a1270 */
[----:B0-----:R-:W-:Y:S01]  /*27f50*/  IADD3 R8, P6, PT, R4, R70, RZ ;  /* 0x0000004604087210 */ /* 0x001fe20007fde0ff */
[----:B------:R-:W0:Y:S01]  /*27f60*/  LDCU UR9, c[0x0][0x398] ;  /* 0x00007300ff0977ac */ /* 0x000e220008000800 */
[----:B------:R-:W-:-:S03]  /*27f70*/  SHF.R.S32.HI R11, RZ, 0x1f, R5 ;  /* 0x0000001fff0b7819 */ /* 0x000fc60000011405 */
[----:B------:R-:W-:Y:S01]  /*27f80*/  IMAD.X R9, R10, 0x1, R69, P6 ;  /* 0x000000010a097824 */ /* 0x000fe200030e0645 */
[----:B------:R-:W-:Y:S02]  /*27f90*/  IADD3 R6, P6, PT, R5, R0, RZ ;  /* 0x0000000005067210 */ /* 0x000fe40007fde0ff */
[----:B------:R-:W-:-:S03]  /*27fa0*/  PRMT R4, R14, 0x9910, RZ ;  /* 0x000099100e047816 */ /* 0x000fc600000000ff */
[----:B------:R-:W-:Y:S01]  /*27fb0*/  IMAD.X R7, R11, 0x1, R72, P6 ;  /* 0x000000010b077824 */ /* 0x000fe200030e0648 */
[----:B------:R-:W-:Y:S01]  /*27fc0*/  SHF.R.S32.HI R4, RZ, 0x8, R4 ;  /* 0x00000008ff047819 */ /* 0x000fe20000011404 */
[----:B------:R3:W-:Y:S04]  /*27fd0*/  @P1 STG.E.U8 desc[UR24][R8.64], R26 ;  /* 0x0000001a08001986 */ /* 0x0007e8000c101118 */
[----:B------:R0:W-:Y:S01]  /*27fe0*/  @P5 STG.E.U8 desc[UR24][R6.64], R4 ;  /* 0x0000000406005986 */ /* 0x0001e2000c101118 */
[----:B------:R-:W-:Y:S01]  /*27ff0*/  ISETP.LT.AND P5, PT, R67, UR4, !P4 ;  /* 0x0000000443007c0c */ /* 0x000fe2000e7a1270 */
[----:B------:R-:W0:Y:S01]  /*28000*/  LDCU UR4, c[0x0][0x39c] ;  /* 0x00007380ff0477ac */ /* 0x000e220008000800 */
[----:B------:R-:W-:Y:S02]  /*28010*/  PRMT R10, R13, 0x9910, RZ ;  /* 0x000099100d0a7816 */ /* 0x000fe400000000ff */
[----:B---3--:R-:W-:-:S02]  /*28020*/  IADD3 R8, P6, PT, R5, R2, RZ ;  /* 0x0000000205087210 */ /* 0x008fc40007fde0ff */
[----:B------:R-:W-:-:S03]  /*28030*/  SHF.R.S32.HI R10, RZ, 0x8, R10 ;  /* 0x00000008ff0a7819 */ /* 0x000fc6000001140a */
[----:B------:R-:W-:Y:S01]  /*28040*/  IMAD.X R9, R11, 0x1, R71, P6 ;  /* 0x000000010b097824 */ /* 0x000fe200030e0647 */
[----:B------:R-:W-:Y:S01]  /*28050*/  ISETP.LT.AND P1, PT, R81, UR10, !P4 ;  /* 0x0000000a51007c0c */ /* 0x000fe2000e721270 */
[----:B------:R-:W3:Y:S01]  /*28060*/  LDCU UR10, c[0x0][0x398] ;  /* 0x00007300ff0a77ac */ /* 0x000ee20008000800 */
[----:B-1----:R-:W-:Y:S02]  /*28070*/  ISETP.LT.AND P4, PT, R93, UR6, !P4 ;  /* 0x000000065d007c0c */ /* 0x002fe4000e781270 */
[----:B0-----:R-:W-:Y:S01]  /*28080*/  IADD3 R6, P6, PT, R5, R68, RZ ;  /* 0x0000004405067210 */ /* 0x001fe20007fde0ff */
[----:B------:R0:W-:Y:S01]  /*28090*/  @P5 STG.E.U8 desc[UR24][R8.64], R10 ;  /* 0x0000000a08005986 */ /* 0x0001e2000c101118 */
[----:B------:R-:W-:Y:S02]  /*280a0*/  PRMT R4, R12, 0x9910, RZ ;  /* 0x000099100c047816 */ /* 0x000fe400000000ff */
[----:B------:R-:W-:Y:S01]  /*280b0*/  PRMT R13, R26, 0x9910, RZ ;  /* 0x000099101a0d7816 */ /* 0x000fe200000000ff */
[----:B------:R-:W-:Y:S01]  /*280c0*/  IMAD.X R7, R11, 0x1, R3, P6 ;  /* 0x000000010b077824 */ /* 0x000fe200030e0603 */
[----:B------:R-:W-:Y:S01]  /*280d0*/  SHF.R.S32.HI R4, RZ, 0x8, R4 ;  /* 0x00000008ff047819 */ /* 0x000fe20000011404 */
[----:B------:R-:W-:Y:S01]  /*280e0*/  VIADD R12, R65, 0x1b ;  /* 0x0000001b410c7836 */ /* 0x000fe20000000000 */
[----:B------:R-:W-:Y:S01]  /*280f0*/  SHF.R.S32.HI R13, RZ, 0x8, R13 ;  /* 0x00000008ff0d7819 */ /* 0x000fe2000001140d */
[----:B------:R-:W1:Y:S01]  /*28100*/  LDCU UR6, c[0x0][0x39c] ;  /* 0x00007380ff0677ac */ /* 0x000e620008000800 */
[----:B0-----:R-:W-:Y:S01]  /*28110*/  IADD3 R10, P5, PT, R5, R70, RZ ;  /* 0x00000046050a7210 */ /* 0x001fe20007fbe0ff */
[----:B------:R0:W-:Y:S04]  /*28120*/  @P1 STG.E.U8 desc[UR24][R6.64], R4 ;  /* 0x0000000406001986 */ /* 0x0001e8000c101118 */
[----:B------:R-:W-:-:S05]  /*28130*/  IMAD.X R11, R11, 0x1, R69, P5 ;  /* 0x000000010b0b7824 */ /* 0x000fca00028e0645 */
[----:B------:R-:W-:Y:S01]  /*28140*/  @P4 STG.E.U8 desc[UR24][R10.64], R13 ;  /* 0x0000000d0a004986 */ /* 0x000fe2000c101118 */
[----:B------:R-:W-:Y:S01]  /*28150*/  ISETP.GE.AND P4, PT, R12, UR4, PT ;  /* 0x000000040c007c0c */ /* 0x000fe2000bf86270 */
[----:B------:R-:W0:Y:S01]  /*28160*/  LDCU UR4, c[0x0][0x398] ;  /* 0x00007300ff0477ac */ /* 0x000e220008000800 */
[----:B-----5:R-:W-:Y:S02]  /*28170*/  F2FP.SATFINITE.E5M2.F32.PACK_AB_MERGE_C R14, R80, R77, RZ ;  /* 0x0000004d500e723e */ /* 0x020fe400048060ff */
[----:B------:R-:W5:Y:S04]  /*28180*/  LDL.LU R77, [R1+0x168] ;  /* 0x00016800014d7983 */ /* 0x000f680000300800 */
[----:B------:R-:W5:Y:S01]  /*28190*/  LDL.LU R80, [R1+0x16c] ;  /* 0x00016c0001507983 */ /* 0x000f620000300800 */
[----:B--2---:R-:W-:-:S03]  /*281a0*/  F2FP.SATFINITE.E5M2.F32.PACK_AB_MERGE_C R12, R85, R84, RZ ;  /* 0x00000054550c723e */ /* 0x004fc600048060ff */
[----:B------:R-:W2:Y:S04]  /*281b0*/  LDL.LU R84, [R1+0x68] ;  /* 0x0000680001547983 */ /* 0x000ea80000300800 */
[----:B------:R-:W2:Y:S01]  /*281c0*/  LDL.LU R85, [R1+0x6c] ;  /* 0x00006c0001557983 */ /* 0x000ea20000300800 */
[----:B0-----:R-:W-:Y:S01]  /*281d0*/  VIADD R4, R5, UR30 ;  /* 0x0000001e05047c36 */ /* 0x001fe20008000000 */
[----:B------:R-:W-:Y:S01]  /*281e0*/  ISETP.LT.AND P1, PT, R66, UR9, !P3 ;  /* 0x0000000942007c0c */ /* 0x000fe2000df21270 */
[----:B------:R-:W0:Y:S03]  /*281f0*/  LDCU UR9, c[0x0][0x398] ;  /* 0x00007300ff0977ac */ /* 0x000e260008000800 */
[----:B------:R-:W-:-:S02]  /*28200*/  SHF.R.S32.HI R5, RZ, 0x1f, R4 ;  /* 0x0000001fff057819 */ /* 0x000fc40000011404 */
[C---:B------:R-:W-:Y:S02]  /*28210*/  IADD3 R8, P6, PT, R4.reuse, R0, RZ ;  /* 0x0000000004087210 */ /* 0x040fe40007fde0ff */
[----:B------:R-:W-:Y:S01]  /*28220*/  ISETP.LT.AND P5, PT, R67, UR12, !P3 ;  /* 0x0000000c43007c0c */ /* 0x000fe2000dfa1270 */
[----:B------:R-:W0:Y:S02]  /*28230*/  LDCU UR12, c[0x0][0x398] ;  /* 0x00007300ff0c77ac */ /* 0x000e240008000800 */
[----:B------:R-:W-:Y:S01]  /*28240*/  IMAD.X R9, R5, 0x1, R72, P6 ;  /* 0x0000000105097824 */ /* 0x000fe200030e0648 */
[----:B------:R-:W-:-:S05]  /*28250*/  IADD3 R6, P6, PT, R4, R2, RZ ;  /* 0x0000000204067210 */ /* 0x000fca0007fde0ff */
[----:B------:R-:W-:Y:S01]  /*28260*/  IMAD.X R7, R5, 0x1, R71, P6 ;  /* 0x0000000105077824 */ /* 0x000fe200030e0647 */
[----:B------:R0:W-:Y:S01]  /*28270*/  @P1 STG.E.U8 desc[UR24][R8.64], R15 ;  /* 0x0000000f08001986 */ /* 0x0001e2000c101118 */
[----:B---3--:R-:W-:Y:S01]  /*28280*/  ISETP.LT.AND P1, PT, R81, UR10, !P3 ;  /* 0x0000000a51007c0c */ /* 0x008fe2000df21270 */
[----:B------:R-:W3:Y:S01]  /*28290*/  LDCU UR10, c[0x0][0x398] ;  /* 0x00007300ff0a77ac */ /* 0x000ee20008000800 */
[----:B------:R-:W-:Y:S01]  /*282a0*/  ISETP.LT.AND P3, PT, R93, UR14, !P3 ;  /* 0x0000000e5d007c0c */ /* 0x000fe2000df61270 */
[----:B------:R1:W-:Y:S01]  /*282b0*/  @P5 STG.E.U8 desc[UR24][R6.64], R14 ;  /* 0x0000000e06005986 */ /* 0x0003e2000c101118 */
[----:B------:R-:W-:Y:S01]  /*282c0*/  F2FP.SATFINITE.E5M2.F32.PACK_AB_MERGE_C R28, R29, R28, RZ ;  /* 0x0000001c1d1c723e */ /* 0x000fe200048060ff */
[----:B------:R-:W2:Y:S01]  /*282d0*/  LDCU UR14, c[0x0][0x398] ;  /* 0x00007300ff0e77ac */ /* 0x000ea20008000800 */
[C---:B0-----:R-:W-:Y:S01]  /*282e0*/  IADD3 R8, P5, PT, R4.reuse, R68, RZ ;  /* 0x0000004404087210 */ /* 0x041fe20007fbe0ff */
[----:B-1----:R-:W-:Y:S01]  /*282f0*/  VIADD R7, R65, 0x1c ;  /* 0x0000001c41077836 */ /* 0x002fe20000000000 */
[----:B------:R-:W-:-:S03]  /*28300*/  IADD3 R6, P6, PT, R4, R70, RZ ;  /* 0x0000004604067210 */ /* 0x000fc60007fde0ff */
[----:B------:R-:W-:Y:S02]  /*28310*/  IMAD.X R9, R5, 0x1, R3, P5 ;  /* 0x0000000105097824 */ /* 0x000fe400028e0603 */
[----:B------:R-:W-:Y:S01]  /*28320*/  VIADD R4, R4, UR30 ;  /* 0x0000001e04047c36 */ /* 0x000fe20008000000 */
[----:B------:R-:W-:Y:S01]  /*28330*/  ISETP.GE.AND P5, PT, R7, UR6, PT ;  /* 0x0000000607007c0c */ /* 0x000fe2000bfa6270 */
[----:B------:R-:W-:Y:S01]  /*28340*/  IMAD.X R7, R5, 0x1, R69, P6 ;  /* 0x0000000105077824 */ /* 0x000fe200030e0645 */
[----:B------:R0:W-:Y:S01]  /*28350*/  @P1 STG.E.U8 desc[UR24][R8.64], R12 ;  /* 0x0000000c08001986 */ /* 0x0001e2000c101118 */
[----:B------:R-:W1:Y:S01]  /*28360*/  LDCU UR6, c[0x0][0x398] ;  /* 0x00007300ff0677ac */ /* 0x000e620008000800 */
[----:B------:R-:W-:Y:S02]  /*28370*/  SHF.R.S32.HI R5, RZ, 0x1f, R4 ;  /* 0x0000001fff057819 */ /* 0x000fe40000011404 */
[----:B------:R3:W-:Y:S01]  /*28380*/  @P3 STG.E.U8 desc[UR24][R6.64], R28 ;  /* 0x0000001c06003986 */ /* 0x0007e2000c101118 */
[----:B------:R-:W-:Y:S01]  /*28390*/  ISETP.LT.AND P3, PT, R66, UR4, !P2 ;  /* 0x0000000442007c0c */ /* 0x000fe2000d761270 */
[----:B------:R-:W1:Y:S01]  /*283a0*/  LDCU UR4, c[0x0][0x39c] ;  /* 0x00007380ff0477ac */ /* 0x000e620008000800 */
[----:B------:R-:W-:-:S02]  /*283b0*/  ISETP.LT.AND P1, PT, R67, UR9, !P2 ;  /* 0x0000000943007c0c */ /* 0x000fc4000d721270 */
[----:B------:R-:W-:Y:S01]  /*283c0*/  PRMT R11, R15, 0x9910, RZ ;  /* 0x000099100f0b7816 */ /* 0x000fe200000000ff */
[----:B------:R-:W1:Y:S01]  /*283d0*/  LDCU UR9, c[0x0][0x398] ;  /* 0x00007300ff0977ac */ /* 0x000e620008000800 */
[----:B0-----:R-:W-:Y:S02]  /*283e0*/  IADD3 R8, P6, PT, R4, R0, RZ ;  /* 0x0000000004087210 */ /* 0x001fe40007fde0ff */
[----:B------:R-:W-:-:S03]  /*283f0*/  PRMT R10, R14, 0x9910, RZ ;  /* 0x000099100e0a7816 */ /* 0x000fc600000000ff */
[C---:B------:R-:W-:Y:S01]  /*28400*/  IMAD.X R9, R5.reuse, 0x1, R72, P6 ;  /* 0x0000000105097824 */ /* 0x040fe200030e0648 */
[----:B---3--:R-:W-:Y:S02]  /*28410*/  IADD3 R6, P6, PT, R4, R2, RZ ;  /* 0x0000000204067210 */ /* 0x008fe40007fde0ff */
[----:B------:R-:W-:Y:S02]  /*28420*/  SHF.R.S32.HI R11, RZ, 0x8, R11 ;  /* 0x00000008ff0b7819 */ /* 0x000fe4000001140b */
[----:B------:R-:W-:Y:S01]  /*28430*/  SHF.R.S32.HI R10, RZ, 0x8, R10 ;  /* 0x00000008ff0a7819 */ /* 0x000fe2000001140a */
[----:B------:R-:W-:Y:S02]  /*28440*/  IMAD.X R7, R5, 0x1, R71, P6 ;  /* 0x0000000105077824 */ /* 0x000fe400030e0647 */
[----:B------:R-:W-:Y:S04]  /*28450*/  @P3 STG.E.U8 desc[UR24][R8.64], R11 ;  /* 0x0000000b08003986 */ /* 0x000fe8000c101118 */
[----:B------:R0:W-:Y:S01]  /*28460*/  @P1 STG.E.U8 desc[UR24][R6.64], R10 ;  /* 0x0000000a06001986 */ /* 0x0001e2000c101118 */
[----:B-1----:R-:W-:Y:S01]  /*28470*/  ISETP.LT.AND P1, PT, R81, UR6, !P2 ;  /* 0x0000000651007c0c */ /* 0x002fe2000d721270 */
[----:B------:R-:W1:Y:S01]  /*28480*/  LDCU UR6, c[0x0][0x39c] ;  /* 0x00007380ff0677ac */ /* 0x000e620008000800 */
[----:B------:R-:W-:-:S02]  /*28490*/  ISETP.LT.AND P2, PT, R93, UR10, !P2 ;  /* 0x0000000a5d007c0c */ /* 0x000fc4000d741270 */
[----:B------:R-:W-:Y:S01]  /*284a0*/  PRMT R13, R12, 0x9910, RZ ;  /* 0x000099100c0d7816 */ /* 0x000fe200000000ff */
[----:B------:R-:W3:Y:S01]  /*284b0*/  LDCU UR10, c[0x0][0x398] ;  /* 0x00007300ff0a77ac */ /* 0x000ee20008000800 */
[----:B0-----:R-:W-:Y:S02]  /*284c0*/  IADD3 R10, P6, PT, R4, R68, RZ ;  /* 0x00000044040a7210 */ /* 0x001fe40007fde0ff */
[----:B------:R-:W-:-:S03]  /*284d0*/  PRMT R12, R28, 0x9910, RZ ;  /* 0x000099101c0c7816 */ /* 0x000fc600000000ff */
[C---:B------:R-:W-:Y:S01]  /*284e0*/  IMAD.X R11, R5.reuse, 0x1, R3, P6 ;  /* 0x00000001050b7824 */ /* 0x040fe200030e0603 */
[----:B------:R-:W-:Y:S02]  /*284f0*/  IADD3 R8, P6, PT, R4, R70, RZ ;  /* 0x0000004604087210 */ /* 0x000fe40007fde0ff */
[----:B------:R-:W-:Y:S02]  /*28500*/  SHF.R.S32.HI R13, RZ, 0x8, R13 ;  /* 0x00000008ff0d7819 */ /* 0x000fe4000001140d */
[----:B------:R-:W-:Y:S01]  /*28510*/  SHF.R.S32.HI R12, RZ, 0x8, R12 ;  /* 0x00000008ff0c7819 */ /* 0x000fe2000001140c */
[----:B------:R-:W-:Y:S01]  /*28520*/  IMAD.X R9, R5, 0x1, R69, P6 ;  /* 0x0000000105097824 */ /* 0x000fe200030e0645 */
[----:B----4-:R-:W-:Y:S01]  /*28530*/  F2FP.SATFINITE.E5M2.F32.PACK_AB_MERGE_C R14, R76, R75, RZ ;  /* 0x0000004b4c0e723e */ /* 0x010fe200048060ff */
[----:B------:R-:W-:Y:S04]  /*28540*/  @P1 STG.E.U8 desc[UR24][R10.64], R13 ;  /* 0x0000000d0a001986 */ /* 0x000fe8000c101118 */
[----:B------:R5:W-:Y:S04]  /*28550*/  @P2 STG.E.U8 desc[UR24][R8.64], R12 ;  /* 0x0000000c08002986 */ /* 0x000be8000c101118 */
[----:B------:R-:W4:Y:S04]  /*28560*/  LDL.LU R75, [R1+0x270] ;  /* 0x00027000014b7983 */ /* 0x000f280000300800 */
[----:B------:R-:W4:Y:S01]  /*28570*/  LDL.LU R76, [R1+0x274] ;  /* 0x00027400014c7983 */ /* 0x000f220000300800 */
[----:B-----5:R-:W-:-:S03]  /*28580*/  F2FP.SATFINITE.E5M2.F32.PACK_AB_MERGE_C R12, R80, R77, RZ ;  /* 0x0000004d500c723e */ /* 0x020fc600048060ff */
[----:B------:R-:W5:Y:S04]  /*28590*/  LDL.LU R77, [R1+0x170] ;  /* 0x00017000014d7983 */ /* 0x000f680000300800 */
[----:B------:R-:W5:Y:S01]  /*285a0*/  LDL.LU R80, [R1+0x174] ;  /* 0x0001740001507983 */ /* 0x000f620000300800 */
[----:B--2---:R-:W-:-:S03]  /*285b0*/  F2FP.SATFINITE.E5M2.F32.PACK_AB_MERGE_C R11, R85, R84, RZ ;  /* 0x00000054550b723e */ /* 0x004fc600048060ff */
[----:B------:R-:W2:Y:S04]  /*285c0*/  LDL.LU R84, [R1+0x70] ;  /* 0x0000700001547983 */ /* 0x000ea80000300800 */
[----:B------:R-:W2:Y:S01]  /*285d0*/  LDL.LU R85, [R1+0x74] ;  /* 0x0000740001557983 */ /* 0x000ea20000300800 */
[----:B------:R-:W-:Y:S01]  /*285e0*/  VIADD R6, R4, UR30 ;  /* 0x0000001e04067c36 */ /* 0x000fe20008000000 */
[----:B------:R-:W-:Y:S01]  /*285f0*/  ISETP.LT.AND P3, PT, R66, UR12, !P0 ;  /* 0x0000000c42007c0c */ /* 0x000fe2000c761270 */
[----:B------:R-:W-:Y:S01]  /*28600*/  VIADD R10, R65, 0x1e ;  /* 0x0000001e410a7836 */ /* 0x000fe20000000000 */
[----:B------:R-:W-:Y:S01]  /*28610*/  ISETP.LT.AND P2, PT, R81, UR14, !P0 ;  /* 0x0000000e51007c0c */ /* 0x000fe2000c741270 */
[----:B------:R-:W2:Y:S01]  /*28620*/  LDL.LU R73, [R1+0x278] ;  /* 0x0002780001497983 */ /* 0x000ea20000300800 */
[----:B------:R-:W-:Y:S01]  /*28630*/  SHF.R.S32.HI R7, RZ, 0x1f, R6 ;  /* 0x0000001fff077819 */ /* 0x000fe20000011406 */
[----:B------:R-:W0:Y:S01]  /*28640*/  LDCU UR12, c[0x0][0x398] ;  /* 0x00007300ff0c77ac */ /* 0x000e220008000800 */
[C---:B------:R-:W-:Y:S01]  /*28650*/  IADD3 R4, P6, PT, R6.reuse, R0, RZ ;  /* 0x0000000006047210 */ /* 0x040fe20007fde0ff */
[----:B------:R-:W2:Y:S01]  /*28660*/  LDL.LU R16, [R1+0x27c] ;  /* 0x00027c0001107983 */ /* 0x000ea20000300800 */
[----:B------:R-:W-:Y:S01]  /*28670*/  F2FP.SATFINITE.E5M2.F32.PACK_AB_MERGE_C R30, R31, R30, RZ ;  /* 0x0000001e1f1e723e */ /* 0x000fe200048060ff */
[----:B------:R-:W0:Y:S02]  /*28680*/  LDCU UR14, c[0x0][0x398] ;  /* 0x00007300ff0e77ac */ /* 0x000e240008000800 */
[----:B------:R-:W-:Y:S01]  /*28690*/  IMAD.X R5, R7, 0x1, R72, P6 ;  /* 0x0000000107057824 */ /* 0x000fe200030e0648 */
[----:B------:R-:W-:Y:S01]  /*286a0*/  IADD3 R8, P6, PT, R6, R2, RZ ;  /* 0x0000000206087210 */ /* 0x000fe20007fde0ff */
[----:B------:R-:W2:Y:S04]  /*286b0*/  LDL.LU R74, [R1+0x178] ;  /* 0x00017800014a7983 */ /* 0x000ea80000300800 */
[----:B------:R0:W-:Y:S01]  /*286c0*/  @P3 STG.E.U8 desc[UR24][R4.64], R14 ;  /* 0x0000000e04003986 */ /* 0x0001e2000c101118 */
[----:B------:R-:W-:Y:S01]  /*286d0*/  ISETP.LT.AND P3, PT, R67, UR9, !P0 ;  /* 0x0000000943007c0c */ /* 0x000fe2000c761270 */
[----:B------:R-:W1:Y:S01]  /*286e0*/  LDCU UR9, c[0x0][0x398] ;  /* 0x00007300ff0977ac */ /* 0x000e620008000800 */
[----:B------:R-:W-:Y:S01]  /*286f0*/  IMAD.X R9, R7, 0x1, R71, P6 ;  /* 0x0000000107097824 */ /* 0x000fe200030e0647 */
[----:B------:R-:W2:Y:S01]  /*28700*/  LDL.LU R78, [R1+0x17c] ;  /* 0x00017c00014e7983 */ /* 0x000ea20000300800 */
[----:B0-----:R-:W-:-:S05]  /*28710*/  VIADD R4, R65, 0x1d ;  /* 0x0000001d41047836 */ /* 0x001fca0000000000 */
[----:B------:R-:W-:-:S04]  /*28720*/  ISETP.GE.AND P1, PT, R4, UR4, PT ;  /* 0x0000000404007c0c */ /* 0x000fc8000bf26270 */
[----:B------:R0:W-:Y:S01]  /*28730*/  @P3 STG.E.U8 desc[UR24][R8.64], R12 ;  /* 0x0000000c08003986 */ /* 0x0001e2000c101118 */
[C---:B------:R-:W-:Y:S01]  /*28740*/  IADD3 R4, P6, PT, R6.reuse, R68, RZ ;  /* 0x0000004406047210 */ /* 0x040fe20007fde0ff */
[----:B------:R-:W2:Y:S04]  /*28750*/  LDCU UR4, c[0x0][0x398] ;  /* 0x00007300ff0477ac */ /* 0x000ea80008000800 */
[----:B------:R-:W-:Y:S01]  /*28760*/  IMAD.X R5, R7, 0x1, R3, P6 ;  /* 0x0000000107057824 */ /* 0x000fe200030e0603 */
[----:B-1----:R-:W-:Y:S01]  /*28770*/  ISETP.LT.AND P0, PT, R93, UR9, !P0 ;  /* 0x000000095d007c0c */ /* 0x002fe2000c701270 */
[----:B------:R-:W1:Y:S03]  /*28780*/  LDCU UR9, c[0x0][0x398] ;  /* 0x00007300ff0977ac */ /* 0x000e660008000800 */
[----:B------:R1:W-:Y:S01]  /*28790*/  @P2 STG.E.U8 desc[UR24][R4.64], R11 ;  /* 0x0000000b04002986 */ /* 0x0003e2000c101118 */
[----:B0-----:R-:W-:-:S02]  /*287a0*/  IADD3 R8, P6, PT, R6, R70, RZ ;  /* 0x0000004606087210 */ /* 0x001fc40007fde0ff */
[----:B---3--:R-:W-:Y:S01]  /*287b0*/  ISETP.LT.AND P2, PT, R66, UR10, !P4 ;  /* 0x0000000a42007c0c */ /* 0x008fe2000e741270 */
[----:B------:R-:W0:Y:S01]  /*287c0*/  LDCU UR10, c[0x0][0x398] ;  /* 0x00007300ff0a77ac */ /* 0x000e220008000800 */
[----:B------:R-:W-:Y:S01]  /*287d0*/  ISETP.GE.AND P3, PT, R10, UR6, PT ;  /* 0x000000060a007c0c */ /* 0x000fe2000bf66270 */
[----:B------:R-:W-:Y:S01]  /*287e0*/  IMAD.X R9, R7, 0x1, R69, P6 ;  /* 0x0000000107097824 */ /* 0x000fe200030e0645 */
[----:B------:R-:W-:Y:S01]  /*287f0*/  PRMT R12, R12, 0x9910, RZ ;  /* 0x000099100c0c7816 */ /* 0x000fe200000000ff */
[----:B------:R-:W3:Y:S01]  /*28800*/  LDCU UR6, c[0x0][0x398] ;  /* 0x00007300ff0677ac */ /* 0x000ee20008000800 */
[----:B-1----:R-:W-:Y:S01]  /*28810*/  VIADD R5, R6, UR30 ;  /* 0x0000001e06057c36 */ /* 0x002fe20008000000 */
[----:B------:R-:W-:-:S04]  /*28820*/  PRMT R4, R14, 0x9910, RZ ;  /* 0x000099100e047816 */ /* 0x000fc800000000ff */
[----:B------:R-:W-:Y:S02]  /*28830*/  SHF.R.S32.HI R10, RZ, 0x1f, R5 ;  /* 0x0000001fff0a7819 */ /* 0x000fe40000011405 */
[----:B------:R-:W-:Y:S02]  /*28840*/  IADD3 R6, P6, PT, R5, R0, RZ ;  /* 0x0000000005067210 */ /* 0x000fe40007fde0ff */
[----:B------:R-:W-:-:S03]  /*28850*/  SHF.R.S32.HI R4, RZ, 0x8, R4 ;  /* 0x00000008ff047819 */ /* 0x000fc60000011404 */
[----:B------:R-:W-:Y:S01]  /*28860*/  IMAD.X R7, R10, 0x1, R72, P6 ;  /* 0x000000010a077824 */ /* 0x000fe200030e0648 */
[----:B------:R-:W-:Y:S04]  /*28870*/  @P0 STG.E.U8 desc[UR24][R8.64], R30 ;  /* 0x0000001e08000986 */ /* 0x000fe8000c101118 */
[----:B------:R1:W-:Y:S02]  /*28880*/  @P2 STG.E.U8 desc[UR24][R6.64], R4 ;  /* 0x0000000406002986 */ /* 0x0003e4000c101118 */
[----:B-1----:R-:W-:Y:S01]  /*28890*/  PRMT R4, R11, 0x9910, RZ ;  /* 0x000099100b047816 */ /* 0x002fe200000000ff */
[----:B------:R-:W-:Y:S01]  /*288a0*/  IMAD.MOV.U32 R11, RZ, RZ, R12 ;  /* 0x000000ffff0b7224 */ /* 0x000fe200078e000c */
[----:B----4-:R-:W-:Y:S02]  /*288b0*/  F2FP.SATFINITE.E5M2.F32.PACK_AB_MERGE_C R13, R76, R75, RZ ;  /* 0x0000004b4c0d723e */ /* 0x010fe400048060ff */
        /* <DEDUP_REMOVED lines=8> */
[----:B------:R-:W-:Y:S02]  /*28940*/  IADD3 R8, P6, PT, R5, R2, RZ ;  /* 0x0000000205087210 */ /* 0x000fe40007fde0ff */
[----:B------:R-:W-:Y:S01]  /*28950*/  ISETP.LT.AND P2, PT, R67, UR4, !P4 ;  /* 0x0000000443007c0c */ /* 0x000fe2000e741270 */
[----:B------:R-:W1:Y:S01]  /*28960*/  LDCU UR4, c[0x0][0x39c] ;  /* 0x00007380ff0477ac */ /* 0x000e620008000800 */
[----:B---3--:R-:W-:Y:S01]  /*28970*/  ISETP.LT.AND P0, PT, R81, UR6, !P4 ;  /* 0x0000000651007c0c */ /* 0x008fe2000e701270 */
[----:B------:R-:W-:Y:S01]  /*28980*/  IMAD.X R9, R10, 0x1, R71, P6 ;  /* 0x000000010a097824 */ /* 0x000fe200030e0647 */
[----:B------:R-:W-:Y:S01]  /*28990*/  IADD3 R6, P6, PT, R5, R68, RZ ;  /* 0x0000004405067210 */ /* 0x000fe20007fde0ff */
[----:B------:R-:W3:Y:S01]  /*289a0*/  LDCU UR6, c[0x0][0x398] ;  /* 0x00007300ff0677ac */ /* 0x000ee20008000800 */
[----:B------:R-:W-:-:S02]  /*289b0*/  SHF.R.S32.HI R11, RZ, 0x8, R11 ;  /* 0x00000008ff0b7819 */ /* 0x000fc4000001140b */
[----:B------:R-:W-:Y:S01]  /*289c0*/  SHF.R.S32.HI R4, RZ, 0x8, R4 ;  /* 0x00000008ff047819 */ /* 0x000fe20000011404 */
[----:B------:R-:W-:-:S04]  /*289d0*/  IMAD.X R7, R10, 0x1, R3, P6 ;  /* 0x000000010a077824 */ /* 0x000fc800030e0603 */
[----:B------:R1:W-:Y:S04]  /*289e0*/  @P2 STG.E.U8 desc[UR24][R8.64], R11 ;  /* 0x0000000b08002986 */ /* 0x0003e8000c101118 */
[----:B------:R3:W-:Y:S01]  /*289f0*/  @P0 STG.E.U8 desc[UR24][R6.64], R4 ;  /* 0x0000000406000986 */ /* 0x0007e2000c101118 */
[----:B------:R-:W-:Y:S01]  /*28a00*/  ISETP.LT.AND P0, PT, R93, UR9, !P4 ;  /* 0x000000095d007c0c */ /* 0x000fe2000e701270 */
[----:B------:R-:W3:Y:S01]  /*28a10*/  LDCU UR9, c[0x0][0x398] ;  /* 0x00007300ff0977ac */ /* 0x000ee20008000800 */
[----:B0-----:R-:W-:Y:S01]  /*28a20*/  ISETP.LT.AND P2, PT, R66, UR10, !P5 ;  /* 0x0000000a42007c0c */ /* 0x001fe2000ef41270 */
[----:B------:R-:W0:Y:S01]  /*28a30*/  LDCU UR10, c[0x0][0x398] ;  /* 0x00007300ff0a77ac */ /* 0x000e220008000800 */
[C---:B-1----:R-:W-:Y:S02]  /*28a40*/  IADD3 R8, P4, PT, R5.reuse, R70, RZ ;  /* 0x0000004605087210 */ /* 0x042fe40007f9e0ff */
[----:B------:R-:W-:Y:S01]  /*28a50*/  PRMT R11, R30, 0x9910, RZ ;  /* 0x000099101e0b7816 */ /* 0x000fe200000000ff */
[----:B---3--:R-:W-:-:S02]  /*28a60*/  VIADD R4, R5, UR30 ;  /* 0x0000001e05047c36 */ /* 0x008fc40008000000 */
[----:B------:R-:W-:Y:S02]  /*28a70*/  VIADD R7, R65, 0x1f ;  /* 0x0000001f41077836 */ /* 0x000fe40000000000 */
[----:B------:R-:W-:Y:S01]  /*28a80*/  IMAD.X R9, R10, 0x1, R69, P4 ;  /* 0x000000010a097824 */ /* 0x000fe200020e0645 */
[----:B------:R-:W-:Y:S02]  /*28a90*/  SHF.R.S32.HI R5, RZ, 0x1f, R4 ;  /* 0x0000001fff057819 */ /* 0x000fe40000011404 */
[C---:B------:R-:W-:Y:S02]  /*28aa0*/  IADD3 R6, P6, PT, R4.reuse, R0, RZ ;  /* 0x0000000004067210 */ /* 0x040fe40007fde0ff */
[----:B------:R-:W-:Y:S02]  /*28ab0*/  SHF.R.S32.HI R10, RZ, 0x8, R11 ;  /* 0x00000008ff0a7819 */ /* 0x000fe4000001140b */
[----:B------:R-:W-:Y:S01]  /*28ac0*/  ISETP.GE.AND P4, PT, R7, UR4, PT ;  /* 0x0000000407007c0c */ /* 0x000fe2000bf86270 */
[----:B------:R-:W-:Y:S01]  /*28ad0*/  IMAD.X R7, R5, 0x1, R72, P6 ;  /* 0x0000000105077824 */ /* 0x000fe200030e0648 */
[----:B------:R-:W-:Y:S01]  /*28ae0*/  F2FP.SATFINITE.E5M2.F32.PACK_AB_MERGE_C R32, R33, R32, RZ ;  /* 0x000000202120723e */ /* 0x000fe200048060ff */
[----:B------:R1:W-:Y:S01]  /*28af0*/  @P0 STG.E.U8 desc[UR24][R8.64], R10 ;  /* 0x0000000a08000986 */ /* 0x0003e2000c101118 */
[----:B------:R-:W-:Y:S01]  /*28b00*/  ISETP.LT.AND P0, PT, R81, UR6, !P5 ;  /* 0x0000000651007c0c */ /* 0x000fe2000ef01270 */
[----:B------:R-:W3:Y:S02]  /*28b10*/  LDCU UR6, c[0x0][0x39c] ;  /* 0x00007380ff0677ac */ /* 0x000ee40008000800 */
[----:B------:R0:W-:Y:S01]  /*28b20*/  @P2 STG.E.U8 desc[UR24][R6.64], R13 ;  /* 0x0000000d06002986 */ /* 0x0001e2000c101118 */
[----:B------:R-:W-:Y:S01]  /*28b30*/  ISETP.LT.AND P2, PT, R67, UR12, !P5 ;  /* 0x0000000c43007c0c */ /* 0x000fe2000ef41270 */
[----:B------:R-:W0:Y:S01]  /*28b40*/  LDCU UR12, c[0x0][0x398] ;  /* 0x00007300ff0c77ac */ /* 0x000e220008000800 */
[----:B------:R-:W2:Y:S01]  /*28b50*/  LDCU UR4, c[0x0][0x39c] ;  /* 0x00007380ff0477ac */ /* 0x000ea20008000800 */
[----:B-1----:R-:W-:-:S05]  /*28b60*/  IADD3 R10, P6, PT, R4, R2, RZ ;  /* 0x00000002040a7210 */ /* 0x002fca0007fde0ff */
[----:B------:R-:W-:Y:S01]  /*28b70*/  IMAD.X R11, R5, 0x1, R71, P6 ;  /* 0x00000001050b7824 */ /* 0x000fe200030e0647 */
[C---:B------:R-:W-:Y:S02]  /*28b80*/  IADD3 R8, P6, PT, R4.reuse, R68, RZ ;  /* 0x0000004404087210 */ /* 0x040fe40007fde0ff */
[----:B------:R-:W-:Y:S01]  /*28b90*/  ISETP.LT.AND P5, PT, R93, UR14, !P5 ;  /* 0x0000000e5d007c0c */ /* 0x000fe2000efa1270 */
[----:B------:R-:W1:Y:S02]  /*28ba0*/  LDCU UR14, c[0x0][0x398] ;  /* 0x00007300ff0e77ac */ /* 0x000e640008000800 */
[----:B------:R-:W-:Y:S01]  /*28bb0*/  IMAD.X R9, R5, 0x1, R3, P6 ;  /* 0x0000000105097824 */ /* 0x000fe200030e0603 */
[C---:B0-----:R-:W-:Y:S01]  /*28bc0*/  IADD3 R6, P6, PT, R4.reuse, R70, RZ ;  /* 0x0000004604067210 */ /* 0x041fe20007fde0ff */
[----:B------:R0:W-:Y:S01]  /*28bd0*/  @P2 STG.E.U8 desc[UR24][R10.64], R12 ;  /* 0x0000000c0a002986 */ /* 0x0001e2000c101118 */
[----:B------:R-:W-:-:S03]  /*28be0*/  VIADD R4, R4, UR30 ;  /* 0x0000001e04047c36 */ /* 0x000fc60008000000 */
[----:B------:R-:W-:Y:S01]  /*28bf0*/  IMAD.X R7, R5, 0x1, R69, P6 ;  /* 0x0000000105077824 */ /* 0x000fe200030e0645 */
[----:B------:R-:W-:Y:S01]  /*28c00*/  PRMT R13, R13, 0x9910, RZ ;  /* 0x000099100d0d7816 */ /* 0x000fe200000000ff */
[----:B------:R1:W-:Y:S01]  /*28c10*/  @P0 STG.E.U8 desc[UR24][R8.64], R14 ;  /* 0x0000000e08000986 */ /* 0x0003e2000c101118 */
[----:B------:R-:W-:Y:S01]  /*28c20*/  ISETP.LT.AND P0, PT, R66, UR9, !P1 ;  /* 0x0000000942007c0c */ /* 0x000fe2000cf01270 */
[----:B------:R-:W2:Y:S02]  /*28c30*/  LDCU UR9, c[0x0][0x398] ;  /* 0x00007300ff0977ac */ /* 0x000ea40008000800 */
[----:B------:R3:W-:Y:S01]  /*28c40*/  @P5 STG.E.U8 desc[UR24][R6.64], R32 ;  /* 0x0000002006005986 */ /* 0x0007e2000c101118 */
[----:B------:R-:W-:Y:S01]  /*28c50*/  ISETP.LT.AND P5, PT, R67, UR10, !P1 ;  /* 0x0000000a43007c0c */ /* 0x000fe2000cfa1270 */
[----:B------:R-:W2:Y:S01]  /*28c60*/  LDCU UR10, c[0x0][0x398] ;  /* 0x00007300ff0a77ac */ /* 0x000ea20008000800 */
[----:B0-----:R-:W-:Y:S01]  /*28c70*/  PRMT R11, R12, 0x9910, RZ ;  /* 0x000099100c0b7816 */ /* 0x001fe200000000ff */
[----:B------:R-:W-:Y:S01]  /*28c80*/  IMAD.MOV.U32 R12, RZ, RZ, R13 ;  /* 0x000000ffff0c7224 */ /* 0x000fe200078e000d */
[----:B------:R-:W-:-:S02]  /*28c90*/  SHF.R.S32.HI R5, RZ, 0x1f, R4 ;  /* 0x0000001fff057819 */ /* 0x000fc40000011404 */
[C---:B-1----:R-:W-:Y:S02]  /*28ca0*/  IADD3 R8, P2, PT, R4.reuse, R0, RZ ;  /* 0x0000000004087210 */ /* 0x042fe40007f5e0ff */
[----:B---3--:R-:W-:-:S03]  /*28cb0*/  IADD3 R6, P6, PT, R4, R2, RZ ;  /* 0x0000000204067210 */ /* 0x008fc60007fde0ff */
[C---:B------:R-:W-:Y:S01]  /*28cc0*/  IMAD.X R9, R5.reuse, 0x1, R72, P2 ;  /* 0x0000000105097824 */ /* 0x040fe200010e0648 */
[----:B------:R-:W-:Y:S02]  /*28cd0*/  SHF.R.S32.HI R12, RZ, 0x8, R12 ;  /* 0x00000008ff0c7819 */ /* 0x000fe4000001140c */
[----:B------:R-:W-:Y:S01]  /*28ce0*/  SHF.R.S32.HI R11, RZ, 0x8, R11 ;  /* 0x00000008ff0b7819 */ /* 0x000fe2000001140b */
[----:B------:R-:W-:Y:S02]  /*28cf0*/  IMAD.X R7, R5, 0x1, R71, P6 ;  /* 0x0000000105077824 */ /* 0x000fe400030e0647 */
[----:B------:R-:W-:Y:S04]  /*28d00*/  @P0 STG.E.U8 desc[UR24][R8.64], R12 ;  /* 0x0000000c08000986 */ /* 0x000fe8000c101118 */
[----:B------:R2:W-:Y:S02]  /*28d10*/  @P5 STG.E.U8 desc[UR24][R6.64], R11 ;  /* 0x0000000b06005986 */ /* 0x0005e4000c101118 */
[----:B--2---:R-:W-:-:S02]  /*28d20*/  F2FP.SATFINITE.E5M2.F32.PACK_AB_MERGE_C R11, R85, R84, RZ ;  /* 0x00000054550b723e */ /* 0x004fc400048060ff */
[----:B------:R-:W2:Y:S04]  /*28d30*/  LDL.LU R84, [R1+0x80] ;  /* 0x0000800001547983 */ /* 0x000ea80000300800 */
[----:B------:R-:W2:Y:S01]  /*28d40*/  LDL.LU R85, [R1+0x84] ;  /* 0x0000840001557983 */ /* 0x000ea20000300800 */
[----:B------:R-:W-:Y:S01]  /*28d50*/  ISETP.LT.AND P6, PT, R81, UR12, !P1 ;  /* 0x0000000c51007c0c */ /* 0x000fe2000cfc1270 */
[C---:B------:R-:W-:Y:S01]  /*28d60*/  VIADD R7, R65.reuse, 0x21 ;  /* 0x0000002141077836 */ /* 0x040fe20000000000 */
[----:B------:R-:W-:Y:S01]  /*28d70*/  IADD3 R6, P5, PT, R4, R68, RZ ;  /* 0x0000004404067210 */ /* 0x000fe20007fbe0ff */
[----:B------:R-:W-:Y:S01]  /*28d80*/  VIADD R10, R65, 0x20 ;  /* 0x00000020410a7836 */ /* 0x000fe20000000000 */
[----:B------:R-:W-:Y:S01]  /*28d90*/  PRMT R8, R14, 0x9910, RZ ;  /* 0x000099100e087816 */ /* 0x000fe200000000ff */
[----:B------:R-:W0:Y:S01]  /*28da0*/  LDCU UR12, c[0x0][0x398] ;  /* 0x00007300ff0c77ac */ /* 0x000e220008000800 */
[----:B------:R-:W-:Y:S01]  /*28db0*/  ISETP.GE.AND P0, PT, R7, UR6, PT ;  /* 0x0000000607007c0c */ /* 0x000fe2000bf06270 */
[----:B------:R-:W-:Y:S01]  /*28dc0*/  IMAD.X R7, R5, 0x1, R3, P5 ;  /* 0x0000000105077824 */ /* 0x000fe200028e0603 */
[----:B------:R-:W-:Y:S01]  /*28dd0*/  SHF.R.S32.HI R8, RZ, 0x8, R8 ;  /* 0x00000008ff087819 */ /* 0x000fe20000011408 */
[----:B------:R-:W1:Y:S01]  /*28de0*/  LDCU UR6, c[0x0][0x398] ;  /* 0x00007300ff0677ac */ /* 0x000e620008000800 */
[----:B------:R-:W-:-:S03]  /*28df0*/  ISETP.LT.AND P5, PT, R93, UR14, !P1 ;  /* 0x0000000e5d007c0c */ /* 0x000fc6000cfa1270 */
[----:B------:R3:W-:Y:S01]  /*28e00*/  @P6 STG.E.U8 desc[UR24][R6.64], R8 ;  /* 0x0000000806006986 */ /* 0x0007e2000c101118 */
[----:B------:R-:W-:Y:S01]  /*28e10*/  PRMT R9, R32, 0x9910, RZ ;  /* 0x0000991020097816 */ /* 0x000fe200000000ff */
[----:B------:R-:W0:Y:S03]  /*28e20*/  LDCU UR14, c[0x0][0x398] ;  /* 0x00007300ff0e77ac */ /* 0x000e260008000800 */
[----:B------:R-:W-:Y:S02]  /*28e30*/  SHF.R.S32.HI R9, RZ, 0x8, R9 ;  /* 0x00000008ff097819 */ /* 0x000fe40000011409 */
[C---:B---3--:R-:W-:Y:S01]  /*28e40*/  IADD3 R6, P1, PT, R4.reuse, R70, RZ ;  /* 0x0000004604067210 */ /* 0x048fe20007f3e0ff */
[----:B------:R-:W-:-:S04]  /*28e50*/  VIADD R4, R4, UR30 ;  /* 0x0000001e04047c36 */ /* 0x000fc80008000000 */
[----:B------:R-:W-:Y:S01]  /*28e60*/  IMAD.X R7, R5, 0x1, R69, P1 ;  /* 0x0000000105077824 */ /* 0x000fe200008e0645 */
[----:B------:R-:W-:Y:S02]  /*28e70*/  SHF.R.S32.HI R5, RZ, 0x1f, R4 ;  /* 0x0000001fff057819 */ /* 0x000fe40000011404 */
[----:B------:R-:W-:Y:S02]  /*28e80*/  IADD3 R8, P6, PT, R4, R0, RZ ;  /* 0x0000000004087210 */ /* 0x000fe40007fde0ff */
[----:B------:R-:W-:Y:S01]  /*28e90*/  ISETP.LT.AND P1, PT, R66, UR9, !P3 ;  /* 0x0000000942007c0c */ /* 0x000fe2000df21270 */
[----:B------:R3:W-:Y:S01]  /*28ea0*/  @P5 STG.E.U8 desc[UR24][R6.64], R9 ;  /* 0x0000000906005986 */ /* 0x0007e2000c101118 */
[----:B------:R-:W-:Y:S01]  /*28eb0*/  ISETP.LT.AND P5, PT, R67, UR10, !P3 ;  /* 0x0000000a43007c0c */ /* 0x000fe2000dfa1270 */
[----:B------:R-:W0:Y:S01]  /*28ec0*/  LDCU UR9, c[0x0][0x398] ;  /* 0x00007300ff0977ac */ /* 0x000e220008000800 */
[----:B------:R-:W-:Y:S02]  /*28ed0*/  F2FP.SATFINITE.E5M2.F32.PACK_AB_MERGE_C R12, R16, R73, RZ ;  /* 0x00000049100c723e */ /* 0x000fe400048060ff */
[----:B------:R-:W-:Y:S01]  /*28ee0*/  F2FP.SATFINITE.E5M2.F32.PACK_AB_MERGE_C R13, R78, R74, RZ ;  /* 0x0000004a4e0d723e */ /* 0x000fe200048060ff */
[----:B------:R-:W0:Y:S01]  /*28ef0*/  LDCU UR10, c[0x0][0x398] ;  /* 0x00007300ff0a77ac */ /* 0x000e220008000800 */
[----:B---3--:R-:W-:Y:S01]  /*28f00*/  IMAD.X R9, R5, 0x1, R72, P6 ;  /* 0x0000000105097824 */ /* 0x008fe200030e0648 */
[----:B------:R-:W-:-:S05]  /*28f10*/  IADD3 R6, P6, PT, R4, R2, RZ ;  /* 0x0000000204067210 */ /* 0x000fca0007fde0ff */
[----:B------:R-:W-:Y:S01]  /*28f20*/  IMAD.X R7, R5, 0x1, R71, P6 ;  /* 0x0000000105077824 */ /* 0x000fe200030e0647 */
[----:B-1----:R-:W-:Y:S01]  /*28f30*/  ISETP.LT.AND P6, PT, R81, UR6, !P3 ;  /* 0x0000000651007c0c */ /* 0x002fe2000dfc1270 */
[----:B------:R-:W-:Y:S01]  /*28f40*/  @P1 STG.E.U8 desc[UR24][R8.64], R12 ;  /* 0x0000000c08001986 */ /* 0x000fe2000c101118 */
[----:B------:R-:W-:Y:S01]  /*28f50*/  ISETP.GE.AND P2, PT, R10, UR4, PT ;  /* 0x000000040a007c0c */ /* 0x000fe2000bf46270 */
[----:B------:R-:W1:Y:S02]  /*28f60*/  LDCU UR4, c[0x0][0x39c] ;  /* 0x00007380ff0477ac */ /* 0x000e640008000800 */
[----:B------:R3:W-:Y:S01]  /*28f70*/  @P5 STG.E.U8 desc[UR24][R6.64], R13 ;  /* 0x0000000d06005986 */ /* 0x0007e2000c101118 */
[----:B0-----:R-:W-:Y:S01]  /*28f80*/  ISETP.LT.AND P3, PT, R93, UR9, !P3 ;  /* 0x000000095d007c0c */ /* 0x001fe2000df61270 */
[----:B------:R-:W-:Y:S01]  /*28f90*/  VIADD R10, R65, 0x22 ;  /* 0x00000022410a7836 */ /* 0x000fe20000000000 */
[----:B------:R-:W-:Y:S01]  /*28fa0*/  F2FP.SATFINITE.E5M2.F32.PACK_AB_MERGE_C R34, R35, R34, RZ ;  /* 0x000000222322723e */ /* 0x000fe200048060ff */
[----:B------:R-:W0:Y:S01]  /*28fb0*/  LDCU UR6, c[0x0][0x398] ;  /* 0x00007300ff0677ac */ /* 0x000e220008000800 */
[----:B----4-:R-:W-:-:S02]  /*28fc0*/  F2FP.SATFINITE.E5M2.F32.PACK_AB_MERGE_C R14, R76, R75, RZ ;  /* 0x0000004b4c0e723e */ /* 0x010fc400048060ff */
[----:B------:R-:W4:Y:S01]  /*28fd0*/  LDL.LU R75, [R1+0x288] ;  /* 0x00028800014b7983 */ /* 0x000f220000300800 */
[----:B-----5:R-:W-:Y:S01]  /*28fe0*/  F2FP.SATFINITE.E5M2.F32.PACK_AB_MERGE_C R15, R80, R77, RZ ;  /* 0x0000004d500f723e */ /* 0x020fe200048060ff */
[----:B------:R-:W5:Y:S02]  /*28ff0*/  LDCU UR9, c[0x0][0x398] ;  /* 0x00007300ff0977ac */ /* 0x000f640008000800 */
[----:B------:R-:W4:Y:S01]  /*29000*/  LDL.LU R76, [R1+0x28c] ;  /* 0x00028c00014c7983 */ /* 0x000f220000300800 */
[----:B---3--:R-:W-:-:S03]  /*29010*/  IADD3 R6, P5, PT, R4, R68, RZ ;  /* 0x0000004404067210 */ /* 0x008fc60007fbe0ff */
[----:B------:R-:W3:Y:S02]  /*29020*/  LDL.LU R77, [R1+0x188] ;  /* 0x00018800014d7983 */ /* 0x000ee40000300800 */
[----:B------:R-:W-:Y:S01]  /*29030*/  IMAD.X R7, R5, 0x1, R3, P5 ;  /* 0x0000000105077824 */ /* 0x000fe200028e0603 */
[----:B-1----:R-:W-:Y:S01]  /*29040*/  ISETP.GE.AND P1, PT, R10, UR4, PT ;  /* 0x000000040a007c0c */ /* 0x002fe2000bf26270 */
[----:B------:R-:W3:Y:S04]  /*29050*/  LDL.LU R80, [R1+0x18c] ;  /* 0x00018c0001507983 */ /* 0x000ee80000300800 */
[----:B------:R-:W-:Y:S01]  /*29060*/  @P6 STG.E.U8 desc[UR24][R6.64], R11 ;  /* 0x0000000b06006986 */ /* 0x000fe2000c101118 */
[----:B------:R-:W-:Y:S01]  /*29070*/  IADD3 R8, P6, PT, R4, R70, RZ ;  /* 0x0000004604087210 */ /* 0x000fe20007fde0ff */
[----:B------:R-:W1:Y:S01]  /*29080*/  LDCU UR4, c[0x0][0x398] ;  /* 0x00007300ff0477ac */ /* 0x000e620008000800 */
[----:B------:R-:W-:-:S03]  /*29090*/  PRMT R10, R12, 0x9910, RZ ;  /* 0x000099100c0a7816 */ /* 0x000fc600000000ff */
[----:B------:R-:W-:-:S05]  /*290a0*/  IMAD.X R9, R5, 0x1, R69, P6 ;  /* 0x0000000105097824 */ /* 0x000fca00030e0645 */
[----:B------:R0:W-:Y:S02]  /*290b0*/  @P3 STG.E.U8 desc[UR24][R8.64], R34 ;  /* 0x0000002208003986 */ /* 0x0001e4000c101118 */
[----:B0-----:R-:W-:Y:S02]  /*290c0*/  SHF.R.S32.HI R8, RZ, 0x8, R10 ;  /* 0x00000008ff087819 */ /* 0x001fe4000001140a */
[----:B------:R-:W-:Y:S02]  /*290d0*/  PRMT R10, R11, 0x9910, RZ ;  /* 0x000099100b0a7816 */ /* 0x000fe400000000ff */
[----:B--2---:R-:W-:Y:S02]  /*290e0*/  F2FP.SATFINITE.E5M2.F32.PACK_AB_MERGE_C R11, R85, R84, RZ ;  /* 0x00000054550b723e */ /* 0x004fe400048060ff */
[----:B------:R-:W2:Y:S04]  /*290f0*/  LDL.LU R84, [R1+0x88] ;  /* 0x0000880001547983 */ /* 0x000ea80000300800 */
[----:B------:R-:W2:Y:S01]  /*29100*/  LDL.LU R85, [R1+0x8c] ;  /* 0x00008c0001557983 */ /* 0x000ea20000300800 */
[----:B------:R-:W-:Y:S01]  /*29110*/  VIADD R4, R4, UR30 ;  /* 0x0000001e04047c36 */ /* 0x000fe20008000000 */
[----:B------:R-:W-:Y:S01]  /*29120*/  ISETP.LT.AND P5, PT, R66, UR10, !P4 ;  /* 0x0000000a42007c0c */ /* 0x000fe2000e7a1270 */
[----:B------:R-:W0:Y:S03]  /*29130*/  LDCU UR10, c[0x0][0x398] ;  /* 0x00007300ff0a77ac */ /* 0x000e260008000800 */
[----:B------:R-:W-:-:S02]  /*29140*/  SHF.R.S32.HI R5, RZ, 0x1f, R4 ;  /* 0x0000001fff057819 */ /* 0x000fc40000011404 */
[----:B------:R-:W-:Y:S02]  /*29150*/  IADD3 R6, P6, PT, R4, R0, RZ ;  /* 0x0000000004067210 */ /* 0x000fe40007fde0ff */
[----:B------:R-:W-:-:S03]  /*29160*/  PRMT R9, R13, 0x9910, RZ ;  /* 0x000099100d097816 */ /* 0x000fc600000000ff */
[----:B------:R-:W-:Y:S01]  /*29170*/  IMAD.X R7, R5, 0x1, R72, P6 ;  /* 0x0000000105077824 */ /* 0x000fe200030e0648 */
[----:B-1----:R-:W-:Y:S01]  /*29180*/  ISETP.LT.AND P3, PT, R67, UR4, !P4 ;  /* 0x0000000443007c0c */ /* 0x002fe2000e761270 */
[----:B------:R-:W1:Y:S03]  /*29190*/  LDCU UR4, c[0x0][0x39c] ;  /* 0x00007380ff0477ac */ /* 0x000e660008000800 */
[----:B------:R0:W-:Y:S01]  /*291a0*/  @P5 STG.E.U8 desc[UR24][R6.64], R8 ;  /* 0x0000000806005986 */ /* 0x0001e2000c101118 */
[----:B------:R-:W-:Y:S01]  /*291b0*/  ISETP.LT.AND P5, PT, R81, UR6, !P4 ;  /* 0x0000000651007c0c */ /* 0x000fe2000e7a1270 */
[----:B------:R-:W1:Y:S01]  /*291c0*/  LDCU UR6, c[0x0][0x39c] ;  /* 0x00007380ff0677ac */ /* 0x000e620008000800 */
[----:B0-----:R-:W-:Y:S01]  /*291d0*/  IADD3 R8, P6, PT, R4, R2, RZ ;  /* 0x0000000204087210 */ /* 0x001fe20007fde0ff */
[----:B------:R-:W-:-:S04]  /*291e0*/  IMAD.MOV.U32 R7, RZ, RZ, R9 ;  /* 0x000000ffff077224 */ /* 0x000fc800078e0009 */
[----:B------:R-:W-:Y:S01]  /*291f0*/  IMAD.X R9, R5, 0x1, R71, P6 ;  /* 0x0000000105097824 */ /* 0x000fe200030e0647 */
[----:B------:R-:W-:Y:S02]  /*29200*/  SHF.R.S32.HI R7, RZ, 0x8, R7 ;  /* 0x00000008ff077819 */ /* 0x000fe40000011407 */
[----:B------:R-:W-:-:S03]  /*29210*/  IADD3 R6, P6, PT, R4, R68, RZ ;  /* 0x0000004404067210 */ /* 0x000fc60007fde0ff */
[----:B------:R0:W-:Y:S02]  /*29220*/  @P3 STG.E.U8 desc[UR24][R8.64], R7 ;  /* 0x0000000708003986 */ /* 0x0001e4000c101118 */
[----:B0-----:R-:W-:Y:S01]  /*29230*/  IMAD.X R7, R5, 0x1, R3, P6 ;  /* 0x0000000105077824 */ /* 0x001fe200030e0603 */
[----:B------:R-:W-:Y:S02]  /*29240*/  SHF.R.S32.HI R8, RZ, 0x8, R10 ;  /* 0x00000008ff087819 */ /* 0x000fe4000001140a */
[----:B------:R-:W-:Y:S02]  /*29250*/  PRMT R9, R34, 0x9910, RZ ;  /* 0x0000991022097816 */ /* 0x000fe400000000ff */
[----:B-----5:R-:W-:Y:S01]  /*29260*/  ISETP.LT.AND P6, PT, R93, UR9, !P4 ;  /* 0x000000095d007c0c */ /* 0x020fe2000e7c1270 */
[----:B------:R0:W-:Y:S01]  /*29270*/  @P5 STG.E.U8 desc[UR24][R6.64], R8 ;  /* 0x0000000806005986 */ /* 0x0001e2000c101118 */
[----:B------:R-:W-:Y:S01]  /*29280*/  ISETP.LT.AND P4, PT, R66, UR10, !P2 ;  /* 0x0000000a42007c0c */ /* 0x000fe2000d781270 */
[----:B------:R-:W-:Y:S01]  /*29290*/  VIADD R10, R65, 0x23 ;  /* 0x00000023410a7836 */ /* 0x000fe20000000000 */
[----:B------:R-:W-:Y:S01]  /*292a0*/  F2FP.SATFINITE.E5M2.F32.PACK_AB_MERGE_C R36, R37, R36, RZ ;  /* 0x000000242524723e */ /* 0x000fe200048060ff */
[----:B------:R-:W5:Y:S01]  /*292b0*/  LDCU UR9, c[0x0][0x398] ;  /* 0x00007300ff0977ac */ /* 0x000f620008000800 */
[----:B------:R-:W1:Y:S01]  /*292c0*/  LDCU UR10, c[0x0][0x398] ;  /* 0x00007300ff0a77ac */ /* 0x000e620008000800 */
[----:B0-----:R-:W-:Y:S01]  /*292d0*/  IADD3 R8, P3, PT, R4, R70, RZ ;  /* 0x0000004604087210 */ /* 0x001fe20007f7e0ff */
[----:B------:R-:W-:-:S02]  /*292e0*/  IMAD.MOV.U32 R7, RZ, RZ, R9 ;  /* 0x000000ffff077224 */ /* 0x000fc400078e0009 */
[----:B------:R-:W-:Y:S02]  /*292f0*/  VIADD R4, R4, UR30 ;  /* 0x0000001e04047c36 */ /* 0x000fe40008000000 */
[----:B------:R-:W-:Y:S01]  /*29300*/  IMAD.X R9, R5, 0x1, R69, P3 ;  /* 0x0000000105097824 */ /* 0x000fe200018e0645 */
[----:B------:R-:W-:Y:S02]  /*29310*/  SHF.R.S32.HI R7, RZ, 0x8, R7 ;  /* 0x00000008ff077819 */ /* 0x000fe40000011407 */
[----:B------:R-:W-:Y:S02]  /*29320*/  SHF.R.S32.HI R5, RZ, 0x1f, R4 ;  /* 0x0000001fff057819 */ /* 0x000fe40000011404 */
[----:B------:R-:W-:Y:S02]  /*29330*/  IADD3 R6, P5, PT, R4, R0, RZ ;  /* 0x0000000004067210 */ /* 0x000fe40007fbe0ff */
[----:B------:R-:W-:Y:S01]  /*29340*/  ISETP.LT.AND P3, PT, R67, UR12, !P2 ;  /* 0x0000000c43007c0c */ /* 0x000fe2000d761270 */
[----:B------:R0:W-:Y:S01]  /*29350*/  @P6 STG.E.U8 desc[UR24][R8.64], R7 ;  /* 0x0000000708006986 */ /* 0x0001e2000c101118 */
[----:B----4-:R-:W-:Y:S01]  /*29360*/  F2FP.SATFINITE.E5M2.F32.PACK_AB_MERGE_C R13, R76, R75, RZ ;  /* 0x0000004b4c0d723e */ /* 0x010fe200048060ff */
[----:B------:R-:W4:Y:S01]  /*29370*/  LDCU UR12, c[0x0][0x398] ;  /* 0x00007300ff0c77ac */ /* 0x000f220008000800 */
[----:B0-----:R-:W-:Y:S01]  /*29380*/  IADD3 R8, P6, PT, R4, R2, RZ ;  /* 0x0000000204087210 */ /* 0x001fe20007fde0ff */
[----:B------:R-:W-:-:S04]  /*29390*/  IMAD.X R7, R5, 0x1, R72, P5 ;  /* 0x0000000105077824 */ /* 0x000fc800028e0648 */
[----:B------:R-:W-:Y:S01]  /*293a0*/  IMAD.X R9, R5, 0x1, R71, P6 ;  /* 0x0000000105097824 */ /* 0x000fe200030e0647 */
[----:B------:R0:W-:Y:S01]  /*293b0*/  @P4 STG.E.U8 desc[UR24][R6.64], R14 ;  /* 0x0000000e06004986 */ /* 0x0001e2000c101118 */
[----:B------:R-:W-:Y:S01]  /*293c0*/  ISETP.LT.AND P5, PT, R81, UR14, !P2 ;  /* 0x0000000e51007c0c */ /* 0x000fe2000d7a1270 */
[----:B------:R-:W2:Y:S01]  /*293d0*/  LDCU UR14, c[0x0][0x398] ;  /* 0x00007300ff0e77ac */ /* 0x000ea20008000800 */
        /* <DEDUP_REMOVED lines=9> */
[----:B------:R-:W-:-:S03]  /*29470*/  ISETP.GE.AND P4, PT, R10, UR4, PT ;  /* 0x000000040a007c0c */ /* 0x000fc6000bf86270 */
[----:B------:R-:W-:Y:S01]  /*29480*/  IMAD.X R9, R5, 0x1, R69, P6 ;  /* 0x0000000105097824 */ /* 0x000fe200030e0645 */
[----:B------:R-:W-:Y:S01]  /*29490*/  PRMT R10, R14, 0x9910, RZ ;  /* 0x000099100e0a7816 */ /* 0x000fe200000000ff */
[----:B------:R-:W-:Y:S01]  /*294a0*/  @P5 STG.E.U8 desc[UR24][R6.64], R11 ;  /* 0x0000000b06005986 */ /* 0x000fe2000c101118 */
[----:B------:R-:W-:Y:S01]  /*294b0*/  VIADD R4, R4, UR30 ;  /* 0x0000001e04047c36 */ /* 0x000fe20008000000 */
[----:B------:R-:W0:Y:S02]  /*294c0*/  LDCU UR4, c[0x0][0x39c] ;  /* 0x00007380ff0477ac */ /* 0x000e240008000800 */
[----:B------:R1:W-:Y:S02]  /*294d0*/  @P2 STG.E.U8 desc[UR24][R8.64], R36 ;  /* 0x0000002408002986 */ /* 0x0003e4000c101118 */
[----:B-1----:R-:W-:Y:S02]  /*294e0*/  SHF.R.S32.HI R8, RZ, 0x8, R10 ;  /* 0x00000008ff087819 */ /* 0x002fe4000001140a */
[----:B------:R-:W-:-:S02]  /*294f0*/  PRMT R10, R15, 0x9910, RZ ;  /* 0x000099100f0a7816 */ /* 0x000fc400000000ff */
[----:B------:R-:W-:Y:S02]  /*29500*/  F2FP.SATFINITE.E5M2.F32.PACK_AB_MERGE_C R15, R87, R86, RZ ;  /* 0x00000056570f723e */ /* 0x000fe400048060ff */
[----:B--2---:R-:W-:Y:S02]  /*29510*/  F2FP.SATFINITE.E5M2.F32.PACK_AB_MERGE_C R14, R85, R84, RZ ;  /* 0x00000054550e723e */ /* 0x004fe400048060ff */
[----:B------:R-:W2:Y:S04]  /*29520*/  LDL.LU R84, [R1+0x190] ;  /* 0x0001900001547983 */ /* 0x000ea80000300800 */
[----:B------:R-:W2:Y:S04]  /*29530*/  LDL.LU R85, [R1+0x194] ;  /* 0x0001940001557983 */ /* 0x000ea80000300800 */
[----:B------:R-:W4:Y:S04]  /*29540*/  LDL.LU R86, [R1+0x90] ;  /* 0x0000900001567983 */ /* 0x000f280000300800 */
[----:B------:R-:W4:Y:S01]  /*29550*/  LDL.LU R87, [R1+0x94] ;  /* 0x0000940001577983 */ /* 0x000f220000300800 */
[----:B-----5:R-:W-:Y:S01]  /*29560*/  ISETP.LT.AND P5, PT, R66, UR9, !P0 ;  /* 0x0000000942007c0c */ /* 0x020fe2000c7a1270 */
[----:B------:R-:W1:Y:S01]  /*29570*/  LDCU UR9, c[0x0][0x398] ;  /* 0x00007300ff0977ac */ /* 0x000e620008000800 */
[----:B------:R-:W-:-:S02]  /*29580*/  SHF.R.S32.HI R5, RZ, 0x1f, R4 ;  /* 0x0000001fff057819 */ /* 0x000fc40000011404 */
[----:B------:R-:W-:Y:S02]  /*29590*/  IADD3 R6, P6, PT, R4, R0, RZ ;  /* 0x0000000004067210 */ /* 0x000fe40007fde0ff */
[----:B------:R-:W-:Y:S01]  /*295a0*/  ISETP.LT.AND P2, PT, R67, UR6, !P0 ;  /* 0x0000000643007c0c */ /* 0x000fe2000c741270 */
[----:B------:R-:W5:Y:S02]  /*295b0*/  LDCU UR6, c[0x0][0x398] ;  /* 0x00007300ff0677ac */ /* 0x000f640008000800 */
        /* <DEDUP_REMOVED lines=11> */
[----:B------:R-:W-:Y:S01]  /*29670*/  ISETP.GE.AND P2, PT, R7, UR4, PT ;  /* 0x0000000407007c0c */ /* 0x000fe2000bf46270 */
[----:B------:R-:W-:Y:S01]  /*29680*/  IMAD.X R7, R5, 0x1, R3, P6 ;  /* 0x0000000105077824 */ /* 0x000fe200030e0603 */
[----:B-1----:R-:W-:Y:S01]  /*29690*/  ISETP.LT.AND P0, PT, R93, UR9, !P0 ;  /* 0x000000095d007c0c */ /* 0x002fe2000c701270 */
[----:B------:R-:W1:Y:S01]  /*296a0*/  LDCU UR9, c[0x0][0x398] ;  /* 0x00007300ff0977ac */ /* 0x000e620008000800 */
[----:B------:R-:W1:Y:S01]  /*296b0*/  LDCU UR4, c[0x0][0x39c] ;  /* 0x00007380ff0477ac */ /* 0x000e620008000800 */
[----:B0-----:R-:W-:-:S05]  /*296c0*/  SHF.R.S32.HI R8, RZ, 0x8, R11 ;  /* 0x00000008ff087819 */ /* 0x001fca000001140b */
[----:B------:R0:W-:Y:S01]  /*296d0*/  @P5 STG.E.U8 desc[UR24][R6.64], R8 ;  /* 0x0000000806005986 */ /* 0x0001e2000c101118 */
[----:B-----5:R-:W-:Y:S01]  /*296e0*/  ISETP.LT.AND P5, PT, R66, UR6, !P1 ;  /* 0x0000000642007c0c */ /* 0x020fe2000cfa1270 */
[----:B------:R-:W5:Y:S01]  /*296f0*/  LDCU UR6, c[0x0][0x398] ;  /* 0x00007300ff0677ac */ /* 0x000f620008000800 */
        /* <DEDUP_REMOVED lines=11> */
[----:B---3--:R-:W-:Y:S01]  /*297b0*/  F2FP.SATFINITE.E5M2.F32.PACK_AB_MERGE_C R12, R80, R77, RZ ;  /* 0x0000004d500c723e */ /* 0x008fe200048060ff */
[----:B------:R3:W-:Y:S01]  /*297c0*/  @P5 STG.E.U8 desc[UR24][R6.64], R13 ;  /* 0x0000000d06005986 */ /* 0x0007e2000c101118 */
[----:B-1----:R-:W-:Y:S01]  /*297d0*/  ISETP.LT.AND P5, PT, R81, UR9, !P1 ;  /* 0x0000000951007c0c */ /* 0x002fe2000cfa1270 */
[----:B------:R-:W1:Y:S01]  /*297e0*/  LDCU UR9, c[0x0][0x398] ;  /* 0x00007300ff0977ac */ /* 0x000e620008000800 */
[----:B0-----:R-:W-:Y:S01]  /*297f0*/  IADD3 R8, P6, PT, R4, R2, RZ ;  /* 0x0000000204087210 */ /* 0x001fe20007fde0ff */
[----:B------:R-:W0:Y:S01]  /*29800*/  LDCU UR10, c[0x0][0x398] ;  /* 0x00007300ff0a77ac */ /* 0x000e220008000800 */
[----:B------:R-:W-:Y:S01]  /*29810*/  F2FP.SATFINITE.E5M2.F32.PACK_AB_MERGE_C R38, R39, R38, RZ ;  /* 0x000000262726723e */ /* 0x000fe200048060ff */
[----:B------:R-:W4:Y:S02]  /*29820*/  LDL.LU R77, [R1+0x298] ;  /* 0x00029800014d7983 */ /* 0x000f240000300800 */
[----:B------:R-:W-:Y:S01]  /*29830*/  IMAD.X R9, R10, 0x1, R71, P6 ;  /* 0x000000010a097824 */ /* 0x000fe200030e0647 */
[----:B---3--:R-:W-:Y:S01]  /*29840*/  IADD3 R6, P6, PT, R4, R68, RZ ;  /* 0x0000004404067210 */ /* 0x008fe20007fde0ff */
[----:B------:R-:W3:Y:S04]  /*29850*/  LDL.LU R80, [R1+0x29c] ;  /* 0x00029c0001507983 */ /* 0x000ee80000300800 */
[----:B------:R-:W-:Y:S01]  /*29860*/  IMAD.X R7, R10, 0x1, R3, P6 ;  /* 0x000000010a077824 */ /* 0x000fe200030e0603 */
[----:B------:R0:W-:Y:S01]  /*29870*/  @P0 STG.E.U8 desc[UR24][R8.64], R12 ;  /* 0x0000000c08000986 */ /* 0x0001e2000c101118 */
[----:B------:R-:W-:Y:S01]  /*29880*/  ISETP.GE.AND P0, PT, R5, UR4, PT ;  /* 0x0000000405007c0c */ /* 0x000fe2000bf06270 */
[----:B------:R-:W0:Y:S01]  /*29890*/  LDCU UR4, c[0x0][0x398] ;  /* 0x00007300ff0477ac */ /* 0x000e220008000800 */
[----:B------:R-:W-:Y:S01]  /*298a0*/  VIADD R5, R4, UR30 ;  /* 0x0000001e04057c36 */ /* 0x000fe20008000000 */
[----:B------:R0:W-:Y:S01]  /*298b0*/  @P5 STG.E.U8 desc[UR24][R6.64], R14 ;  /* 0x0000000e06005986 */ /* 0x0001e2000c101118 */
[----:B-----5:R-:W-:Y:S01]  /*298c0*/  ISETP.LT.AND P1, PT, R93, UR6, !P1 ;  /* 0x000000065d007c0c */ /* 0x020fe2000cf21270 */
[----:B------:R-:W5:Y:S01]  /*298d0*/  LDCU UR6, c[0x0][0x398] ;  /* 0x00007300ff0677ac */ /* 0x000f620008000800 */
[----:B-1----:R-:W-:-:S02]  /*298e0*/  ISETP.LT.AND P5, PT, R66, UR9, !P4 ;  /* 0x0000000942007c0c */ /* 0x002fc4000e7a1270 */
        /* <DEDUP_REMOVED lines=11> */
[----:B------:R-:W2:Y:S01]  /*299a0*/  LDCU UR4, c[0x0][0x39c] ;  /* 0x00007380ff0477ac */ /* 0x000ea20008000800 */
[----:B------:R-:W-:Y:S02]  /*299b0*/  PRMT R10, R12, 0x9910, RZ ;  /* 0x000099100c0a7816 */ /* 0x000fe400000000ff */
[----:B-1----:R-:W-:-:S02]  /*299c0*/  IADD3 R8, P6, PT, R5, R2, RZ ;  /* 0x0000000205087210 */ /* 0x002fc40007fde0ff */
[----:B------:R-:W-:-:S03]  /*299d0*/  SHF.R.S32.HI R10, RZ, 0x8, R10 ;  /* 0x00000008ff0a7819 */ /* 0x000fc6000001140a */
[----:B------:R-:W-:Y:S01]  /*299e0*/  IMAD.X R9, R11, 0x1, R71, P6 ;  /* 0x000000010b097824 */ /* 0x000fe200030e0647 */
[----:B------:R-:W-:Y:S01]  /*299f0*/  ISETP.LT.AND P1, PT, R81, UR10, !P4 ;  /* 0x0000000a51007c0c */ /* 0x000fe2000e721270 */
[----:B------:R-:W1:Y:S01]  /*29a00*/  LDCU UR10, c[0x0][0x398] ;  /* 0x00007300ff0a77ac */ /* 0x000e620008000800 */
[----:B-----5:R-:W-:Y:S02]  /*29a10*/  ISETP.LT.AND P4, PT, R93, UR6, !P4 ;  /* 0x000000065d007c0c */ /* 0x020fe4000e781270 */
[----:B0-----:R-:W-:Y:S01]  /*29a20*/  IADD3 R6, P6, PT, R5, R68, RZ ;  /* 0x0000004405067210 */ /* 0x001fe20007fde0ff */
[----:B------:R0:W-:Y:S01]  /*29a30*/  @P5 STG.E.U8 desc[UR24][R8.64], R10 ;  /* 0x0000000a08005986 */ /* 0x0001e2000c101118 */
[----:B------:R-:W-:Y:S01]  /*29a40*/  PRMT R4, R14, 0x9910, RZ ;  /* 0x000099100e047816 */ /* 0x000fe200000000ff */
[----:B------:R-:W5:Y:S01]  /*29a50*/  LDCU UR6, c[0x0][0x39c] ;  /* 0x00007380ff0677ac */ /* 0x000f620008000800 */
[----:B------:R-:W-:Y:S01]  /*29a60*/  PRMT R13, R38, 0x9910, RZ ;  /* 0x00009910260d7816 */ /* 0x000fe200000000ff */
[----:B------:R-:W-:Y:S01]  /*29a70*/  IMAD.X R7, R11, 0x1, R3, P6 ;  /* 0x000000010b077824 */ /* 0x000fe200030e0603 */
[----:B------:R-:W-:-:S02]  /*29a80*/  SHF.R.S32.HI R4, RZ, 0x8, R4 ;  /* 0x00000008ff047819 */ /* 0x000fc40000011404 */
[----:B------:R-:W-:Y:S02]  /*29a90*/  SHF.R.S32.HI R13, RZ, 0x8, R13 ;  /* 0x00000008ff0d7819 */ /* 0x000fe4000001140d */
[----:B0-----:R-:W-:Y:S01]  /*29aa0*/  IADD3 R10, P5, PT, R5, R70, RZ ;  /* 0x00000046050a7210 */ /* 0x001fe20007fbe0ff */
[----:B------:R-:W-:Y:S04]  /*29ab0*/  @P1 STG.E.U8 desc[UR24][R6.64], R4 ;  /* 0x0000000406001986 */ /* 0x000fe8000c101118 */
[----:B------:R-:W-:-:S05]  /*29ac0*/  IMAD.X R11, R11, 0x1, R69, P5 ;  /* 0x000000010b0b7824 */ /* 0x000fca00028e0645 */
[----:B------:R4:W-:Y:S01]  /*29ad0*/  @P4 STG.E.U8 desc[UR24][R10.64], R13 ;  /* 0x0000000d0a004986 */ /* 0x0009e2000c101118 */
[----:B--2---:R-:W-:-:S03]  /*29ae0*/  F2FP.SATFINITE.E5M2.F32.PACK_AB_MERGE_C R14, R85, R84, RZ ;  /* 0x00000054550e723e */ /* 0x004fc600048060ff */
[----:B------:R-:W2:Y:S04]  /*29af0*/  LDL.LU R84, [R1+0x198] ;  /* 0x0001980001547983 */ /* 0x000ea80000300800 */
[----:B------:R-:W2:Y:S01]  /*29b00*/  LDL.LU R85, [R1+0x19c] ;  /* 0x00019c0001557983 */ /* 0x000ea20000300800 */
[----:B----4-:R-:W-:-:S03]  /*29b10*/  F2FP.SATFINITE.E5M2.F32.PACK_AB_MERGE_C R13, R87, R86, RZ ;  /* 0x00000056570d723e */ /* 0x010fc600048060ff */
[----:B------:R-:W4:Y:S04]  /*29b20*/  LDL.LU R86, [R1+0x98] ;  /* 0x0000980001567983 */ /* 0x000f280000300800 */
[----:B------:R-:W4:Y:S01]  /*29b30*/  LDL.LU R87, [R1+0x9c] ;  /* 0x00009c0001577983 */ /* 0x000f220000300800 */
[----:B------:R-:W-:Y:S01]  /*29b40*/  VIADD R4, R5, UR30 ;  /* 0x0000001e05047c36 */ /* 0x000fe20008000000 */
[----:B------:R-:W-:Y:S01]  /*29b50*/  ISETP.LT.AND P1, PT, R66, UR9, !P3 ;  /* 0x0000000942007c0c */ /* 0x000fe2000df21270 */
[----:B------:R-:W-:Y:S01]  /*29b60*/  VIADD R12, R65, 0x27 ;  /* 0x00000027410c7836 */ /* 0x000fe20000000000 */
[----:B------:R-:W-:Y:S01]  /*29b70*/  ISETP.LT.AND P5, PT, R67, UR12, !P3 ;  /* 0x0000000c43007c0c */ /* 0x000fe2000dfa1270 */
[----:B------:R-:W0:Y:S01]  /*29b80*/  LDCU UR9, c[0x0][0x398] ;  /* 0x00007300ff0977ac */ /* 0x000e220008000800 */
[----:B------:R-:W-:-:S02]  /*29b90*/  SHF.R.S32.HI R5, RZ, 0x1f, R4 ;  /* 0x0000001fff057819 */ /* 0x000fc40000011404 */
[C---:B------:R-:W-:Y:S01]  /*29ba0*/  IADD3 R8, P6, PT, R4.reuse, R0, RZ ;  /* 0x0000000004087210 */ /* 0x040fe20007fde0ff */
[----:B------:R-:W0:Y:S04]  /*29bb0*/  LDCU UR12, c[0x0][0x398] ;  /* 0x00007300ff0c77ac */ /* 0x000e280008000800 */
[C---:B------:R-:W-:Y:S01]  /*29bc0*/  IMAD.X R9, R5.reuse, 0x1, R72, P6 ;  /* 0x0000000105097824 */ /* 0x040fe200030e0648 */
[----:B------:R-:W-:Y:S02]  /*29bd0*/  IADD3 R6, P6, PT, R4, R2, RZ ;  /* 0x0000000204067210 */ /* 0x000fe40007fde0ff */
[----:B------:R-:W-:Y:S01]  /*29be0*/  ISETP.GE.AND P4, PT, R12, UR4, PT ;  /* 0x000000040c007c0c */ /* 0x000fe2000bf86270 */
[----:B------:R-:W0:Y:S02]  /*29bf0*/  LDCU UR4, c[0x0][0x398] ;  /* 0x00007300ff0477ac */ /* 0x000e240008000800 */
[----:B------:R-:W-:Y:S01]  /*29c00*/  IMAD.X R7, R5, 0x1, R71, P6 ;  /* 0x0000000105077824 */ /* 0x000fe200030e0647 */
[----:B------:R5:W-:Y:S01]  /*29c10*/  @P1 STG.E.U8 desc[UR24][R8.64], R15 ;  /* 0x0000000f08001986 */ /* 0x000be2000c101118 */
[----:B-1----:R-:W-:Y:S01]  /*29c20*/  ISETP.LT.AND P1, PT, R81, UR10, !P3 ;  /* 0x0000000a51007c0c */ /* 0x002fe2000df21270 */
[----:B------:R-:W1:Y:S01]  /*29c30*/  LDCU UR10, c[0x0][0x398] ;  /* 0x00007300ff0a77ac */ /* 0x000e620008000800 */
[----:B------:R-:W-:Y:S01]  /*29c40*/  ISETP.LT.AND P3, PT, R93, UR14, !P3 ;  /* 0x0000000e5d007c0c */ /* 0x000fe2000df61270 */
[----:B------:R0:W-:Y:S01]  /*29c50*/  @P5 STG.E.U8 desc[UR24][R6.64], R14 ;  /* 0x0000000e06005986 */ /* 0x0001e2000c101118 */
[----:B------:R-:W-:Y:S01]  /*29c60*/  F2FP.SATFINITE.E5M2.F32.PACK_AB_MERGE_C R40, R41, R40, RZ ;  /* 0x000000282928723e */ /* 0x000fe200048060ff */
[----:B------:R-:W1:Y:S01]  /*29c70*/  LDCU UR14, c[0x0][0x398] ;  /* 0x00007300ff0e77ac */ /* 0x000e620008000800 */
[C---:B-----5:R-:W-:Y:S01]  /*29c80*/  IADD3 R8, P5, PT, R4.reuse, R68, RZ ;  /* 0x0000004404087210 */ /* 0x060fe20007fbe0ff */
[----:B0-----:R-:W-:Y:S01]  /*29c90*/  VIADD R7, R65, 0x28 ;  /* 0x0000002841077836 */ /* 0x001fe20000000000 */
[----:B------:R-:W-:-:S03]  /*29ca0*/  IADD3 R6, P6, PT, R4, R70, RZ ;  /* 0x0000004604067210 */ /* 0x000fc60007fde0ff */
[----:B------:R-:W-:Y:S02]  /*29cb0*/  IMAD.X R9, R5, 0x1, R3, P5 ;  /* 0x0000000105097824 */ /* 0x000fe400028e0603 */
[----:B------:R-:W-:Y:S01]  /*29cc0*/  VIADD R4, R4, UR30 ;  /* 0x0000001e04047c36 */ /* 0x000fe20008000000 */
[----:B------:R-:W-:Y:S01]  /*29cd0*/  ISETP.GE.AND P5, PT, R7, UR6, PT ;  /* 0x0000000607007c0c */ /* 0x000fe2000bfa6270 */
[----:B------:R-:W-:Y:S01]  /*29ce0*/  IMAD.X R7, R5, 0x1, R69, P6 ;  /* 0x0000000105077824 */ /* 0x000fe200030e0645 */
[----:B------:R0:W-:Y:S01]  /*29cf0*/  @P1 STG.E.U8 desc[UR24][R8.64], R13 ;  /* 0x0000000d08001986 */ /* 0x0001e2000c101118 */
[----:B------:R-:W5:Y:S01]  /*29d00*/  LDCU UR6, c[0x0][0x398] ;  /* 0x00007300ff0677ac */ /* 0x000f620008000800 */
[----:B------:R-:W-:Y:S02]  /*29d10*/  SHF.R.S32.HI R5, RZ, 0x1f, R4 ;  /* 0x0000001fff057819 */ /* 0x000fe40000011404 */
[----:B------:R1:W-:Y:S01]  /*29d20*/  @P3 STG.E.U8 desc[UR24][R6.64], R40 ;  /* 0x0000002806003986 */ /* 0x0003e2000c101118 */
[----:B------:R-:W-:Y:S01]  /*29d30*/  ISETP.LT.AND P3, PT, R66, UR4, !P2 ;  /* 0x0000000442007c0c */ /* 0x000fe2000d761270 */
[----:B------:R-:W2:Y:S01]  /*29d40*/  LDCU UR4, c[0x0][0x39c] ;  /* 0x00007380ff0477ac */ /* 0x000ea20008000800 */
[----:B------:R-:W-:-:S02]  /*29d50*/  ISETP.LT.AND P1, PT, R67, UR9, !P2 ;  /* 0x0000000943007c0c */ /* 0x000fc4000d721270 */
[----:B------:R-:W-:Y:S01]  /*29d60*/  PRMT R11, R15, 0x9910, RZ ;  /* 0x000099100f0b7816 */ /* 0x000fe200000000ff */
[----:B------:R-:W2:Y:S01]  /*29d70*/  LDCU UR9, c[0x0][0x398] ;  /* 0x00007300ff0977ac */ /* 0x000ea20008000800 */
[----:B0-----:R-:W-:Y:S02]  /*29d80*/  IADD3 R8, P6, PT, R4, R0, RZ ;  /* 0x0000000004087210 */ /* 0x001fe40007fde0ff */
[----:B------:R-:W-:-:S03]  /*29d90*/  PRMT R10, R14, 0x9910, RZ ;  /* 0x000099100e0a7816 */ /* 0x000fc600000000ff */
[C---:B------:R-:W-:Y:S01]  /*29da0*/  IMAD.X R9, R5.reuse, 0x1, R72, P6 ;  /* 0x0000000105097824 */ /* 0x040fe200030e0648 */
[----:B-1----:R-:W-:Y:S02]  /*29db0*/  IADD3 R6, P6, PT, R4, R2, RZ ;  /* 0x0000000204067210 */ /* 0x002fe40007fde0ff */
[----:B------:R-:W-:Y:S02]  /*29dc0*/  SHF.R.S32.HI R11, RZ, 0x8, R11 ;  /* 0x00000008ff0b7819 */ /* 0x000fe4000001140b */
[----:B------:R-:W-:Y:S01]  /*29dd0*/  SHF.R.S32.HI R10, RZ, 0x8, R10 ;  /* 0x00000008ff0a7819 */ /* 0x000fe2000001140a */
[----:B------:R-:W-:Y:S02]  /*29de0*/  IMAD.X R7, R5, 0x1, R71, P6 ;  /* 0x0000000105077824 */ /* 0x000fe400030e0647 */
[----:B------:R-:W-:Y:S04]  /*29df0*/  @P3 STG.E.U8 desc[UR24][R8.64], R11 ;  /* 0x0000000b08003986 */ /* 0x000fe8000c101118 */
[----:B------:R0:W-:Y:S01]  /*29e00*/  @P1 STG.E.U8 desc[UR24][R6.64], R10 ;  /* 0x0000000a06001986 */ /* 0x0001e2000c101118 */
[----:B-----5:R-:W-:Y:S01]  /*29e10*/  ISETP.LT.AND P1, PT, R81, UR6, !P2 ;  /* 0x0000000651007c0c */ /* 0x020fe2000d721270 */
[----:B------:R-:W1:Y:S01]  /*29e20*/  LDCU UR6, c[0x0][0x39c] ;  /* 0x00007380ff0677ac */ /* 0x000e620008000800 */
[----:B------:R-:W-:-:S02]  /*29e30*/  ISETP.LT.AND P2, PT, R93, UR10, !P2 ;  /* 0x0000000a5d007c0c */ /* 0x000fc4000d741270 */
[----:B------:R-:W-:Y:S01]  /*29e40*/  PRMT R13, R13, 0x9910, RZ ;  /* 0x000099100d0d7816 */ /* 0x000fe200000000ff */
[----:B------:R-:W5:Y:S01]  /*29e50*/  LDCU UR10, c[0x0][0x398] ;  /* 0x00007300ff0a77ac */ /* 0x000f620008000800 */
[----:B0-----:R-:W-:Y:S02]  /*29e60*/  IADD3 R10, P6, PT, R4, R68, RZ ;  /* 0x00000044040a7210 */ /* 0x001fe40007fde0ff */
[----:B------:R-:W-:-:S03]  /*29e70*/  PRMT R12, R40, 0x9910, RZ ;  /* 0x00009910280c7816 */ /* 0x000fc600000000ff */
[C---:B------:R-:W-:Y:S01]  /*29e80*/  IMAD.X R11, R5.reuse, 0x1, R3, P6 ;  /* 0x00000001050b7824 */ /* 0x040fe200030e0603 */
[----:B------:R-:W-:Y:S02]  /*29e90*/  IADD3 R8, P6, PT, R4, R70, RZ ;  /* 0x0000004604087210 */ /* 0x000fe40007fde0ff */
[----:B------:R-:W-:Y:S02]  /*29ea0*/  SHF.R.S32.HI R13, RZ, 0x8, R13 ;  /* 0x00000008ff0d7819 */ /* 0x000fe4000001140d */
[----:B------:R-:W-:Y:S01]  /*29eb0*/  SHF.R.S32.HI R12, RZ, 0x8, R12 ;  /* 0x00000008ff0c7819 */ /* 0x000fe2000001140c */
[----:B------:R-:W-:Y:S01]  /*29ec0*/  IMAD.X R9, R5, 0x1, R69, P6 ;  /* 0x0000000105097824 */ /* 0x000fe200030e0645 */
[----:B---3--:R-:W-:Y:S01]  /*29ed0*/  F2FP.SATFINITE.E5M2.F32.PACK_AB_MERGE_C R14, R80, R77, RZ ;  /* 0x0000004d500e723e */ /* 0x008fe200048060ff */
[----:B------:R2:W-:Y:S04]  /*29ee0*/  @P1 STG.E.U8 desc[UR24][R10.64], R13 ;  /* 0x0000000d0a001986 */ /* 0x0005e8000c101118 */
[----:B------:R-:W3:Y:S04]  /*29ef0*/  LDL.LU R77, [R1+0x2a0] ;  /* 0x0002a000014d7983 */ /* 0x000ee80000300800 */
[----:B------:R-:W3:Y:S04]  /*29f00*/  LDL.LU R80, [R1+0x2a4] ;  /* 0x0002a40001507983 */ /* 0x000ee80000300800 */
        /* <DEDUP_REMOVED lines=11> */
[----:B------:R-:W4:Y:S01]  /*29fc0*/  LDL.LU R74, [R1+0x2a8] ;  /* 0x0002a800014a7983 */ /* 0x000f220000300800 */
[----:B------:R-:W-:Y:S01]  /*29fd0*/  SHF.R.S32.HI R7, RZ, 0x1f, R6 ;  /* 0x0000001fff077819 */ /* 0x000fe20000011406 */
[----:B------:R-:W0:Y:S01]  /*29fe0*/  LDCU UR12, c[0x0][0x398] ;  /* 0x00007300ff0c77ac */ /* 0x000e220008000800 */
[C---:B------:R-:W-:Y:S01]  /*29ff0*/  IADD3 R4, P6, PT, R6.reuse, R0, RZ ;  /* 0x0000000006047210 */ /* 0x040fe20007fde0ff */
[----:B------:R-:W4:Y:S01]  /*2a000*/  LDL.LU R78, [R1+0x2ac] ;  /* 0x0002ac00014e7983 */ /* 0x000f220000300800 */
[----:B------:R-:W-:Y:S01]  /*2a010*/  F2FP.SATFINITE.E5M2.F32.PACK_AB_MERGE_C R42, R43, R42, RZ ;  /* 0x0000002a2b2a723e */ /* 0x000fe200048060ff */
[----:B------:R-:W0:Y:S02]  /*2a020*/  LDCU UR14, c[0x0][0x398] ;  /* 0x00007300ff0e77ac */ /* 0x000e240008000800 */
[----:B------:R-:W-:Y:S01]  /*2a030*/  IMAD.X R5, R7, 0x1, R72, P6 ;  /* 0x0000000107057824 */ /* 0x000fe200030e0648 */
[----:B------:R-:W-:Y:S01]  /*2a040*/  IADD3 R8, P6, PT, R6, R2, RZ ;  /* 0x0000000206087210 */ /* 0x000fe20007fde0ff */
[----:B------:R-:W4:Y:S04]  /*2a050*/  LDL.LU R75, [R1+0x1a8] ;  /* 0x0001a800014b7983 */ /* 0x000f280000300800 */
[----:B------:R0:W-:Y:S01]  /*2a060*/  @P3 STG.E.U8 desc[UR24][R4.64], R14 ;  /* 0x0000000e04003986 */ /* 0x0001e2000c101118 */
[----:B------:R-:W-:Y:S01]  /*2a070*/  ISETP.LT.AND P3, PT, R67, UR9, !P0 ;  /* 0x0000000943007c0c */ /* 0x000fe2000c761270 */
[----:B------:R-:W1:Y:S01]  /*2a080*/  LDCU UR9, c[0x0][0x398] ;  /* 0x00007300ff0977ac */ /* 0x000e620008000800 */
[----:B------:R-:W-:Y:S01]  /*2a090*/  IMAD.X R9, R7, 0x1, R71, P6 ;  /* 0x0000000107097824 */ /* 0x000fe200030e0647 */
[----:B------:R-:W4:Y:S01]  /*2a0a0*/  LDL.LU R76, [R1+0x1ac] ;  /* 0x0001ac00014c7983 */ /* 0x000f220000300800 */
        /* <DEDUP_REMOVED lines=10> */
[----:B-----5:R-:W-:Y:S01]  /*2a150*/  ISETP.LT.AND P2, PT, R66, UR10, !P4 ;  /* 0x0000000a42007c0c */ /* 0x020fe2000e741270 */
[----:B------:R-:W0:Y:S01]  /*2a160*/  LDCU UR10, c[0x0][0x398] ;  /* 0x00007300ff0a77ac */ /* 0x000e220008000800 */
[----:B------:R-:W-:Y:S01]  /*2a170*/  ISETP.GE.AND P3, PT, R10, UR6, PT ;  /* 0x000000060a007c0c */ /* 0x000fe2000bf66270 */
[----:B------:R-:W-:Y:S01]  /*2a180*/  IMAD.X R9, R7, 0x1, R69, P6 ;  /* 0x0000000107097824 */ /* 0x000fe200030e0645 */
[----:B------:R-:W5:Y:S01]  /*2a190*/  LDCU UR6, c[0x0][0x398] ;  /* 0x00007300ff0677ac */ /* 0x000f620008000800 */
        /* <DEDUP_REMOVED lines=8> */
[----:B-1----:R-:W-:Y:S02]  /*2a220*/  PRMT R4, R12, 0x9910, RZ ;  /* 0x000099100c047816 */ /* 0x002fe400000000ff */
[----:B---3--:R-:W-:Y:S02]  /*2a230*/  F2FP.SATFINITE.E5M2.F32.PACK_AB_MERGE_C R13, R80, R77, RZ ;  /* 0x0000004d500d723e */ /* 0x008fe400048060ff */
[----:B------:R-:W3:Y:S04]  /*2a240*/  LDL.LU R77, [R1+0x2b0] ;  /* 0x0002b000014d7983 */ /* 0x000ee80000300800 */
[----:B------:R-:W3:Y:S01]  /*2a250*/  LDL.LU R80, [R1+0x2b4] ;  /* 0x0002b40001507983 */ /* 0x000ee20000300800 */
[----:B--2---:R-:W-:-:S03]  /*2a260*/  F2FP.SATFINITE.E5M2.F32.PACK_AB_MERGE_C R12, R85, R84, RZ ;  /* 0x00000054550c723e */ /* 0x004fc600048060ff */
[----:B------:R-:W2:Y:S04]  /*2a270*/  LDL.LU R84, [R1+0x1b0] ;  /* 0x0001b00001547983 */ /* 0x000ea80000300800 */
[----:B------:R-:W2:Y:S01]  /*2a280*/  LDL.LU R85, [R1+0x1b4] ;  /* 0x0001b40001557983 */ /* 0x000ea20000300800 */
[----:B----4-:R-:W-:-:S03]  /*2a290*/  F2FP.SATFINITE.E5M2.F32.PACK_AB_MERGE_C R14, R87, R86, RZ ;  /* 0x00000056570e723e */ /* 0x010fc600048060ff */
[----:B------:R-:W4:Y:S04]  /*2a2a0*/  LDL.LU R86, [R1+0xa8] ;  /* 0x0000a80001567983 */ /* 0x000f280000300800 */
[----:B------:R-:W4:Y:S01]  /*2a2b0*/  LDL.LU R87, [R1+0xac] ;  /* 0x0000ac0001577983 */ /* 0x000f220000300800 */
[----:B------:R-:W-:Y:S02]  /*2a2c0*/  IADD3 R8, P6, PT, R5, R2, RZ ;  /* 0x0000000205087210 */ /* 0x000fe40007fde0ff */
[----:B------:R-:W-:Y:S01]  /*2a2d0*/  ISETP.LT.AND P2, PT, R67, UR4, !P4 ;  /* 0x0000000443007c0c */ /* 0x000fe2000e741270 */
[----:B------:R-:W1:Y:S01]  /*2a2e0*/  LDCU UR4, c[0x0][0x39c] ;  /* 0x00007380ff0477ac */ /* 0x000e620008000800 */
[----:B-----5:R-:W-:Y:S01]  /*2a2f0*/  ISETP.LT.AND P0, PT, R81, UR6, !P4 ;  /* 0x0000000651007c0c */ /* 0x020fe2000e701270 */
[----:B------:R-:W-:Y:S01]  /*2a300*/  IMAD.X R9, R10, 0x1, R71, P6 ;  /* 0x000000010a097824 */ /* 0x000fe200030e0647 */
[----:B------:R-:W-:Y:S01]  /*2a310*/  PRMT R11, R11, 0x9910, RZ ;  /* 0x000099100b0b7816 */ /* 0x000fe200000000ff */
[----:B------:R-:W5:Y:S01]  /*2a320*/  LDCU UR6, c[0x0][0x398] ;  /* 0x00007300ff0677ac */ /* 0x000f620008000800 */
[----:B------:R-:W-:-:S02]  /*2a330*/  IADD3 R6, P6, PT, R5, R68, RZ ;  /* 0x0000004405067210 */ /* 0x000fc40007fde0ff */
[----:B------:R-:W-:Y:S02]  /*2a340*/  SHF.R.S32.HI R11, RZ, 0x8, R11 ;  /* 0x00000008ff0b7819 */ /* 0x000fe4000001140b */
[----:B------:R-:W-:Y:S01]  /*2a350*/  SHF.R.S32.HI R4, RZ, 0x8, R4 ;  /* 0x00000008ff047819 */ /* 0x000fe20000011404 */
[----:B------:R-:W-:Y:S02]  /*2a360*/  IMAD.X R7, R10, 0x1, R3, P6 ;  /* 0x000000010a077824 */ /* 0x000fe400030e0603 */
[----:B------:R1:W-:Y:S04]  /*2a370*/  @P2 STG.E.U8 desc[UR24][R8.64], R11 ;  /* 0x0000000b08002986 */ /* 0x0003e8000c101118 */
[----:B------:R5:W-:Y:S01]  /*2a380*/  @P0 STG.E.U8 desc[UR24][R6.64], R4 ;  /* 0x0000000406000986 */ /* 0x000be2000c101118 */
[----:B------:R-:W-:Y:S01]  /*2a390*/  ISETP.LT.AND P0, PT, R93, UR9, !P4 ;  /* 0x000000095d007c0c */ /* 0x000fe2000e701270 */
[----:B------:R-:W5:Y:S01]  /*2a3a0*/  LDCU UR9, c[0x0][0x398] ;  /* 0x00007300ff0977ac */ /* 0x000f620008000800 */
[----:B0-----:R-:W-:Y:S01]  /*2a3b0*/  ISETP.LT.AND P2, PT, R66, UR10, !P5 ;  /* 0x0000000a42007c0c */ /* 0x001fe2000ef41270 */
[----:B------:R-:W0:Y:S01]  /*2a3c0*/  LDCU UR10, c[0x0][0x398] ;  /* 0x00007300ff0a77ac */ /* 0x000e220008000800 */
[----:B-1----:R-:W-:-:S02]  /*2a3d0*/  IADD3 R8, P4, PT, R5, R70, RZ ;  /* 0x0000004605087210 */ /* 0x002fc40007f9e0ff */
[----:B------:R-:W-:Y:S01]  /*2a3e0*/  PRMT R11, R42, 0x9910, RZ ;  /* 0x000099102a0b7816 */ /* 0x000fe200000000ff */
[----:B-----5:R-:W-:Y:S02]  /*2a3f0*/  VIADD R4, R5, UR30 ;  /* 0x0000001e05047c36 */ /* 0x020fe40008000000 */
[----:B------:R-:W-:Y:S02]  /*2a400*/  VIADD R7, R65, 0x2b ;  /* 0x0000002b41077836 */ /* 0x000fe40000000000 */
[----:B------:R-:W-:Y:S01]  /*2a410*/  IMAD.X R9, R10, 0x1, R69, P4 ;  /* 0x000000010a097824 */ /* 0x000fe200020e0645 */
[----:B------:R-:W-:Y:S02]  /*2a420*/  SHF.R.S32.HI R5, RZ, 0x1f, R4 ;  /* 0x0000001fff057819 */ /* 0x000fe40000011404 */
[----:B------:R-:W-:Y:S02]  /*2a430*/  IADD3 R6, P6, PT, R4, R0, RZ ;  /* 0x0000000004067210 */ /* 0x000fe40007fde0ff */
[----:B------:R-:W-:-:S02]  /*2a440*/  SHF.R.S32.HI R10, RZ, 0x8, R11 ;  /* 0x00000008ff0a7819 */ /* 0x000fc4000001140b */
[----:B------:R-:W-:Y:S01]  /*2a450*/  ISETP.GE.AND P4, PT, R7, UR4, PT ;  /* 0x0000000407007c0c */ /* 0x000fe2000bf86270 */
[----:B------:R-:W-:Y:S01]  /*2a460*/  IMAD.X R7, R5, 0x1, R72, P6 ;  /* 0x0000000105077824 */ /* 0x000fe200030e0648 */
[----:B------:R-:W-:Y:S01]  /*2a470*/  F2FP.SATFINITE.E5M2.F32.PACK_AB_MERGE_C R44, R45, R44, RZ ;  /* 0x0000002c2d2c723e */ /* 0x000fe200048060ff */
[----:B------:R1:W-:Y:S01]  /*2a480*/  @P0 STG.E.U8 desc[UR24][R8.64], R10 ;  /* 0x0000000a08000986 */ /* 0x0003e2000c101118 */
[----:B------:R-:W-:Y:S01]  /*2a490*/  ISETP.LT.AND P0, PT, R81, UR6, !P5 ;  /* 0x0000000651007c0c */ /* 0x000fe2000ef01270 */
[----:B------:R-:W5:Y:S02]  /*2a4a0*/  LDCU UR6, c[0x0][0x39c] ;  /* 0x00007380ff0677ac */ /* 0x000f640008000800 */
        /* <DEDUP_REMOVED lines=9> */
[C---:B------:R-:W-:Y:S01]  /*2a540*/  IMAD.X R9, R5.reuse, 0x1, R3, P6 ;  /* 0x0000000105097824 */ /* 0x040fe200030e0603 */
[C---:B0-----:R-:W-:Y:S01]  /*2a550*/  IADD3 R6, P6, PT, R4.reuse, R70, RZ ;  /* 0x0000004604067210 */ /* 0x041fe20007fde0ff */
[----:B------:R0:W-:Y:S04]  /*2a560*/  @P2 STG.E.U8 desc[UR24][R10.64], R12 ;  /* 0x0000000c0a002986 */ /* 0x0001e8000c101118 */
[----:B------:R-:W-:Y:S01]  /*2a570*/  IMAD.X R7, R5, 0x1, R69, P6 ;  /* 0x0000000105077824 */ /* 0x000fe200030e0645 */
[----:B------:R-:W-:Y:S01]  /*2a580*/  @P0 STG.E.U8 desc[UR24][R8.64], R14 ;  /* 0x0000000e08000986 */ /* 0x000fe2000c101118 */
[----:B------:R-:W-:-:S03]  /*2a590*/  VIADD R4, R4, UR30 ;  /* 0x0000001e04047c36 */ /* 0x000fc60008000000 */
[----:B------:R1:W-:Y:S01]  /*2a5a0*/  @P5 STG.E.U8 desc[UR24][R6.64], R44 ;  /* 0x0000002c06005986 */ /* 0x0003e2000c101118 */
[----:B------:R-:W-:Y:S01]  /*2a5b0*/  ISETP.LT.AND P0, PT, R66, UR9, !P1 ;  /* 0x0000000942007c0c */ /* 0x000fe2000cf01270 */
[----:B------:R-:W2:Y:S01]  /*2a5c0*/  LDCU UR9, c[0x0][0x398] ;  /* 0x00007300ff0977ac */ /* 0x000ea20008000800 */
[----:B------:R-:W-:Y:S02]  /*2a5d0*/  ISETP.LT.AND P5, PT, R67, UR10, !P1 ;  /* 0x0000000a43007c0c */ /* 0x000fe4000cfa1270 */
[----:B0-----:R-:W-:Y:S01]  /*2a5e0*/  PRMT R11, R12, 0x9910, RZ ;  /* 0x000099100c0b7816 */ /* 0x001fe200000000ff */
[----:B------:R-:W0:Y:S01]  /*2a5f0*/  LDCU UR10, c[0x0][0x398] ;  /* 0x00007300ff0a77ac */ /* 0x000e220008000800 */
[----:B------:R-:W-:Y:S02]  /*2a600*/  SHF.R.S32.HI R5, RZ, 0x1f, R4 ;  /* 0x0000001fff057819 */ /* 0x000fe40000011404 */
[----:B-1----:R-:W-:Y:S02]  /*2a610*/  PRMT R6, R13, 0x9910, RZ ;  /* 0x000099100d067816 */ /* 0x002fe400000000ff */
[----:B------:R-:W-:-:S03]  /*2a620*/  IADD3 R8, P2, PT, R4, R0, RZ ;  /* 0x0000000004087210 */ /* 0x000fc60007f5e0ff */
[----:B------:R-:W-:Y:S01]  /*2a630*/  IMAD.MOV.U32 R12, RZ, RZ, R6 ;  /* 0x000000ffff0c7224 */ /* 0x000fe200078e0006 */
[----:B------:R-:W-:Y:S01]  /*2a640*/  IADD3 R6, P6, PT, R4, R2, RZ ;  /* 0x0000000204067210 */ /* 0x000fe20007fde0ff */
[C---:B------:R-:W-:Y:S01]  /*2a650*/  IMAD.X R9, R5.reuse, 0x1, R72, P2 ;  /* 0x0000000105097824 */ /* 0x040fe200010e0648 */
[----:B------:R-:W-:Y:S02]  /*2a660*/  SHF.R.S32.HI R11, RZ, 0x8, R11 ;  /* 0x00000008ff0b7819 */ /* 0x000fe4000001140b */
[----:B------:R-:W-:Y:S01]  /*2a670*/  SHF.R.S32.HI R12, RZ, 0x8, R12 ;  /* 0x00000008ff0c7819 */ /* 0x000fe2000001140c */
[----:B------:R-:W-:-:S04]  /*2a680*/  IMAD.X R7, R5, 0x1, R71, P6 ;  /* 0x0000000105077824 */ /* 0x000fc800030e0647 */
[----:B------:R-:W-:Y:S04]  /*2a690*/  @P0 STG.E.U8 desc[UR24][R8.64], R12 ;  /* 0x0000000c08000986 */ /* 0x000fe8000c101118 */
[----:B------:R4:W-:Y:S02]  /*2a6a0*/  @P5 STG.E.U8 desc[UR24][R6.64], R11 ;  /* 0x0000000b06005986 */ /* 0x0009e4000c101118 */
[----:B----4-:R-:W-:Y:S02]  /*2a6b0*/  F2FP.SATFINITE.E5M2.F32.PACK_AB_MERGE_C R11, R87, R86, RZ ;  /* 0x00000056570b723e */ /* 0x010fe400048060ff */
[----:B------:R-:W4:Y:S04]  /*2a6c0*/  LDL.LU R86, [R1+0xb0] ;  /* 0x0000b00001567983 */ /* 0x000f280000300800 */
[----:B------:R-:W4:Y:S01]  /*2a6d0*/  LDL.LU R87, [R1+0xb4] ;  /* 0x0000b40001577983 */ /* 0x000f220000300800 */
[----:B------:R-:W-:Y:S01]  /*2a6e0*/  ISETP.LT.AND P6, PT, R81, UR12, !P1 ;  /* 0x0000000c51007c0c */ /* 0x000fe2000cfc1270 */
[C---:B------:R-:W-:Y:S01]  /*2a6f0*/  VIADD R7, R65.reuse, 0x2d ;  /* 0x0000002d41077836 */ /* 0x040fe20000000000 */
[----:B------:R-:W-:Y:S01]  /*2a700*/  IADD3 R6, P5, PT, R4, R68, RZ ;  /* 0x0000004404067210 */ /* 0x000fe20007fbe0ff */
[----:B------:R-:W-:Y:S01]  /*2a710*/  VIADD R10, R65, 0x2c ;  /* 0x0000002c410a7836 */ /* 0x000fe20000000000 */
[----:B------:R-:W-:Y:S01]  /*2a720*/  PRMT R8, R14, 0x9910, RZ ;  /* 0x000099100e087816 */ /* 0x000fe200000000ff */
[----:B------:R-:W1:Y:S01]  /*2a730*/  LDCU UR12, c[0x0][0x398] ;  /* 0x00007300ff0c77ac */ /* 0x000e620008000800 */
[----:B-----5:R-:W-:Y:S01]  /*2a740*/  ISETP.GE.AND P0, PT, R7, UR6, PT ;  /* 0x0000000607007c0c */ /* 0x020fe2000bf06270 */
[----:B------:R-:W-:Y:S01]  /*2a750*/  IMAD.X R7, R5, 0x1, R3, P5 ;  /* 0x0000000105077824 */ /* 0x000fe200028e0603 */
[----:B------:R-:W-:Y:S01]  /*2a760*/  SHF.R.S32.HI R8, RZ, 0x8, R8 ;  /* 0x00000008ff087819 */ /* 0x000fe20000011408 */
[----:B------:R-:W5:Y:S01]  /*2a770*/  LDCU UR6, c[0x0][0x398] ;  /* 0x00007300ff0677ac */ /* 0x000f620008000800 */
[----:B------:R-:W-:-:S03]  /*2a780*/  ISETP.LT.AND P5, PT, R93, UR14, !P1 ;  /* 0x0000000e5d007c0c */ /* 0x000fc6000cfa1270 */
[----:B------:R0:W-:Y:S01]  /*2a790*/  @P6 STG.E.U8 desc[UR24][R6.64], R8 ;  /* 0x0000000806006986 */ /* 0x0001e2000c101118 */
[----:B------:R-:W-:Y:S01]  /*2a7a0*/  PRMT R9, R44, 0x9910, RZ ;  /* 0x000099102c097816 */ /* 0x000fe200000000ff */
[----:B------:R-:W1:Y:S03]  /*2a7b0*/  LDCU UR14, c[0x0][0x398] ;  /* 0x00007300ff0e77ac */ /* 0x000e660008000800 */
[----:B------:R-:W-:Y:S02]  /*2a7c0*/  SHF.R.S32.HI R9, RZ, 0x8, R9 ;  /* 0x00000008ff097819 */ /* 0x000fe40000011409 */
[C---:B0-----:R-:W-:Y:S01]  /*2a7d0*/  IADD3 R6, P1, PT, R4.reuse, R70, RZ ;  /* 0x0000004604067210 */ /* 0x041fe20007f3e0ff */
[----:B------:R-:W-:-:S04]  /*2a7e0*/  VIADD R4, R4, UR30 ;  /* 0x0000001e04047c36 */ /* 0x000fc80008000000 */
[----:B------:R-:W-:Y:S01]  /*2a7f0*/  IMAD.X R7, R5, 0x1, R69, P1 ;  /* 0x0000000105077824 */ /* 0x000fe200008e0645 */
[----:B------:R-:W-:Y:S02]  /*2a800*/  SHF.R.S32.HI R5, RZ, 0x1f, R4 ;  /* 0x0000001fff057819 */ /* 0x000fe40000011404 */
[----:B------:R-:W-:Y:S02]  /*2a810*/  IADD3 R8, P6, PT, R4, R0, RZ ;  /* 0x0000000004087210 */ /* 0x000fe40007fde0ff */
[----:B--2---:R-:W-:Y:S01]  /*2a820*/  ISETP.LT.AND P1, PT, R66, UR9, !P3 ;  /* 0x0000000942007c0c */ /* 0x004fe2000df21270 */
[----:B------:R0:W-:Y:S01]  /*2a830*/  @P5 STG.E.U8 desc[UR24][R6.64], R9 ;  /* 0x0000000906005986 */ /* 0x0001e2000c101118 */
[----:B------:R-:W-:Y:S01]  /*2a840*/  ISETP.LT.AND P5, PT, R67, UR10, !P3 ;  /* 0x0000000a43007c0c */ /* 0x000fe2000dfa1270 */
[----:B------:R-:W2:Y:S01]  /*2a850*/  LDCU UR9, c[0x0][0x398] ;  /* 0x00007300ff0977ac */ /* 0x000ea20008000800 */
[----:B------:R-:W-:Y:S01]  /*2a860*/  ISETP.GE.AND P2, PT, R10, UR4, PT ;  /* 0x000000040a007c0c */ /* 0x000fe2000bf46270 */
[----:B------:R-:W1:Y:S01]  /*2a870*/  LDCU UR4, c[0x0][0x39c] ;  /* 0x00007380ff0477ac */ /* 0x000e620008000800 */
[----:B------:R-:W-:-:S02]  /*2a880*/  F2FP.SATFINITE.E5M2.F32.PACK_AB_MERGE_C R12, R78, R74, RZ ;  /* 0x0000004a4e0c723e */ /* 0x000fc400048060ff */
[----:B------:R-:W-:Y:S01]  /*2a890*/  F2FP.SATFINITE.E5M2.F32.PACK_AB_MERGE_C R13, R76, R75, RZ ;  /* 0x0000004b4c0d723e */ /* 0x000fe200048060ff */
[----:B------:R-:W1:Y:S01]  /*2a8a0*/  LDCU UR10, c[0x0][0x398] ;  /* 0x00007300ff0a77ac */ /* 0x000e620008000800 */
[----:B0-----:R-:W-:Y:S01]  /*2a8b0*/  IMAD.X R9, R5, 0x1, R72, P6 ;  /* 0x0000000105097824 */ /* 0x001fe200030e0648 */
[----:B------:R-:W-:-:S05]  /*2a8c0*/  IADD3 R6, P6, PT, R4, R2, RZ ;  /* 0x0000000204067210 */ /* 0x000fca0007fde0ff */
[----:B------:R-:W-:Y:S01]  /*2a8d0*/  IMAD.X R7, R5, 0x1, R71, P6 ;  /* 0x0000000105077824 */ /* 0x000fe200030e0647 */
[----:B-----5:R-:W-:Y:S01]  /*2a8e0*/  ISETP.LT.AND P6, PT, R81, UR6, !P3 ;  /* 0x0000000651007c0c */ /* 0x020fe2000dfc1270 */
[----:B------:R-:W-:Y:S01]  /*2a8f0*/  @P1 STG.E.U8 desc[UR24][R8.64], R12 ;  /* 0x0000000c08001986 */ /* 0x000fe2000c101118 */
[----:B------:R-:W-:Y:S01]  /*2a900*/  VIADD R10, R65, 0x2e ;  /* 0x0000002e410a7836 */ /* 0x000fe20000000000 */
[----:B------:R-:W0:Y:S02]  /*2a910*/  LDCU UR6, c[0x0][0x398] ;  /* 0x00007300ff0677ac */ /* 0x000e240008000800 */
[----:B------:R5:W-:Y:S02]  /*2a920*/  @P5 STG.E.U8 desc[UR24][R6.64], R13 ;  /* 0x0000000d06005986 */ /* 0x000be4000c101118 */
[----:B-1----:R-:W-:Y:S01]  /*2a930*/  ISETP.GE.AND P1, PT, R10, UR4, PT ;  /* 0x000000040a007c0c */ /* 0x002fe2000bf26270 */
[----:B------:R-:W1:Y:S01]  /*2a940*/  LDCU UR4, c[0x0][0x398] ;  /* 0x00007300ff0477ac */ /* 0x000e620008000800 */
[----:B--2---:R-:W-:-:S02]  /*2a950*/  ISETP.LT.AND P3, PT, R93, UR9, !P3 ;  /* 0x000000095d007c0c */ /* 0x004fc4000df61270 */
[C---:B-----5:R-:W-:Y:S01]  /*2a960*/  IADD3 R6, P5, PT, R4.reuse, R68, RZ ;  /* 0x0000004404067210 */ /* 0x060fe20007fbe0ff */
[----:B------:R-:W-:Y:S01]  /*2a970*/  VIADD R8, R4, UR30 ;  /* 0x0000001e04087c36 */ /* 0x000fe20008000000 */
[----:B------:R-:W-:Y:S01]  /*2a980*/  F2FP.SATFINITE.E5M2.F32.PACK_AB_MERGE_C R46, R47, R46, RZ ;  /* 0x0000002e2f2e723e */ /* 0x000fe200048060ff */
[----:B------:R-:W2:Y:S02]  /*2a990*/  LDCU UR9, c[0x0][0x398] ;  /* 0x00007300ff0977ac */ /* 0x000ea40008000800 */
[----:B------:R-:W-:Y:S01]  /*2a9a0*/  IMAD.X R7, R5, 0x1, R3, P5 ;  /* 0x0000000105077824 */ /* 0x000fe200028e0603 */
[----:B------:R-:W-:Y:S01]  /*2a9b0*/  ISETP.LT.AND P5, PT, R66, UR10, !P4 ;  /* 0x0000000a42007c0c */ /* 0x000fe2000e7a1270 */
[----:B------:R-:W5:Y:S03]  /*2a9c0*/  LDCU UR10, c[0x0][0x398] ;  /* 0x00007300ff0a77ac */ /* 0x000f660008000800 */
[----:B------:R0:W-:Y:S01]  /*2a9d0*/  @P6 STG.E.U8 desc[UR24][R6.64], R11 ;  /* 0x0000000b06006986 */ /* 0x0001e2000c101118 */
[----:B------:R-:W-:-:S02]  /*2a9e0*/  SHF.R.S32.HI R9, RZ, 0x1f, R8 ;  /* 0x0000001fff097819 */ /* 0x000fc40000011408 */
[----:B------:R-:W-:Y:S02]  /*2a9f0*/  PRMT R10, R12, 0x9910, RZ ;  /* 0x000099100c0a7816 */ /* 0x000fe400000000ff */
[----:B0-----:R-:W-:-:S05]  /*2aa00*/  IADD3 R6, P6, PT, R4, R70, RZ ;  /* 0x0000004604067210 */ /* 0x001fca0007fde0ff */
[----:B------:R-:W-:Y:S01]  /*2aa10*/  IMAD.X R7, R5, 0x1, R69, P6 ;  /* 0x0000000105077824 */ /* 0x000fe200030e0645 */
[----:B------:R-:W-:-:S04]  /*2aa20*/  IADD3 R4, P6, PT, R8, R0, RZ ;  /* 0x0000000008047210 */ /* 0x000fc80007fde0ff */
[----:B------:R0:W-:Y:S01]  /*2aa30*/  @P3 STG.E.U8 desc[UR24][R6.64], R46 ;  /* 0x0000002e06003986 */ /* 0x0001e2000c101118 */
[----:B------:R-:W-:Y:S01]  /*2aa40*/  IMAD.X R5, R9, 0x1, R72, P6 ;  /* 0x0000000109057824 */ /* 0x000fe200030e0648 */
[----:B-1----:R-:W-:Y:S01]  /*2aa50*/  ISETP.LT.AND P3, PT, R67, UR4, !P4 ;  /* 0x0000000443007c0c */ /* 0x002fe2000e761270 */
[----:B------:R-:W1:Y:S01]  /*2aa60*/  LDCU UR4, c[0x0][0x39c] ;  /* 0x00007380ff0477ac */ /* 0x000e620008000800 */
[----:B0-----:R-:W-:Y:S02]  /*2aa70*/  SHF.R.S32.HI R6, RZ, 0x8, R10 ;  /* 0x00000008ff067819 */ /* 0x001fe4000001140a */
[----:B------:R-:W-:-:S03]  /*2aa80*/  PRMT R7, R13, 0x9910, RZ ;  /* 0x000099100d077816 */ /* 0x000fc600000000ff */
[----:B------:R0:W-:Y:S01]  /*2aa90*/  @P5 STG.E.U8 desc[UR24][R4.64], R6 ;  /* 0x0000000604005986 */ /* 0x0001e2000c101118 */
[----:B------:R-:W-:Y:S01]  /*2aaa0*/  ISETP.LT.AND P5, PT, R81, UR6, !P4 ;  /* 0x0000000651007c0c */ /* 0x000fe2000e7a1270 */
[----:B------:R-:W1:Y:S01]  /*2aab0*/  LDCU UR6, c[0x0][0x39c] ;  /* 0x00007380ff0677ac */ /* 0x000e620008000800 */
[----:B------:R-:W-:Y:S02]  /*2aac0*/  PRMT R10, R11, 0x9910, RZ ;  /* 0x000099100b0a7816 */ /* 0x000fe400000000ff */
[----:B0-----:R-:W-:Y:S01]  /*2aad0*/  IADD3 R6, P6, PT, R8, R2, RZ ;  /* 0x0000000208067210 */ /* 0x001fe20007fde0ff */
[----:B------:R-:W-:-:S04]  /*2aae0*/  IMAD.MOV.U32 R5, RZ, RZ, R7 ;  /* 0x000000ffff057224 */ /* 0x000fc800078e0007 */
[----:B------:R-:W-:Y:S01]  /*2aaf0*/  IMAD.X R7, R9, 0x1, R71, P6 ;  /* 0x0000000109077824 */ /* 0x000fe200030e0647 */
[----:B------:R-:W-:Y:S02]  /*2ab00*/  SHF.R.S32.HI R5, RZ, 0x8, R5 ;  /* 0x00000008ff057819 */ /* 0x000fe40000011405 */
[----:B------:R-:W-:-:S03]  /*2ab10*/  IADD3 R4, P6, PT, R8, R68, RZ ;  /* 0x0000004408047210 */ /* 0x000fc60007fde0ff */
[----:B------:R0:W-:Y:S01]  /*2ab20*/  @P3 STG.E.U8 desc[UR24][R6.64], R5 ;  /* 0x0000000506003986 */ /* 0x0001e2000c101118 */
[----:B---3--:R-:W-:-:S03]  /*2ab30*/  F2FP.SATFINITE.E5M2.F32.PACK_AB_MERGE_C R14, R80, R77, RZ ;  /* 0x0000004d500e723e */ /* 0x008fc600048060ff */
[----:B------:R-:W3:Y:S04]  /*2ab40*/  LDL.LU R77, [R1+0x2b8] ;  /* 0x0002b800014d7983 */ /* 0x000ee80000300800 */
[----:B------:R-:W3:Y:S01]  /*2ab50*/  LDL.LU R80, [R1+0x2bc] ;  /* 0x0002bc0001507983 */ /* 0x000ee20000300800 */
[----:B0-----:R-:W-:Y:S01]  /*2ab60*/  IMAD.X R5, R9, 0x1, R3, P6 ;  /* 0x0000000109057824 */ /* 0x001fe200030e0603 */
[----:B------:R-:W-:Y:S02]  /*2ab70*/  SHF.R.S32.HI R6, RZ, 0x8, R10 ;  /* 0x00000008ff067819 */ /* 0x000fe4000001140a */
[----:B------:R-:W-:Y:S02]  /*2ab80*/  PRMT R7, R46, 0x9910, RZ ;  /* 0x000099102e077816 */ /* 0x000fe400000000ff */
[----:B--2---:R-:W-:Y:S01]  /*2ab90*/  ISETP.LT.AND P6, PT, R93, UR9, !P4 ;  /* 0x000000095d007c0c */ /* 0x004fe2000e7c1270 */
[----:B------:R0:W-:Y:S01]  /*2aba0*/  @P5 STG.E.U8 desc[UR24][R4.64], R6 ;  /* 0x0000000604005986 */ /* 0x0001e2000c101118 */
[----:B------:R-:W-:Y:S01]  /*2abb0*/  IADD3 R10, P3, PT, R8, R70, RZ ;  /* 0x00000046080a7210 */ /* 0x000fe20007f7e0ff */
[----:B------:R-:W2:Y:S01]  /*2abc0*/  LDCU UR9, c[0x0][0x398] ;  /* 0x00007300ff0977ac */ /* 0x000ea20008000800 */
[----:B------:R-:W-:-:S02]  /*2abd0*/  F2FP.SATFINITE.E5M2.F32.PACK_AB_MERGE_C R15, R85, R84, RZ ;  /* 0x00000054550f723e */ /* 0x000fc400048060ff */
[----:B------:R-:W3:Y:S01]  /*2abe0*/  LDL.LU R84, [R1+0x1b8] ;  /* 0x0001b80001547983 */ /* 0x000ee20000300800 */
[----:B------:R-:W-:-:S03]  /*2abf0*/  IMAD.X R11, R9, 0x1, R69, P3 ;  /* 0x00000001090b7824 */ /* 0x000fc600018e0645 */
[----:B------:R-:W3:Y:S01]  /*2ac00*/  LDL.LU R85, [R1+0x1bc] ;  /* 0x0001bc0001557983 */ /* 0x000ee20000300800 */
[----:B0-----:R-:W-:-:S05]  /*2ac10*/  IMAD.MOV.U32 R5, RZ, RZ, R7 ;  /* 0x000000ffff057224 */ /* 0x001fca00078e0007 */
[----:B------:R-:W-:-:S05]  /*2ac20*/  SHF.R.S32.HI R5, RZ, 0x8, R5 ;  /* 0x00000008ff057819 */ /* 0x000fca0000011405 */
[----:B------:R4:W-:Y:S02]  /*2ac30*/  @P6 STG.E.U8 desc[UR24][R10.64], R5 ;  /* 0x000000050a006986 */ /* 0x0009e4000c101118 */
[----:B----4-:R-:W-:Y:S02]  /*2ac40*/  F2FP.SATFINITE.E5M2.F32.PACK_AB_MERGE_C R10, R87, R86, RZ ;  /* 0x00000056570a723e */ /* 0x010fe400048060ff */
[----:B------:R-:W4:Y:S04]  /*2ac50*/  LDL.LU R86, [R1+0xb8] ;  /* 0x0000b80001567983 */ /* 0x000f280000300800 */
[----:B------:R-:W4:Y:S01]  /*2ac60*/  LDL.LU R87, [R1+0xbc] ;  /* 0x0000bc0001577983 */ /* 0x000f220000300800 */
[----:B------:R-:W-:Y:S01]  /*2ac70*/  VIADD R7, R8, UR30 ;  /* 0x0000001e08077c36 */ /* 0x000fe20008000000 */
[----:B-----5:R-:W-:Y:S01]  /*2ac80*/  ISETP.LT.AND P4, PT, R66, UR10, !P2 ;  /* 0x0000000a42007c0c */ /* 0x020fe2000d781270 */
[----:B------:R-:W-:Y:S01]  /*2ac90*/  VIADD R6, R65, 0x2f ;  /* 0x0000002f41067836 */ /* 0x000fe20000000000 */
[----:B------:R-:W-:Y:S01]  /*2aca0*/  ISETP.LT.AND P3, PT, R67, UR12, !P2 ;  /* 0x0000000c43007c0c */ /* 0x000fe2000d761270 */
[----:B------:R-:W0:Y:S01]  /*2acb0*/  LDCU UR10, c[0x0][0x398] ;  /* 0x00007300ff0a77ac */ /* 0x000e220008000800 */
[----:B------:R-:W-:-:S02]  /*2acc0*/  SHF.R.S32.HI R12, RZ, 0x1f, R7 ;  /* 0x0000001fff0c7819 */ /* 0x000fc40000011407 */
[C---:B------:R-:W-:Y:S01]  /*2acd0*/  IADD3 R4, P5, PT, R7.reuse, R0, RZ ;  /* 0x0000000007047210 */ /* 0x040fe20007fbe0ff */
[----:B------:R-:W5:Y:S01]  /*2ace0*/  LDCU UR12, c[0x0][0x398] ;  /* 0x00007300ff0c77ac */ /* 0x000f620008000800 */
[----:B------:R-:W-:-:S03]  /*2acf0*/  IADD3 R8, P6, PT, R7, R2, RZ ;  /* 0x0000000207087210 */ /* 0x000fc60007fde0ff */
[C---:B------:R-:W-:Y:S02]  /*2ad00*/  IMAD.X R5, R12.reuse, 0x1, R72, P5 ;  /* 0x000000010c057824 */ /* 0x040fe400028e0648 */
[----:B------:R-:W-:Y:S01]  /*2ad10*/  IMAD.X R9, R12, 0x1, R71, P6 ;  /* 0x000000010c097824 */ /* 0x000fe200030e0647 */
[----:B------:R-:W-:Y:S02]  /*2ad20*/  ISETP.LT.AND P5, PT, R81, UR14, !P2 ;  /* 0x0000000e51007c0c */ /* 0x000fe4000d7a1270 */
[----:B------:R0:W-:Y:S04]  /*2ad30*/  @P4 STG.E.U8 desc[UR24][R4.64], R14 ;  /* 0x0000000e04004986 */ /* 0x0001e8000c101118 */
[----:B------:R1:W-:Y:S01]  /*2ad40*/  @P3 STG.E.U8 desc[UR24][R8.64], R15 ;  /* 0x0000000f08003986 */ /* 0x0003e2000c101118 */
[----:B0-----:R-:W-:Y:S01]  /*2ad50*/  VIADD R5, R65, 0x30 ;  /* 0x0000003041057836 */ /* 0x001fe20000000000 */
[----:B------:R-:W-:-:S04]  /*2ad60*/  IADD3 R4, P6, PT, R7, R68, RZ ;  /* 0x0000004407047210 */ /* 0x000fc80007fde0ff */
[----:B-1----:R-:W-:Y:S01]  /*2ad70*/  ISETP.GE.AND P3, PT, R5, UR6, PT ;  /* 0x0000000605007c0c */ /* 0x002fe2000bf66270 */
[----:B------:R-:W0:Y:S01]  /*2ad80*/  LDCU UR6, c[0x0][0x398] ;  /* 0x00007300ff0677ac */ /* 0x000e220008000800 */
[----:B------:R-:W-:Y:S01]  /*2ad90*/  ISETP.LT.AND P2, PT, R93, UR16, !P2 ;  /* 0x000000105d007c0c */ /* 0x000fe2000d741270 */
[----:B------:R-:W-:Y:S01]  /*2ada0*/  IMAD.X R5, R12, 0x1, R3, P6 ;  /* 0x000000010c057824 */ /* 0x000fe200030e0603 */
[----:B------:R-:W-:Y:S01]  /*2adb0*/  ISETP.GE.AND P4, PT, R6, UR4, PT ;  /* 0x0000000406007c0c */ /* 0x000fe2000bf86270 */
[C---:B------:R-:W-:Y:S01]  /*2adc0*/  VIADD R8, R7.reuse, UR30 ;  /* 0x0000001e07087c36 */ /* 0x040fe20008000000 */
[----:B------:R-:W-:Y:S01]  /*2add0*/  IADD3 R6, P6, PT, R7, R70, RZ ;  /* 0x0000004607067210 */ /* 0x000fe20007fde0ff */
[----:B------:R-:W1:Y:S01]  /*2ade0*/  LDCU UR4, c[0x0][0x39c] ;  /* 0x00007380ff0477ac */ /* 0x000e620008000800 */
[----:B------:R0:W-:Y:S01]  /*2adf0*/  @P5 STG.E.U8 desc[UR24][R4.64], R10 ;  /* 0x0000000a04005986 */ /* 0x0001e2000c101118 */
[----:B------:R-:W-:Y:S02]  /*2ae00*/  F2FP.SATFINITE.E5M2.F32.PACK_AB_MERGE_C R48, R49, R48, RZ ;  /* 0x000000303130723e */ /* 0x000fe400048060ff */
[----:B------:R-:W-:Y:S01]  /*2ae10*/  IMAD.X R7, R12, 0x1, R69, P6 ;  /* 0x000000010c077824 */ /* 0x000fe200030e0645 */
[----:B--2---:R-:W-:Y:S01]  /*2ae20*/  ISETP.LT.AND P5, PT, R66, UR9, !P0 ;  /* 0x0000000942007c0c */ /* 0x004fe2000c7a1270 */
[----:B------:R-:W2:Y:S01]  /*2ae30*/  LDCU UR9, c[0x0][0x398] ;  /* 0x00007300ff0977ac */ /* 0x000ea20008000800 */
[----:B------:R-:W-:-:S02]  /*2ae40*/  SHF.R.S32.HI R9, RZ, 0x1f, R8 ;  /* 0x0000001fff097819 */ /* 0x000fc40000011408 */
[----:B0-----:R-:W-:Y:S01]  /*2ae50*/  PRMT R5, R14, 0x9910, RZ ;  /* 0x000099100e057816 */ /* 0x001fe200000000ff */
[----:B------:R0:W-:Y:S01]  /*2ae60*/  @P2 STG.E.U8 desc[UR24][R6.64], R48 ;  /* 0x0000003006002986 */ /* 0x0001e2000c101118 */
[----:B------:R-:W-:-:S03]  /*2ae70*/  IADD3 R4, P6, PT, R8, R0, RZ ;  /* 0x0000000008047210 */ /* 0x000fc60007fde0ff */
[----:B------:R-:W-:Y:S01]  /*2ae80*/  IMAD.MOV.U32 R11, RZ, RZ, R5 ;  /* 0x000000ffff0b7224 */ /* 0x000fe200078e0005 */
[----:B------:R-:W-:Y:S01]  /*2ae90*/  ISETP.LT.AND P2, PT, R67, UR6, !P0 ;  /* 0x0000000643007c0c */ /* 0x000fe2000c741270 */
[----:B------:R-:W-:Y:S01]  /*2aea0*/  IMAD.X R5, R9, 0x1, R72, P6 ;  /* 0x0000000109057824 */ /* 0x000fe200030e0648 */
[----:B------:R-:W-:Y:S01]  /*2aeb0*/  PRMT R12, R10, 0x9910, RZ ;  /* 0x000099100a0c7816 */ /* 0x000fe200000000ff */
[----:B------:R-:W1:Y:S01]  /*2aec0*/  LDCU UR6, c[0x0][0x398] ;  /* 0x00007300ff0677ac */ /* 0x000e620008000800 */
[----:B------:R-:W-:Y:S02]  /*2aed0*/  SHF.R.S32.HI R11, RZ, 0x8, R11 ;  /* 0x00000008ff0b7819 */ /* 0x000fe4000001140b */
[----:B0-----:R-:W-:Y:S02]  /*2aee0*/  PRMT R7, R15, 0x9910, RZ ;  /* 0x000099100f077816 */ /* 0x001fe400000000ff */
[----:B------:R-:W-:-:S03]  /*2aef0*/  IADD3 R6, P6, PT, R8, R2, RZ ;  /* 0x0000000208067210 */ /* 0x000fc60007fde0ff */
[----:B------:R-:W-:Y:S01]  /*2af00*/  IMAD.MOV.U32 R13, RZ, RZ, R7 ;  /* 0x000000ffff0d7224 */ /* 0x000fe200078e0007 */
[----:B------:R0:W-:Y:S01]  /*2af10*/  @P5 STG.E.U8 desc[UR24][R4.64], R11 ;  /* 0x0000000b04005986 */ /* 0x0001e2000c101118 */
[----:B------:R-:W-:Y:S01]  /*2af20*/  ISETP.LT.AND P5, PT, R81, UR10, !P0 ;  /* 0x0000000a51007c0c */ /* 0x000fe2000c7a1270 */
[----:B------:R-:W-:Y:S01]  /*2af30*/  IMAD.X R7, R9, 0x1, R71, P6 ;  /* 0x0000000109077824 */ /* 0x000fe200030e0647 */
[----:B------:R-:W2:Y:S01]  /*2af40*/  LDCU UR10, c[0x0][0x398] ;  /* 0x00007300ff0a77ac */ /* 0x000ea20008000800 */
[----:B------:R-:W-:Y:S01]  /*2af50*/  SHF.R.S32.HI R10, RZ, 0x8, R13 ;  /* 0x00000008ff0a7819 */ /* 0x000fe2000001140d */
[----:B0-----:R-:W-:Y:S01]  /*2af60*/  VIADD R5, R65, 0x31 ;  /* 0x0000003141057836 */ /* 0x001fe20000000000 */
[----:B------:R-:W-:Y:S01]  /*2af70*/  IADD3 R4, P6, PT, R8, R68, RZ ;  /* 0x0000004408047210 */ /* 0x000fe20007fde0ff */
[----:B------:R-:W-:Y:S02]  /*2af80*/  IMAD.MOV.U32 R11, RZ, RZ, R12 ;  /* 0x000000ffff0b7224 */ /* 0x000fe400078e000c */
[----:B------:R0:W-:Y:S01]  /*2af90*/  @P2 STG.E.U8 desc[UR24][R6.64], R10 ;  /* 0x0000000a06002986 */ /* 0x0001e2000c101118 */
[----:B-1----:R-:W-:Y:S01]  /*2afa0*/  ISETP.GE.AND P2, PT, R5, UR4, PT ;  /* 0x0000000405007c0c */ /* 0x002fe2000bf46270 */
[----:B------:R-:W-:Y:S01]  /*2afb0*/  IMAD.X R5, R9, 0x1, R3, P6 ;  /* 0x0000000109057824 */ /* 0x000fe200030e0603 */
[----:B------:R-:W-:Y:S01]  /*2afc0*/  SHF.R.S32.HI R13, RZ, 0x8, R11 ;  /* 0x00000008ff0d7819 */ /* 0x000fe2000001140b */
[----:B------:R-:W1:Y:S01]  /*2afd0*/  LDCU UR4, c[0x0][0x39c] ;  /* 0x00007380ff0477ac */ /* 0x000e620008000800 */
[----:B--2---:R-:W-:-:S03]  /*2afe0*/  ISETP.LT.AND P0, PT, R93, UR9, !P0 ;  /* 0x000000095d007c0c */ /* 0x004fc6000c701270 */
[----:B------:R2:W-:Y:S01]  /*2aff0*/  @P5 STG.E.U8 desc[UR24][R4.64], R13 ;  /* 0x0000000d04005986 */ /* 0x0005e2000c101118 */
[----:B------:R-:W-:Y:S01]  /*2b000*/  PRMT R11, R48, 0x9910, RZ ;  /* 0x00009910300b7816 */ /* 0x000fe200000000ff */
[----:B------:R-:W1:Y:S01]  /*2b010*/  LDCU UR9, c[0x0][0x398] ;  /* 0x00007300ff0977ac */ /* 0x000e620008000800 */
[----:B0-----:R-:W-:Y:S01]  /*2b020*/  VIADD R10, R8, UR30 ;  /* 0x0000001e080a7c36 */ /* 0x001fe20008000000 */
[----:B------:R-:W-:Y:S02]  /*2b030*/  ISETP.LT.AND P5, PT, R66, UR6, !P1 ;  /* 0x0000000642007c0c */ /* 0x000fe4000cfa1270 */
[----:B------:R-:W-:Y:S01]  /*2b040*/  SHF.R.S32.HI R6, RZ, 0x8, R11 ;  /* 0x00000008ff067819 */ /* 0x000fe2000001140b */
[----:B------:R-:W0:Y:S01]  /*2b050*/  LDCU UR6, c[0x0][0x398] ;  /* 0x00007300ff0677ac */ /* 0x000e220008000800 */
[----:B--2---:R-:W-:Y:S02]  /*2b060*/  IADD3 R4, P6, PT, R8, R70, RZ ;  /* 0x0000004608047210 */ /* 0x004fe40007fde0ff */
[----:B------:R-:W-:-:S03]  /*2b070*/  SHF.R.S32.HI R11, RZ, 0x1f, R10 ;  /* 0x0000001fff0b7819 */ /* 0x000fc6000001140a */
[----:B------:R-:W-:Y:S01]  /*2b080*/  IMAD.X R5, R9, 0x1, R69, P6 ;  /* 0x0000000109057824 */ /* 0x000fe200030e0645 */
[----:B------:R-:W-:-:S04]  /*2b090*/  IADD3 R8, P6, PT, R10, R0, RZ ;  /* 0x000000000a087210 */ /* 0x000fc80007fde0ff */
[----:B------:R2:W-:Y:S01]  /*2b0a0*/  @P0 STG.E.U8 desc[UR24][R4.64], R6 ;  /* 0x0000000604000986 */ /* 0x0005e2000c101118 */
[----:B------:R-:W-:Y:S01]  /*2b0b0*/  ISETP.LT.AND P0, PT, R67, UR10, !P1 ;  /* 0x0000000a43007c0c */ /* 0x000fe2000cf01270 */
[----:B------:R-:W-:Y:S01]  /*2b0c0*/  IMAD.X R9, R11, 0x1, R72, P6 ;  /* 0x000000010b097824 */ /* 0x000fe200030e0648 */
[----:B------:R-:W-:Y:S01]  /*2b0d0*/  F2FP.SATFINITE.E5M2.F32.PACK_AB_MERGE_C R51, R51, R50, RZ ;  /* 0x000000323333723e */ /* 0x000fe200048060ff */
[----:B------:R-:W-:Y:S01]  /*2b0e0*/  VIADD R13, R65, 0x32 ;  /* 0x00000032410d7836 */ /* 0x000fe20000000000 */
[----:B------:R-:W0:Y:S01]  /*2b0f0*/  LDCU UR10, c[0x0][0x398] ;  /* 0x00007300ff0a77ac */ /* 0x000e220008000800 */
[----:B--2---:R-:W-:-:S05]  /*2b100*/  IADD3 R6, P6, PT, R10, R2, RZ ;  /* 0x000000020a067210 */ /* 0x004fca0007fde0ff */
[----:B------:R-:W-:Y:S01]  /*2b110*/  IMAD.X R7, R11, 0x1, R71, P6 ;  /* 0x000000010b077824 */ /* 0x000fe200030e0647 */
[----:B---3--:R-:W-:-:S05]  /*2b120*/  F2FP.SATFINITE.E5M2.F32.PACK_AB_MERGE_C R12, R80, R77, RZ ;  /* 0x0000004d500c723e */ /* 0x008fca00048060ff */
[----:B------:R2:W-:Y:S01]  /*2b130*/  @P5 STG.E.U8 desc[UR24][R8.64], R12 ;  /* 0x0000000c08005986 */ /* 0x0005e2000c101118 */
[----:B------:R-:W-:Y:S02]  /*2b140*/  PRMT R15, R12, 0x9910, RZ ;  /* 0x000099100c0f7816 */ /* 0x000fe400000000ff */
[----:B--2---:R-:W-:-:S05]  /*2b150*/  F2FP.SATFINITE.E5M2.F32.PACK_AB_MERGE_C R8, R85, R84, RZ ;  /* 0x000000545508723e */ /* 0x004fca00048060ff */
[----:B------:R2:W-:Y:S01]  /*2b160*/  @P0 STG.E.U8 desc[UR24][R6.64], R8 ;  /* 0x0000000806000986 */ /* 0x0005e2000c101118 */
[----:B-1----:R-:W-:Y:S01]  /*2b170*/  ISETP.GE.AND P0, PT, R13, UR4, PT ;  /* 0x000000040d007c0c */ /* 0x002fe2000bf06270 */
[----:B------:R-:W1:Y:S01]  /*2b180*/  LDCU UR4, c[0x0][0x398] ;  /* 0x00007300ff0477ac */ /* 0x000e620008000800 */
[----:B------:R-:W-:Y:S02]  /*2b190*/  F2FP.SATFINITE.E5M2.F32.PACK_AB_MERGE_C R13, R89, R88, RZ ;  /* 0x00000058590d723e */ /* 0x000fe400048060ff */
[----:B------:R-:W-:Y:S02]  /*2b1a0*/  F2FP.SATFINITE.E5M2.F32.PACK_AB_MERGE_C R12, R90, R79, RZ ;  /* 0x0000004f5a0c723e */ /* 0x000fe400048060ff */
[----:B----4-:R-:W-:Y:S02]  /*2b1b0*/  F2FP.SATFINITE.E5M2.F32.PACK_AB_MERGE_C R9, R87, R86, RZ ;  /* 0x000000565709723e */ /* 0x010fe400048060ff */
[----:B------:R-:W3:Y:S04]  /*2b1c0*/  LDL.LU R86, [R1+0x2c8] ;  /* 0x0002c80001567983 */ /* 0x000ee80000300800 */
[----:B------:R-:W3:Y:S04]  /*2b1d0*/  LDL.LU R87, [R1+0x2cc] ;  /* 0x0002cc0001577983 */ /* 0x000ee80000300800 */
[----:B------:R-:W4:Y:S04]  /*2b1e0*/  LDL.LU R88, [R1+0xc0] ;  /* 0x0000c00001587983 */ /* 0x000f280000300800 */
[----:B------:R-:W4:Y:S04]  /*2b1f0*/  LDL.LU R89, [R1+0xc4] ;  /* 0x0000c40001597983 */ /* 0x000f280000300800 */
[----:B------:R-:W3:Y:S04]  /*2b200*/  LDL.LU R79, [R1+0x1c8] ;  /* 0x0001c800014f7983 */ /* 0x000ee80000300800 */
[----:B------:R-:W3:Y:S01]  /*2b210*/  LDL.LU R90, [R1+0x1cc] ;  /* 0x0001cc00015a7983 */ /* 0x000ee20000300800 */
[----:B------:R-:W-:Y:S01]  /*2b220*/  ISETP.LT.AND P5, PT, R81, UR9, !P1 ;  /* 0x0000000951007c0c */ /* 0x000fe2000cfa1270 */
[----:B------:R-:W1:Y:S01]  /*2b230*/  LDCU UR9, c[0x0][0x398] ;  /* 0x00007300ff0977ac */ /* 0x000e620008000800 */
[C---:B------:R-:W-:Y:S01]  /*2b240*/  IADD3 R4, P6, PT, R10.reuse, R68, RZ ;  /* 0x000000440a047210 */ /* 0x040fe20007fde0ff */
[----:B--2---:R-:W-:-:S04]  /*2b250*/  VIADD R6, R10, UR30 ;  /* 0x0000001e0a067c36 */ /* 0x004fc80008000000 */
[----:B------:R-:W-:Y:S01]  /*2b260*/  IMAD.X R5, R11, 0x1, R3, P6 ;  /* 0x000000010b057824 */ /* 0x000fe200030e0603 */
[----:B------:R-:W-:Y:S02]  /*2b270*/  IADD3 R10, P6, PT, R10, R70, RZ ;  /* 0x000000460a0a7210 */ /* 0x000fe40007fde0ff */
[----:B0-----:R-:W-:Y:S01]  /*2b280*/  ISETP.LT.AND P1, PT, R93, UR6, !P1 ;  /* 0x000000065d007c0c */ /* 0x001fe2000cf21270 */
[----:B------:R-:W0:Y:S02]  /*2b290*/  LDCU UR6, c[0x0][0x398] ;  /* 0x00007300ff0677ac */ /* 0x000e240008000800 */
[----:B------:R2:W-:Y:S01]  /*2b2a0*/  @P5 STG.E.U8 desc[UR24][R4.64], R9 ;  /* 0x0000000904005986 */ /* 0x0005e2000c101118 */
[----:B------:R-:W-:Y:S01]  /*2b2b0*/  IMAD.X R11, R11, 0x1, R69, P6 ;  /* 0x000000010b0b7824 */ /* 0x000fe200030e0645 */
[----:B------:R-:W-:Y:S02]  /*2b2c0*/  SHF.R.S32.HI R7, RZ, 0x1f, R6 ;  /* 0x0000001fff077819 */ /* 0x000fe40000011406 */
[----:B-1----:R-:W-:Y:S01]  /*2b2d0*/  ISETP.LT.AND P5, PT, R66, UR9, !P4 ;  /* 0x0000000942007c0c */ /* 0x002fe2000e7a1270 */
[----:B------:R-:W1:Y:S01]  /*2b2e0*/  LDCU UR9, c[0x0][0x398] ;  /* 0x00007300ff0977ac */ /* 0x000e620008000800 */
[----:B--2---:R-:W-:-:S02]  /*2b2f0*/  IADD3 R4, P6, PT, R6, R0, RZ ;  /* 0x0000000006047210 */ /* 0x004fc40007fde0ff */
[----:B------:R-:W-:-:S03]  /*2b300*/  SHF.R.S32.HI R15, RZ, 0x8, R15 ;  /* 0x00000008ff0f7819 */ /* 0x000fc6000001140f */
[----:B------:R-:W-:Y:S01]  /*2b310*/  IMAD.X R5, R7, 0x1, R72, P6 ;  /* 0x0000000107057824 */ /* 0x000fe200030e0648 */
[----:B------:R-:W-:Y:S01]  /*2b320*/  @P1 STG.E.U8 desc[UR24][R10.64], R51 ;  /* 0x000000330a001986 */ /* 0x000fe2000c101118 */
[----:B------:R-:W-:-:S04]  /*2b330*/  PRMT R8, R8, 0x9910, RZ ;  /* 0x0000991008087816 */ /* 0x000fc800000000ff */
[----:B------:R2:W-:Y:S01]  /*2b340*/  @P5 STG.E.U8 desc[UR24][R4.64], R15 ;  /* 0x0000000f04005986 */ /* 0x0005e2000c101118 */
[----:B------:R-:W-:Y:S01]  /*2b350*/  ISETP.LT.AND P5, PT, R67, UR4, !P4 ;  /* 0x0000000443007c0c */ /* 0x000fe2000e7a1270 */
[----:B------:R-:W0:Y:S01]  /*2b360*/  LDCU UR4, c[0x0][0x39c] ;  /* 0x00007380ff0477ac */ /* 0x000e220008000800 */
[----:B------:R-:W-:Y:S01]  /*2b370*/  PRMT R17, R9, 0x9910, RZ ;  /* 0x0000991009117816 */ /* 0x000fe200000000ff */
[----:B------:R-:W-:Y:S01]  /*2b380*/  IMAD.MOV.U32 R9, RZ, RZ, R8 ;  /* 0x000000ffff097224 */ /* 0x000fe200078e0008 */
[----:B--2---:R-:W-:-:S04]  /*2b390*/  IADD3 R4, P6, PT, R6, R2, RZ ;  /* 0x0000000206047210 */ /* 0x004fc80007fde0ff */
[----:B------:R-:W-:Y:S01]  /*2b3a0*/  SHF.R.S32.HI R11, RZ, 0x8, R9 ;  /* 0x00000008ff0b7819 */ /* 0x000fe20000011409 */
[----:B------:R-:W-:-:S05]  /*2b3b0*/  IMAD.X R5, R7, 0x1, R71, P6 ;  /* 0x0000000107057824 */ /* 0x000fca00030e0647 */
[----:B------:R3:W-:Y:S01]  /*2b3c0*/  @P5 STG.E.U8 desc[UR24][R4.64], R11 ;  /* 0x0000000b04005986 */ /* 0x0007e2000c101118 */
[----:B------:R-:W-:Y:S01]  /*2b3d0*/  ISETP.LT.AND P1, PT, R81, UR10, !P4 ;  /* 0x0000000a51007c0c */ /* 0x000fe2000e721270 */
[----:B------:R-:W2:Y:S01]  /*2b3e0*/  LDCU UR10, c[0x0][0x398] ;  /* 0x00007300ff0a77ac */ /* 0x000ea20008000800 */
[----:B------:R-:W-:Y:S02]  /*2b3f0*/  IADD3 R8, P6, PT, R6, R68, RZ ;  /* 0x0000004406087210 */ /* 0x000fe40007fde0ff */
[----:B------:R-:W-:-:S03]  /*2b400*/  SHF.R.S32.HI R17, RZ, 0x8, R17 ;  /* 0x00000008ff117819 */ /* 0x000fc60000011411 */
[----:B------:R-:W-:Y:S02]  /*2b410*/  IMAD.X R9, R7, 0x1, R3, P6 ;  /* 0x0000000107097824 */ /* 0x000fe400030e0603 */
[----:B------:R-:W-:-:S04]  /*2b420*/  VIADD R15, R6, UR30 ;  /* 0x0000001e060f7c36 */ /* 0x000fc80008000000 */
[----:B------:R1:W-:Y:S01]  /*2b430*/  @P1 STG.E.U8 desc[UR24][R8.64], R17 ;  /* 0x0000001108001986 */ /* 0x0003e2000c101118 */
[----:B0-----:R-:W-:Y:S01]  /*2b440*/  ISETP.LT.AND P1, PT, R93, UR6, !P4 ;  /* 0x000000065d007c0c */ /* 0x001fe2000e721270 */
[----:B------:R-:W0:Y:S01]  /*2b450*/  LDCU UR6, c[0x0][0x39c] ;  /* 0x00007380ff0677ac */ /* 0x000e220008000800 */
[----:B----4-:R-:W-:Y:S02]  /*2b460*/  F2FP.SATFINITE.E5M2.F32.PACK_AB_MERGE_C R19, R89, R88, RZ ;  /* 0x000000585913723e */ /* 0x010fe400048060ff */
[----:B------:R-:W4:Y:S04]  /*2b470*/  LDL.LU R88, [R1+0xc8] ;  /* 0x0000c80001587983 */ /* 0x000f280000300800 */
[----:B------:R-:W4:Y:S01]  /*2b480*/  LDL.LU R89, [R1+0xcc] ;  /* 0x0000cc0001597983 */ /* 0x000f220000300800 */
[----:B---3--:R-:W-:-:S03]  /*2b490*/  F2FP.SATFINITE.E5M2.F32.PACK_AB_MERGE_C R11, R90, R79, RZ ;  /* 0x0000004f5a0b723e */ /* 0x008fc600048060ff */
[----:B------:R-:W3:Y:S04]  /*2b4a0*/  LDL.LU R79, [R1+0x2d0] ;  /* 0x0002d000014f7983 */ /* 0x000ee80000300800 */
[----:B------:R-:W3:Y:S01]  /*2b4b0*/  LDL.LU R90, [R1+0x2d4] ;  /* 0x0002d400015a7983 */ /* 0x000ee20000300800 */
[----:B------:R-:W-:Y:S02]  /*2b4c0*/  IADD3 R6, P4, PT, R6, R70, RZ ;  /* 0x0000004606067210 */ /* 0x000fe40007f9e0ff */
[----:B------:R-:W-:Y:S02]  /*2b4d0*/  PRMT R10, R51, 0x9910, RZ ;  /* 0x00009910330a7816 */ /* 0x000fe400000000ff */
[----:B-1----:R-:W-:Y:S01]  /*2b4e0*/  ISETP.LT.AND P5, PT, R66, UR9, !P3 ;  /* 0x0000000942007c0c */ /* 0x002fe2000dfa1270 */
[----:B------:R-:W-:Y:S01]  /*2b4f0*/  IMAD.X R7, R7, 0x1, R69, P4 ;  /* 0x0000000107077824 */ /* 0x000fe200020e0645 */
[----:B------:R-:W-:Y:S01]  /*2b500*/  SHF.R.S32.HI R9, RZ, 0x8, R10 ;  /* 0x00000008ff097819 */ /* 0x000fe2000001140a */
[----:B------:R-:W1:Y:S01]  /*2b510*/  LDCU UR9, c[0x0][0x398] ;  /* 0x00007300ff0977ac */ /* 0x000e620008000800 */
[----:B------:R-:W-:-:S02]  /*2b520*/  SHF.R.S32.HI R14, RZ, 0x1f, R15 ;  /* 0x0000001fff0e7819 */ /* 0x000fc4000001140f */
[----:B------:R-:W-:Y:S01]  /*2b530*/  IADD3 R4, P6, PT, R15, R0, RZ ;  /* 0x000000000f047210 */ /* 0x000fe20007fde0ff */
[----:B------:R0:W-:Y:S01]  /*2b540*/  @P1 STG.E.U8 desc[UR24][R6.64], R9 ;  /* 0x0000000906001986 */ /* 0x0001e2000c101118 */
[----:B--2---:R-:W-:Y:S01]  /*2b550*/  ISETP.LT.AND P4, PT, R67, UR10, !P3 ;  /* 0x0000000a43007c0c */ /* 0x004fe2000df81270 */
[----:B------:R-:W2:Y:S01]  /*2b560*/  LDCU UR10, c[0x0][0x398] ;  /* 0x00007300ff0a77ac */ /* 0x000ea20008000800 */
[----:B------:R-:W-:Y:S02]  /*2b570*/  VIADD R8, R65, 0x33 ;  /* 0x0000003341087836 */ /* 0x000fe40000000000 */
[----:B------:R-:W-:Y:S01]  /*2b580*/  IMAD.X R5, R14, 0x1, R72, P6 ;  /* 0x000000010e057824 */ /* 0x000fe200030e0648 */
[----:B0-----:R-:W-:-:S04]  /*2b590*/  IADD3 R6, P1, PT, R15, R2, RZ ;  /* 0x000000020f067210 */ /* 0x001fc80007f3e0ff */
[----:B------:R0:W-:Y:S01]  /*2b5a0*/  @P5 STG.E.U8 desc[UR24][R4.64], R13 ;  /* 0x0000000d04005986 */ /* 0x0001e2000c101118 */
[----:B------:R-:W-:Y:S01]  /*2b5b0*/  IMAD.X R7, R14, 0x1, R71, P1 ;  /* 0x000000010e077824 */ /* 0x000fe200008e0647 */
[----:B-----5:R-:W-:Y:S02]  /*2b5c0*/  ISETP.LT.AND P1, PT, R81, UR12, !P3 ;  /* 0x0000000c51007c0c */ /* 0x020fe4000df21270 */
[----:B------:R-:W-:Y:S01]  /*2b5d0*/  ISETP.GE.AND P5, PT, R8, UR4, PT ;  /* 0x0000000408007c0c */ /* 0x000fe2000bfa6270 */
[----:B------:R-:W-:Y:S01]  /*2b5e0*/  VIADD R8, R65, 0x34 ;  /* 0x0000003441087836 */ /* 0x000fe20000000000 */
[----:B------:R-:W5:Y:S01]  /*2b5f0*/  LDCU UR4, c[0x0][0x398] ;  /* 0x00007300ff0477ac */ /* 0x000f620008000800 */
[----:B0-----:R-:W-:Y:S01]  /*2b600*/  IADD3 R4, P6, PT, R15, R68, RZ ;  /* 0x000000440f047210 */ /* 0x001fe20007fde0ff */
[----:B------:R0:W-:Y:S02]  /*2b610*/  @P4 STG.E.U8 desc[UR24][R6.64], R12 ;  /* 0x0000000c06004986 */ /* 0x0001e4000c101118 */
[----:B------:R-:W-:Y:S01]  /*2b620*/  ISETP.GE.AND P4, PT, R8, UR6, PT ;  /* 0x0000000608007c0c */ /* 0x000fe2000bf86270 */
[----:B------:R-:W5:Y:S01]  /*2b630*/  LDCU UR6, c[0x0][0x398] ;  /* 0x00007300ff0677ac */ /* 0x000f620008000800 */
[----:B------:R-:W-:Y:S01]  /*2b640*/  IMAD.X R5, R14, 0x1, R3, P6 ;  /* 0x000000010e057824 */ /* 0x000fe200030e0603 */
[----:B-1----:R-:W-:Y:S01]  /*2b650*/  ISETP.LT.AND P3, PT, R93, UR9, !P3 ;  /* 0x000000095d007c0c */ /* 0x002fe2000df61270 */
[----:B------:R-:W1:Y:S01]  /*2b660*/  LDCU UR9, c[0x0][0x398] ;  /* 0x00007300ff0977ac */ /* 0x000e620008000800 */
[C---:B------:R-:W-:Y:S01]  /*2b670*/  IADD3 R8, P6, PT, R15.reuse, R70, RZ ;  /* 0x000000460f087210 */ /* 0x040fe20007fde0ff */
[----:B------:R-:W-:Y:S01]  /*2b680*/  VIADD R15, R15, UR30 ;  /* 0x0000001e0f0f7c36 */ /* 0x000fe20008000000 */
[----:B------:R5:W-:Y:S01]  /*2b690*/  @P1 STG.E.U8 desc[UR24][R4.64], R19 ;  /* 0x0000001304001986 */ /* 0x000be2000c101118 */
[----:B--2---:R-:W-:Y:S01]  /*2b6a0*/  ISETP.LT.AND P1, PT, R66, UR10, !P2 ;  /* 0x0000000a42007c0c */ /* 0x004fe2000d721270 */
[----:B------:R-:W2:Y:S01]  /*2b6b0*/  LDCU UR10, c[0x0][0x398] ;  /* 0x00007300ff0a77ac */ /* 0x000ea20008000800 */
[----:B------:R-:W-:Y:S01]  /*2b6c0*/  IMAD.X R9, R14, 0x1, R69, P6 ;  /* 0x000000010e097824 */ /* 0x000fe200030e0645 */
[----:B------:R-:W-:-:S02]  /*2b6d0*/  SHF.R.S32.HI R14, RZ, 0x1f, R15 ;  /* 0x0000001fff0e7819 */ /* 0x000fc4000001140f */
[----:B0-----:R-:W-:Y:S02]  /*2b6e0*/  IADD3 R6, P6, PT, R15, R0, RZ ;  /* 0x000000000f067210 */ /* 0x001fe40007fde0ff */
[----:B------:R-:W-:Y:S02]  /*2b6f0*/  PRMT R17, R13, 0x9910, RZ ;  /* 0x000099100d117816 */ /* 0x000fe400000000ff */
[----:B------:R-:W-:Y:S01]  /*2b700*/  F2FP.SATFINITE.E5M2.F32.PACK_AB_MERGE_C R53, R53, R52, RZ ;  /* 0x000000343535723e */ /* 0x000fe200048060ff */
[----:B------:R-:W-:Y:S01]  /*2b710*/  IMAD.X R7, R14, 0x1, R72, P6 ;  /* 0x000000010e077824 */ /* 0x000fe200030e0648 */
[----:B------:R-:W-:Y:S02]  /*2b720*/  SHF.R.S32.HI R17, RZ, 0x8, R17 ;  /* 0x00000008ff117819 */ /* 0x000fe40000011411 */
[----:B-----5:R-:W-:Y:S01]  /*2b730*/  PRMT R4, R12, 0x9910, RZ ;  /* 0x000099100c047816 */ /* 0x020fe200000000ff */
[----:B------:R0:W-:Y:S01]  /*2b740*/  @P3 STG.E.U8 desc[UR24][R8.64], R53 ;  /* 0x0000003508003986 */ /* 0x0001e2000c101118 */
[----:B------:R-:W-:Y:S01]  /*2b750*/  ISETP.LT.AND P3, PT, R67, UR4, !P2 ;  /* 0x0000000443007c0c */ /* 0x000fe2000d761270 */
[----:B------:R-:W5:Y:S01]  /*2b760*/  LDCU UR4, c[0x0][0x398] ;  /* 0x00007300ff0477ac */ /* 0x000f620008000800 */
[----:B------:R-:W-:Y:S01]  /*2b770*/  IADD3 R12, P6, PT, R15, R2, RZ ;  /* 0x000000020f0c7210 */ /* 0x000fe20007fde0ff */
[----:B------:R1:W-:Y:S01]  /*2b780*/  @P1 STG.E.U8 desc[UR24][R6.64], R17 ;  /* 0x0000001106001986 */ /* 0x0003e2000c101118 */
[----:B------:R-:W-:Y:S01]  /*2b790*/  ISETP.LT.AND P1, PT, R81, UR6, !P2 ;  /* 0x0000000651007c0c */ /* 0x000fe2000d721270 */
[----:B------:R-:W2:Y:S02]  /*2b7a0*/  LDCU UR6, c[0x0][0x398] ;  /* 0x00007300ff0677ac */ /* 0x000ea40008000800 */
[----:B------:R-:W-:Y:S01]  /*2b7b0*/  IMAD.X R13, R14, 0x1, R71, P6 ;  /* 0x000000010e0d7824 */ /* 0x000fe200030e0647 */
[----:B------:R-:W-:-:S02]  /*2b7c0*/  PRMT R19, R19, 0x9910, RZ ;  /* 0x0000991013137816 */ /* 0x000fc400000000ff */
[----:B0-----:R-:W-:Y:S02]  /*2b7d0*/  SHF.R.S32.HI R9, RZ, 0x8, R4 ;  /* 0x00000008ff097819 */ /* 0x001fe40000011404 */
[----:B------:R-:W-:Y:S02]  /*2b7e0*/  IADD3 R4, P6, PT, R15, R68, RZ ;  /* 0x000000440f047210 */ /* 0x000fe40007fde0ff */
[----:B------:R-:W-:-:S03]  /*2b7f0*/  SHF.R.S32.HI R19, RZ, 0x8, R19 ;  /* 0x00000008ff137819 */ /* 0x000fc60000011413 */
[----:B------:R-:W-:Y:S01]  /*2b800*/  IMAD.X R5, R14, 0x1, R3, P6 ;  /* 0x000000010e057824 */ /* 0x000fe200030e0603 */
[----:B-1----:R-:W-:Y:S01]  /*2b810*/  ISETP.LT.AND P6, PT, R93, UR9, !P2 ;  /* 0x000000095d007c0c */ /* 0x002fe2000d7c1270 */
[----:B------:R0:W-:Y:S01]  /*2b820*/  @P3 STG.E.U8 desc[UR24][R12.64], R9 ;  /* 0x000000090c003986 */ /* 0x0001e2000c101118 */
[----:B------:R-:W-:Y:S01]  /*2b830*/  VIADD R17, R15, UR30 ;  /* 0x0000001e0f117c36 */ /* 0x000fe20008000000 */
[----:B------:R-:W-:Y:S01]  /*2b840*/  PRMT R21, R53, 0x9910, RZ ;  /* 0x0000991035157816 */ /* 0x000fe200000000ff */
[----:B------:R-:W1:Y:S01]  /*2b850*/  LDCU UR9, c[0x0][0x398] ;  /* 0x00007300ff0977ac */ /* 0x000e620008000800 */
[----:B------:R0:W-:Y:S01]  /*2b860*/  @P1 STG.E.U8 desc[UR24][R4.64], R19 ;  /* 0x0000001304001986 */ /* 0x0001e2000c101118 */
[----:B------:R-:W-:Y:S02]  /*2b870*/  IADD3 R6, P1, PT, R15, R70, RZ ;  /* 0x000000460f067210 */ /* 0x000fe40007f3e0ff */
[----:B-----5:R-:W-:Y:S01]  /*2b880*/  ISETP.LT.AND P2, PT, R66, UR4, !P0 ;  /* 0x0000000442007c0c */ /* 0x020fe2000c741270 */
[----:B------:R-:W5:Y:S01]  /*2b890*/  LDCU UR4, c[0x0][0x398] ;  /* 0x00007300ff0477ac */ /* 0x000f620008000800 */
[----:B------:R-:W-:Y:S01]  /*2b8a0*/  SHF.R.S32.HI R21, RZ, 0x8, R21 ;  /* 0x00000008ff157819 */ /* 0x000fe20000011415 */
[----:B------:R-:W-:Y:S01]  /*2b8b0*/  IMAD.X R7, R14, 0x1, R69, P1 ;  /* 0x000000010e077824 */ /* 0x000fe200008e0645 */
[----:B------:R-:W-:-:S02]  /*2b8c0*/  SHF.R.S32.HI R16, RZ, 0x1f, R17 ;  /* 0x0000001fff107819 */ /* 0x000fc40000011411 */
[----:B------:R-:W-:Y:S02]  /*2b8d0*/  IADD3 R8, P3, PT, R17, R0, RZ ;  /* 0x0000000011087210 */ /* 0x000fe40007f7e0ff */
[----:B--2---:R-:W-:Y:S01]  /*2b8e0*/  ISETP.LT.AND P1, PT, R67, UR6, !P0 ;  /* 0x0000000643007c0c */ /* 0x004fe2000c721270 */
[----:B------:R2:W-:Y:S01]  /*2b8f0*/  @P6 STG.E.U8 desc[UR24][R6.64], R21 ;  /* 0x0000001506006986 */ /* 0x0005e2000c101118 */
[----:B------:R-:W-:Y:S01]  /*2b900*/  F2FP.SATFINITE.E5M2.F32.PACK_AB_MERGE_C R10, R87, R86, RZ ;  /* 0x00000056570a723e */ /* 0x000fe200048060ff */
[C---:B0-----:R-:W-:Y:S01]  /*2b910*/  IMAD.X R9, R16.reuse, 0x1, R72, P3 ;  /* 0x0000000110097824 */ /* 0x041fe200018e0648 */
[----:B------:R-:W-:Y:S01]  /*2b920*/  IADD3 R14, P6, PT, R17, R2, RZ ;  /* 0x00000002110e7210 */ /* 0x000fe20007fde0ff */
[C---:B------:R-:W-:Y:S01]  /*2b930*/  VIADD R4, R65.reuse, 0x35 ;  /* 0x0000003541047836 */ /* 0x040fe20000000000 */
[----:B------:R-:W0:Y:S02]  /*2b940*/  LDCU UR6, c[0x0][0x398] ;  /* 0x00007300ff0677ac */ /* 0x000e240008000800 */
[----:B------:R-:W-:Y:S01]  /*2b950*/  @P2 STG.E.U8 desc[UR24][R8.64], R10 ;  /* 0x0000000a08002986 */ /* 0x000fe2000c101118 */
[----:B------:R-:W-:Y:S01]  /*2b960*/  IMAD.X R15, R16, 0x1, R71, P6 ;  /* 0x00000001100f7824 */ /* 0x000fe200030e0647 */
[----:B------:R-:W-:Y:S01]  /*2b970*/  ISETP.GE.AND P2, PT, R4, UR5, PT ;  /* 0x0000000504007c0c */ /* 0x000fe2000bf46270 */
[----:B------:R-:W-:Y:S01]  /*2b980*/  VIADD R4, R65, 0x36 ;  /* 0x0000003641047836 */ /* 0x000fe20000000000 */
[----:B----4-:R-:W-:-:S02]  /*2b990*/  F2FP.SATFINITE.E5M2.F32.PACK_AB_MERGE_C R19, R89, R88, RZ ;  /* 0x000000585913723e */ /* 0x010fc400048060ff */
[----:B------:R4:W-:Y:S02]  /*2b9a0*/  @P1 STG.E.U8 desc[UR24][R14.64], R11 ;  /* 0x0000000b0e001986 */ /* 0x0009e4000c101118 */
[----:B------:R-:W-:Y:S01]  /*2b9b0*/  ISETP.GE.AND P1, PT, R4, UR7, PT ;  /* 0x0000000704007c0c */ /* 0x000fe2000bf26270 */
[----:B------:R-:W0:Y:S01]  /*2b9c0*/  LDCU UR5, c[0x0][0x398] ;  /* 0x00007300ff0577ac */ /* 0x000e220008000800 */
[----:B------:R-:W4:Y:S01]  /*2b9d0*/  LDL.LU R88, [R1+0x1d0] ;  /* 0x0001d00001587983 */ /* 0x000f220000300800 */
[----:B------:R-:W-:Y:S01]  /*2b9e0*/  ISETP.LT.AND P3, PT, R81, UR10, !P0 ;  /* 0x0000000a51007c0c */ /* 0x000fe2000c761270 */
[----:B------:R-:W0:Y:S01]  /*2b9f0*/  LDCU UR7, c[0x0][0x398] ;  /* 0x00007300ff0777ac */ /* 0x000e220008000800 */
[----:B---3--:R-:W-:Y:S01]  /*2ba00*/  F2FP.SATFINITE.E5M2.F32.PACK_AB_MERGE_C R4, R90, R79, RZ ;  /* 0x0000004f5a04723e */ /* 0x008fe200048060ff */
[----:B------:R-:W3:Y:S01]  /*2ba10*/  LDL.LU R89, [R1+0x1d4] ;  /* 0x0001d40001597983 */ /* 0x000ee20000300800 */
[----:B------:R-:W-:Y:S01]  /*2ba20*/  IADD3 R12, P6, PT, R17, R68, RZ ;  /* 0x00000044110c7210 */ /* 0x000fe20007fde0ff */
[----:B------:R-:W0:Y:S02]  /*2ba30*/  LDCU UR10, c[0x0][0x398] ;  /* 0x00007300ff0a77ac */ /* 0x000e240008000800 */
[----:B------:R-:W3:Y:S04]  /*2ba40*/  LDL.LU R79, [R1+0xd0] ;  /* 0x0000d000014f7983 */ /* 0x000ee80000300800 */
[----:B------:R-:W3:Y:S01]  /*2ba50*/  LDL.LU R90, [R1+0xd4] ;  /* 0x0000d400015a7983 */ /* 0x000ee20000300800 */
[----:B------:R-:W-:Y:S01]  /*2ba60*/  IMAD.X R13, R16, 0x1, R3, P6 ;  /* 0x00000001100d7824 */ /* 0x000fe200030e0603 */
[----:B-1----:R-:W-:Y:S01]  /*2ba70*/  ISETP.LT.AND P0, PT, R93, UR9, !P0 ;  /* 0x000000095d007c0c */ /* 0x002fe2000c701270 */
[----:B------:R-:W1:Y:S01]  /*2ba80*/  LDCU UR9, c[0x0][0x398] ;  /* 0x00007300ff0977ac */ /* 0x000e620008000800 */
[C---:B--2---:R-:W-:Y:S01]  /*2ba90*/  IADD3 R6, P6, PT, R17.reuse, R70, RZ ;  /* 0x0000004611067210 */ /* 0x044fe20007fde0ff */
[----:B------:R-:W-:Y:S01]  /*2baa0*/  VIADD R17, R17, UR30 ;  /* 0x0000001e11117c36 */ /* 0x000fe20008000000 */
[----:B------:R2:W-:Y:S01]  /*2bab0*/  @P3 STG.E.U8 desc[UR24][R12.64], R19 ;  /* 0x000000130c003986 */ /* 0x0005e2000c101118 */
[----:B-----5:R-:W-:Y:S01]  /*2bac0*/  ISETP.LT.AND P3, PT, R66, UR4, !P5 ;  /* 0x0000000442007c0c */ /* 0x020fe2000ef61270 */
[----:B------:R-:W5:Y:S01]  /*2bad0*/  LDCU UR4, c[0x0][0x398] ;  /* 0x00007300ff0477ac */ /* 0x000f620008000800 */
[----:B------:R-:W-:Y:S01]  /*2bae0*/  IMAD.X R7, R16, 0x1, R69, P6 ;  /* 0x0000000110077824 */ /* 0x000fe200030e0645 */
[----:B------:R-:W-:Y:S01]  /*2baf0*/  F2FP.SATFINITE.E5M2.F32.PACK_AB_MERGE_C R55, R55, R54, RZ ;  /* 0x000000363737723e */ /* 0x000fe200048060ff */
[----:B------:R-:W3:Y:S01]  /*2bb00*/  LDL.LU R84, [R1+0x2d8] ;  /* 0x0002d80001547983 */ /* 0x000ee20000300800 */
[----:B----4-:R-:W-:-:S02]  /*2bb10*/  SHF.R.S32.HI R14, RZ, 0x1f, R17 ;  /* 0x0000001fff0e7819 */ /* 0x010fc40000011411 */
[----:B------:R-:W-:Y:S01]  /*2bb20*/  IADD3 R8, P6, PT, R17, R0, RZ ;  /* 0x0000000011087210 */ /* 0x000fe20007fde0ff */
[----:B------:R4:W-:Y:S01]  /*2bb30*/  @P0 STG.E.U8 desc[UR24][R6.64], R55 ;  /* 0x0000003706000986 */ /* 0x0009e2000c101118 */
[----:B------:R-:W-:Y:S02]  /*2bb40*/  PRMT R5, R10, 0x9910, RZ ;  /* 0x000099100a057816 */ /* 0x000fe400000000ff */
[----:B0-----:R-:W-:Y:S01]  /*2bb50*/  ISETP.LT.AND P0, PT, R67, UR5, !P5 ;  /* 0x0000000543007c0c */ /* 0x001fe2000ef01270 */
[C---:B------:R-:W-:Y:S01]  /*2bb60*/  IMAD.X R9, R14.reuse, 0x1, R72, P6 ;  /* 0x000000010e097824 */ /* 0x040fe200030e0648 */
[----:B------:R-:W-:Y:S01]  /*2bb70*/  IADD3 R10, P6, PT, R17, R2, RZ ;  /* 0x00000002110a7210 */ /* 0x000fe20007fde0ff */
[----:B------:R-:W3:Y:S01]  /*2bb80*/  LDL.LU R85, [R1+0x2dc] ;  /* 0x0002dc0001557983 */ /* 0x000ee20000300800 */
[----:B------:R-:W-:Y:S01]  /*2bb90*/  SHF.R.S32.HI R5, RZ, 0x8, R5 ;  /* 0x00000008ff057819 */ /* 0x000fe20000011405 */
[----:B------:R-:W0:Y:S01]  /*2bba0*/  LDCU UR5, c[0x0][0x398] ;  /* 0x00007300ff0577ac */ /* 0x000e220008000800 */
[----:B--2---:R-:W-:Y:S01]  /*2bbb0*/  PRMT R13, R11, 0x9910, RZ ;  /* 0x000099100b0d7816 */ /* 0x004fe200000000ff */
[----:B------:R-:W-:Y:S01]  /*2bbc0*/  IMAD.X R11, R14, 0x1, R71, P6 ;  /* 0x000000010e0b7824 */ /* 0x000fe200030e0647 */
[----:B------:R-:W-:Y:S01]  /*2bbd0*/  PRMT R15, R19, 0x9910, RZ ;  /* 0x00009910130f7816 */ /* 0x000fe200000000ff */
[----:B------:R2:W-:Y:S01]  /*2bbe0*/  @P3 STG.E.U8 desc[UR24][R8.64], R5 ;  /* 0x0000000508003986 */ /* 0x0005e2000c101118 */
[----:B------:R-:W-:-:S02]  /*2bbf0*/  SHF.R.S32.HI R13, RZ, 0x8, R13 ;  /* 0x00000008ff0d7819 */ /* 0x000fc4000001140d */
[----:B------:R-:W-:Y:S01]  /*2bc00*/  ISETP.LT.AND P3, PT, R81, UR6, !P5 ;  /* 0x0000000651007c0c */ /* 0x000fe2000ef61270 */
[----:B------:R-:W3:Y:S01]  /*2bc10*/  LDL.LU R86, [R1+0x1d8] ;  /* 0x0001d80001567983 */ /* 0x000ee20000300800 */
[----:B-----5:R-:W-:Y:S01]  /*2bc20*/  ISETP.LT.AND P5, PT, R93, UR4, !P5 ;  /* 0x000000045d007c0c */ /* 0x020fe2000efa1270 */
[----:B------:R-:W5:Y:S01]  /*2bc30*/  LDCU UR6, c[0x0][0x398] ;  /* 0x00007300ff0677ac */ /* 0x000f620008000800 */
[----:B----4-:R-:W-:Y:S01]  /*2bc40*/  IADD3 R6, P6, PT, R17, R68, RZ ;  /* 0x0000004411067210 */ /* 0x010fe20007fde0ff */
[----:B------:R-:W-:Y:S01]  /*2bc50*/  @P0 STG.E.U8 desc[UR24][R10.64], R13 ;  /* 0x0000000d0a000986 */ /* 0x000fe2000c101118 */
[----:B------:R-:W-:Y:S01]  /*2bc60*/  PRMT R12, R55, 0x9910, RZ ;  /* 0x00009910370c7816 */ /* 0x000fe200000000ff */
[----:B------:R-:W4:Y:S01]  /*2bc70*/  LDCU UR4, c[0x0][0x398] ;  /* 0x00007300ff0477ac */ /* 0x000f220008000800 */
[C---:B--2---:R-:W-:Y:S01]  /*2bc80*/  IADD3 R8, P0, PT, R17.reuse, R70, RZ ;  /* 0x0000004611087210 */ /* 0x044fe20007f1e0ff */
[C---:B------:R-:W-:Y:S01]  /*2bc90*/  IMAD.X R7, R14.reuse, 0x1, R3, P6 ;  /* 0x000000010e077824 */ /* 0x040fe200030e0603 */
[----:B------:R-:W-:Y:S01]  /*2bca0*/  SHF.R.S32.HI R15, RZ, 0x8, R15 ;  /* 0x00000008ff0f7819 */ /* 0x000fe2000001140f */
[----:B------:R-:W-:Y:S01]  /*2bcb0*/  VIADD R5, R17, UR30 ;  /* 0x0000001e11057c36 */ /* 0x000fe20008000000 */
[----:B------:R-:W-:Y:S01]  /*2bcc0*/  SHF.R.S32.HI R17, RZ, 0x8, R12 ;  /* 0x00000008ff117819 */ /* 0x000fe2000001140c */
[----:B------:R-:W-:Y:S01]  /*2bcd0*/  IMAD.X R9, R14, 0x1, R69, P0 ;  /* 0x000000010e097824 */ /* 0x000fe200000e0645 */
[----:B------:R-:W2:Y:S04]  /*2bce0*/  LDL.LU R87, [R1+0x1dc] ;  /* 0x0001dc0001577983 */ /* 0x000ea80000300800 */
[----:B------:R-:W-:Y:S04]  /*2bcf0*/  @P3 STG.E.U8 desc[UR24][R6.64], R15 ;  /* 0x0000000f06003986 */ /* 0x000fe8000c101118 */
[----:B------:R3:W-:Y:S02]  /*2bd00*/  @P5 STG.E.U8 desc[UR24][R8.64], R17 ;  /* 0x0000001108005986 */ /* 0x0007e4000c101118 */
[----:B---3--:R-:W-:-:S02]  /*2bd10*/  F2FP.SATFINITE.E5M2.F32.PACK_AB_MERGE_C R9, R89, R88, RZ ;  /* 0x000000585909723e */ /* 0x008fc400048060ff */
[----:B------:R-:W3:Y:S04]  /*2bd20*/  LDL.LU R88, [R1+0x2e0] ;  /* 0x0002e00001587983 */ /* 0x000ee80000300800 */
[----:B------:R-:W3:Y:S01]  /*2bd30*/  LDL.LU R89, [R1+0x2e4] ;  /* 0x0002e40001597983 */ /* 0x000ee20000300800 */
[----:B------:R-:W-:-:S03]  /*2bd40*/  F2FP.SATFINITE.E5M2.F32.PACK_AB_MERGE_C R17, R90, R79, RZ ;  /* 0x0000004f5a11723e */ /* 0x000fc600048060ff */
[----:B------:R-:W2:Y:S04]  /*2bd50*/  LDL.LU R79, [R1+0xd8] ;  /* 0x0000d800014f7983 */ /* 0x000ea80000300800 */
[----:B------:R-:W2:Y:S01]  /*2bd60*/  LDL.LU R90, [R1+0xdc] ;  /* 0x0000dc00015a7983 */ /* 0x000ea20000300800 */
[----:B0-----:R-:W-:Y:S01]  /*2bd70*/  ISETP.LT.AND P6, PT, R66, UR5, !P4 ;  /* 0x0000000542007c0c */ /* 0x001fe2000e7c1270 */
[----:B------:R-:W0:Y:S01]  /*2bd80*/  LDCU UR5, c[0x0][0x398] ;  /* 0x00007300ff0577ac */ /* 0x000e220008000800 */
[----:B------:R-:W-:Y:S02]  /*2bd90*/  SHF.R.S32.HI R14, RZ, 0x1f, R5 ;  /* 0x0000001fff0e7819 */ /* 0x000fe40000011405 */
[----:B------:R-:W-:Y:S02]  /*2bda0*/  IADD3 R10, P0, PT, R5, R0, RZ ;  /* 0x00000000050a7210 */ /* 0x000fe40007f1e0ff */
[----:B-----5:R-:W-:Y:S01]  /*2bdb0*/  ISETP.LT.AND P3, PT, R67, UR6, !P4 ;  /* 0x0000000643007c0c */ /* 0x020fe2000e761270 */
[----:B------:R-:W-:Y:S01]  /*2bdc0*/  VIADD R13, R65, 0x37 ;  /* 0x00000037410d7836 */ /* 0x000fe20000000000 */
[----:B------:R-:W-:Y:S01]  /*2bdd0*/  IADD3 R6, P5, PT, R5, R2, RZ ;  /* 0x0000000205067210 */ /* 0x000fe20007fbe0ff */
[C---:B------:R-:W-:Y:S01]  /*2bde0*/  IMAD.X R11, R14.reuse, 0x1, R72, P0 ;  /* 0x000000010e0b7824 */ /* 0x040fe200000e0648 */
[----:B------:R-:W-:Y:S01]  /*2bdf0*/  ISETP.LT.AND P0, PT, R81, UR7, !P4 ;  /* 0x0000000751007c0c */ /* 0x000fe2000e701270 */
[----:B------:R-:W5:Y:S03]  /*2be00*/  LDCU UR6, c[0x0][0x398] ;  /* 0x00007300ff0677ac */ /* 0x000f660008000800 */
[----:B------:R1:W-:Y:S01]  /*2be10*/  @P6 STG.E.U8 desc[UR24][R10.64], R4 ;  /* 0x000000040a006986 */ /* 0x0003e2000c101118 */
[----:B------:R-:W-:Y:S01]  /*2be20*/  IADD3 R12, P6, PT, R5, R68, RZ ;  /* 0x00000044050c7210 */ /* 0x000fe20007fde0ff */
[C---:B------:R-:W-:Y:S01]  /*2be30*/  IMAD.X R7, R14.reuse, 0x1, R71, P5 ;  /* 0x000000010e077824 */ /* 0x040fe200028e0647 */
[----:B------:R-:W-:Y:S01]  /*2be40*/  ISETP.GE.AND P5, PT, R13, UR13, PT ;  /* 0x0000000d0d007c0c */ /* 0x000fe2000bfa6270 */
[----:B------:R-:W5:Y:S02]  /*2be50*/  LDCU UR7, c[0x0][0x398] ;  /* 0x00007300ff0777ac */ /* 0x000f640008000800 */
[----:B------:R-:W-:Y:S01]  /*2be60*/  IMAD.X R13, R14, 0x1, R3, P6 ;  /* 0x000000010e0d7824 */ /* 0x000fe200030e0603 */
[----:B------:R5:W-:Y:S01]  /*2be70*/  @P3 STG.E.U8 desc[UR24][R6.64], R9 ;  /* 0x0000000906003986 */ /* 0x000be2000c101118 */
[----:B------:R-:W-:Y:S01]  /*2be80*/  VIADD R15, R5, UR30 ;  /* 0x0000001e050f7c36 */ /* 0x000fe20008000000 */
[----:B----4-:R-:W-:Y:S01]  /*2be90*/  ISETP.LT.AND P4, PT, R93, UR4, !P4 ;  /* 0x000000045d007c0c */ /* 0x010fe2000e781270 */
[----:B------:R-:W4:Y:S01]  /*2bea0*/  LDCU UR4, c[0x0][0x398] ;  /* 0x00007300ff0477ac */ /* 0x000f220008000800 */
[----:B0-----:R-:W-:Y:S01]  /*2beb0*/  ISETP.LT.AND P3, PT, R66, UR5, !P2 ;  /* 0x0000000542007c0c */ /* 0x001fe2000d761270 */
[----:B------:R0:W-:Y:S01]  /*2bec0*/  @P0 STG.E.U8 desc[UR24][R12.64], R17 ;  /* 0x000000110c000986 */ /* 0x0001e2000c101118 */
[----:B------:R-:W-:-:S02]  /*2bed0*/  PRMT R8, R4, 0x9910, RZ ;  /* 0x0000991004087816 */ /* 0x000fc400000000ff */
[----:B------:R-:W-:Y:S01]  /*2bee0*/  F2FP.SATFINITE.E5M2.F32.PACK_AB_MERGE_C R57, R57, R56, RZ ;  /* 0x000000383939723e */ /* 0x000fe200048060ff */
[----:B-1----:R-:W-:Y:S01]  /*2bef0*/  VIADD R10, R65, 0x38 ;  /* 0x00000038410a7836 */ /* 0x002fe20000000000 */
[----:B------:R-:W-:Y:S01]  /*2bf00*/  IADD3 R4, P0, PT, R5, R70, RZ ;  /* 0x0000004605047210 */ /* 0x000fe20007f1e0ff */
[----:B------:R-:W1:Y:S01]  /*2bf10*/  LDCU UR5, c[0x0][0x398] ;  /* 0x00007300ff0577ac */ /* 0x000e620008000800 */
[----:B------:R-:W-:Y:S02]  /*2bf20*/  SHF.R.S32.HI R16, RZ, 0x1f, R15 ;  /* 0x0000001fff107819 */ /* 0x000fe4000001140f */
[----:B-----5:R-:W-:Y:S01]  /*2bf30*/  IADD3 R6, P6, PT, R15, R0, RZ ;  /* 0x000000000f067210 */ /* 0x020fe20007fde0ff */
[----:B------:R-:W-:Y:S01]  /*2bf40*/  IMAD.X R5, R14, 0x1, R69, P0 ;  /* 0x000000010e057824 */ /* 0x000fe200000e0645 */
[----:B0-----:R-:W-:-:S03]  /*2bf50*/  SHF.R.S32.HI R13, RZ, 0x8, R8 ;  /* 0x00000008ff0d7819 */ /* 0x001fc60000011408 */
[C---:B------:R-:W-:Y:S01]  /*2bf60*/  IMAD.X R7, R16.reuse, 0x1, R72, P6 ;  /* 0x0000000110077824 */ /* 0x040fe200030e0648 */
[----:B------:R-:W-:Y:S01]  /*2bf70*/  IADD3 R8, P6, PT, R15, R2, RZ ;  /* 0x000000020f087210 */ /* 0x000fe20007fde0ff */
[----:B------:R-:W-:Y:S01]  /*2bf80*/  @P4 STG.E.U8 desc[UR24][R4.64], R57 ;  /* 0x0000003904004986 */ /* 0x000fe2000c101118 */
[----:B------:R-:W-:Y:S01]  /*2bf90*/  ISETP.LT.AND P4, PT, R67, UR6, !P2 ;  /* 0x0000000643007c0c */ /* 0x000fe2000d781270 */
[----:B------:R-:W0:Y:S02]  /*2bfa0*/  LDCU UR6, c[0x0][0x398] ;  /* 0x00007300ff0677ac */ /* 0x000e240008000800 */
[----:B------:R5:W-:Y:S01]  /*2bfb0*/  @P3 STG.E.U8 desc[UR24][R6.64], R13 ;  /* 0x0000000d06003986 */ /* 0x000be2000c101118 */
[----:B------:R-:W-:Y:S01]  /*2bfc0*/  ISETP.LT.AND P3, PT, R81, UR7, !P2 ;  /* 0x0000000751007c0c */ /* 0x000fe2000d761270 */
[----:B------:R-:W0:Y:S01]  /*2bfd0*/  LDCU UR7, c[0x0][0x398] ;  /* 0x00007300ff0777ac */ /* 0x000e220008000800 */
[----:B------:R-:W-:Y:S01]  /*2bfe0*/  PRMT R11, R9, 0x9910, RZ ;  /* 0x00009910090b7816 */ /* 0x000fe200000000ff */
[----:B------:R-:W-:Y:S01]  /*2bff0*/  IMAD.X R9, R16, 0x1, R71, P6 ;  /* 0x0000000110097824 */ /* 0x000fe200030e0647 */
[----:B------:R-:W-:-:S02]  /*2c000*/  ISETP.GE.AND P0, PT, R10, UR21, PT ;  /* 0x000000150a007c0c */ /* 0x000fc4000bf06270 */
[----:B------:R-:W-:Y:S02]  /*2c010*/  IADD3 R10, P6, PT, R15, R68, RZ ;  /* 0x000000440f0a7210 */ /* 0x000fe40007fde0ff */
[----:B------:R-:W-:Y:S02]  /*2c020*/  PRMT R17, R17, 0x9910, RZ ;  /* 0x0000991011117816 */ /* 0x000fe400000000ff */
[----:B-----5:R-:W-:Y:S01]  /*2c030*/  SHF.R.S32.HI R7, RZ, 0x8, R11 ;  /* 0x00000008ff077819 */ /* 0x020fe2000001140b */
[----:B------:R-:W-:Y:S01]  /*2c040*/  IMAD.X R11, R16, 0x1, R3, P6 ;  /* 0x00000001100b7824 */ /* 0x000fe200030e0603 */
[----:B------:R-:W-:Y:S02]  /*2c050*/  SHF.R.S32.HI R17, RZ, 0x8, R17 ;  /* 0x00000008ff117819 */ /* 0x000fe40000011411 */
[----:B------:R-:W-:Y:S01]  /*2c060*/  PRMT R57, R57, 0x9910, RZ ;  /* 0x0000991039397816 */ /* 0x000fe200000000ff */
[----:B------:R-:W-:Y:S01]  /*2c070*/  @P4 STG.E.U8 desc[UR24][R8.64], R7 ;  /* 0x0000000708004986 */ /* 0x000fe2000c101118 */
[----:B------:R-:W-:-:S03]  /*2c080*/  VIADD R13, R15, UR30 ;  /* 0x0000001e0f0d7c36 */ /* 0x000fc60008000000 */
[----:B------:R-:W-:Y:S01]  /*2c090*/  @P3 STG.E.U8 desc[UR24][R10.64], R17 ;  /* 0x000000110a003986 */ /* 0x000fe2000c101118 */
[----:B----4-:R-:W-:Y:S01]  /*2c0a0*/  ISETP.LT.AND P3, PT, R93, UR4, !P2 ;  /* 0x000000045d007c0c */ /* 0x010fe2000d761270 */
[----:B------:R-:W4:Y:S01]  /*2c0b0*/  LDCU UR4, c[0x0][0x398] ;  /* 0x00007300ff0477ac */ /* 0x000f220008000800 */
[----:B------:R-:W-:Y:S01]  /*2c0c0*/  IADD3 R4, P2, PT, R15, R70, RZ ;  /* 0x000000460f047210 */ /* 0x000fe20007f5e0ff */
[----:B------:R-:W-:-:S04]  /*2c0d0*/  IMAD.MOV.U32 R15, RZ, RZ, R57 ;  /* 0x000000ffff0f7224 */ /* 0x000fc800078e0039 */
[----:B------:R-:W-:Y:S01]  /*2c0e0*/  IMAD.X R5, R16, 0x1, R69, P2 ;  /* 0x0000000110057824 */ /* 0x000fe200010e0645 */
[----:B------:R-:W-:-:S05]  /*2c0f0*/  SHF.R.S32.HI R15, RZ, 0x8, R15 ;  /* 0x00000008ff0f7819 */ /* 0x000fca000001140f */
[----:B------:R5:W-:Y:S02]  /*2c100*/  @P3 STG.E.U8 desc[UR24][R4.64], R15 ;  /* 0x0000000f04003986 */ /* 0x000be4000c101118 */
[----:B-----5:R-:W-:Y:S02]  /*2c110*/  F2FP.SATFINITE.E5M2.F32.PACK_AB_MERGE_C R4, R92, R91, RZ ;  /* 0x0000005b5c04723e */ /* 0x020fe400048060ff */
[----:B--2---:R-:W-:Y:S02]  /*2c120*/  F2FP.SATFINITE.E5M2.F32.PACK_AB_MERGE_C R21, R90, R79, RZ ;  /* 0x0000004f5a15723e */ /* 0x004fe400048060ff */
[----:B------:R-:W2:Y:S04]  /*2c130*/  LDL.LU R79, [R1+0xe0] ;  /* 0x0000e000014f7983 */ /* 0x000ea80000300800 */
[----:B------:R-:W2:Y:S04]  /*2c140*/  LDL.LU R90, [R1+0xe4] ;  /* 0x0000e400015a7983 */ /* 0x000ea80000300800 */
[----:B------:R-:W5:Y:S04]  /*2c150*/  LDL.LU R91, [R1+0x2e8] ;  /* 0x0002e800015b7983 */ /* 0x000f680000300800 */
[----:B------:R-:W5:Y:S01]  /*2c160*/  LDL.LU R92, [R1+0x2ec] ;  /* 0x0002ec00015c7983 */ /* 0x000f620000300800 */
[----:B-1----:R-:W-:Y:S01]  /*2c170*/  ISETP.LT.AND P4, PT, R66, UR5, !P1 ;  /* 0x0000000542007c0c */ /* 0x002fe2000cf81270 */
[----:B------:R-:W1:Y:S01]  /*2c180*/  LDCU UR5, c[0x0][0x398] ;  /* 0x00007300ff0577ac */ /* 0x000e620008000800 */
[----:B------:R-:W-:-:S02]  /*2c190*/  SHF.R.S32.HI R12, RZ, 0x1f, R13 ;  /* 0x0000001fff0c7819 */ /* 0x000fc4000001140d */
[----:B------:R-:W-:Y:S02]  /*2c1a0*/  IADD3 R6, P6, PT, R13, R0, RZ ;  /* 0x000000000d067210 */ /* 0x000fe40007fde0ff */
[----:B0-----:R-:W-:Y:S02]  /*2c1b0*/  ISETP.LT.AND P2, PT, R67, UR6, !P1 ;  /* 0x0000000643007c0c */ /* 0x001fe4000cf41270 */
[----:B------:R-:W-:Y:S01]  /*2c1c0*/  F2FP.SATFINITE.E5M2.F32.PACK_AB_MERGE_C R19, R85, R84, RZ ;  /* 0x000000545513723e */ /* 0x000fe200048060ff */
[C---:B------:R-:W-:Y:S01]  /*2c1d0*/  IMAD.X R7, R12.reuse, 0x1, R72, P6 ;  /* 0x000000010c077824 */ /* 0x040fe200030e0648 */
[----:B------:R-:W-:Y:S01]  /*2c1e0*/  IADD3 R8, P3, PT, R13, R2, RZ ;  /* 0x000000020d087210 */ /* 0x000fe20007f7e0ff */
[----:B------:R-:W-:Y:S01]  /*2c1f0*/  VIADD R10, R65, 0x39 ;  /* 0x00000039410a7836 */ /* 0x000fe20000000000 */
[----:B------:R-:W-:Y:S01]  /*2c200*/  F2FP.SATFINITE.E5M2.F32.PACK_AB_MERGE_C R17, R87, R86, RZ ;  /* 0x000000565711723e */ /* 0x000fe200048060ff */
[----:B------:R-:W-:Y:S01]  /*2c210*/  VIADD R11, R65, 0x3a ;  /* 0x0000003a410b7836 */ /* 0x000fe20000000000 */
[----:B------:R0:W-:Y:S01]  /*2c220*/  @P4 STG.E.U8 desc[UR24][R6.64], R19 ;  /* 0x0000001306004986 */ /* 0x0001e2000c101118 */
[----:B------:R-:W-:Y:S01]  /*2c230*/  ISETP.LT.AND P4, PT, R81, UR7, !P1 ;  /* 0x0000000751007c0c */ /* 0x000fe2000cf81270 */
[----:B------:R-:W-:Y:S01]  /*2c240*/  IMAD.X R9, R12, 0x1, R71, P3 ;  /* 0x000000010c097824 */ /* 0x000fe200018e0647 */
[----:B------:R-:W-:Y:S01]  /*2c250*/  ISETP.GE.AND P3, PT, R10, UR11, PT ;  /* 0x0000000b0a007c0c */ /* 0x000fe2000bf66270 */
[----:B------:R-:W3:Y:S01]  /*2c260*/  LDCU UR6, c[0x0][0x398] ;  /* 0x00007300ff0677ac */ /* 0x000ee20008000800 */
[----:B------:R-:W-:-:S02]  /*2c270*/  IADD3 R10, P6, PT, R13, R68, RZ ;  /* 0x000000440d0a7210 */ /* 0x000fc40007fde0ff */
[----:B------:R3:W-:Y:S01]  /*2c280*/  @P2 STG.E.U8 desc[UR24][R8.64], R17 ;  /* 0x0000001108002986 */ /* 0x0007e2000c101118 */
[----:B------:R-:W-:Y:S01]  /*2c290*/  ISETP.GE.AND P2, PT, R11, UR19, PT ;  /* 0x000000130b007c0c */ /* 0x000fe2000bf46270 */
[----:B------:R-:W2:Y:S01]  /*2c2a0*/  LDCU UR7, c[0x0][0x398] ;  /* 0x00007300ff0777ac */ /* 0x000ea20008000800 */
[----:B------:R-:W-:Y:S01]  /*2c2b0*/  IMAD.X R11, R12, 0x1, R3, P6 ;  /* 0x000000010c0b7824 */ /* 0x000fe200030e0603 */
[----:B----4-:R-:W-:Y:S02]  /*2c2c0*/  ISETP.LT.AND P1, PT, R93, UR4, !P1 ;  /* 0x000000045d007c0c */ /* 0x010fe4000cf21270 */
[C---:B0-----:R-:W-:Y:S01]  /*2c2d0*/  IADD3 R6, P6, PT, R13.reuse, R70, RZ ;  /* 0x000000460d067210 */ /* 0x041fe20007fde0ff */
[----:B------:R-:W-:Y:S01]  /*2c2e0*/  VIADD R13, R13, UR30 ;  /* 0x0000001e0d0d7c36 */ /* 0x000fe20008000000 */
[----:B------:R0:W-:Y:S01]  /*2c2f0*/  @P4 STG.E.U8 desc[UR24][R10.64], R21 ;  /* 0x000000150a004986 */ /* 0x0001e2000c101118 */
[----:B------:R-:W4:Y:S01]  /*2c300*/  LDCU UR4, c[0x0][0x398] ;  /* 0x00007300ff0477ac */ /* 0x000f220008000800 */
[----:B-1----:R-:W-:Y:S01]  /*2c310*/  ISETP.LT.AND P4, PT, R66, UR5, !P5 ;  /* 0x0000000542007c0c */ /* 0x002fe2000ef81270 */
[----:B------:R-:W-:Y:S01]  /*2c320*/  IMAD.X R7, R12, 0x1, R69, P6 ;  /* 0x000000010c077824 */ /* 0x000fe200030e0645 */
[----:B------:R-:W-:Y:S01]  /*2c330*/  SHF.R.S32.HI R14, RZ, 0x1f, R13 ;  /* 0x0000001fff0e7819 */ /* 0x000fe2000001140d */
[----:B------:R-:W1:Y:S01]  /*2c340*/  LDCU UR5, c[0x0][0x398] ;  /* 0x00007300ff0577ac */ /* 0x000e620008000800 */
[----:B---3--:R-:W-:-:S02]  /*2c350*/  IADD3 R8, P6, PT, R13, R0, RZ ;  /* 0x000000000d087210 */ /* 0x008fc40007fde0ff */
[----:B------:R-:W-:-:S03]  /*2c360*/  F2FP.SATFINITE.E5M2.F32.PACK_AB_MERGE_C R59, R59, R58, RZ ;  /* 0x0000003a3b3b723e */ /* 0x000fc600048060ff */
[C---:B------:R-:W-:Y:S01]  /*2c370*/  IMAD.X R9, R14.reuse, 0x1, R72, P6 ;  /* 0x000000010e097824 */ /* 0x040fe200030e0648 */
[----:B0-----:R-:W-:Y:S01]  /*2c380*/  IADD3 R10, P6, PT, R13, R2, RZ ;  /* 0x000000020d0a7210 */ /* 0x001fe20007fde0ff */
[----:B------:R0:W-:Y:S01]  /*2c390*/  @P1 STG.E.U8 desc[UR24][R6.64], R59 ;  /* 0x0000003b06001986 */ /* 0x0001e2000c101118 */
[----:B------:R-:W-:Y:S02]  /*2c3a0*/  PRMT R15, R19, 0x9910, RZ ;  /* 0x00009910130f7816 */ /* 0x000fe400000000ff */
[----:B------:R-:W-:Y:S01]  /*2c3b0*/  ISETP.LT.AND P1, PT, R67, UR6, !P5 ;  /* 0x0000000643007c0c */ /* 0x000fe2000ef21270 */
[----:B------:R-:W-:Y:S01]  /*2c3c0*/  IMAD.X R11, R14, 0x1, R71, P6 ;  /* 0x000000010e0b7824 */ /* 0x000fe200030e0647 */
[----:B------:R-:W-:Y:S01]  /*2c3d0*/  SHF.R.S32.HI R15, RZ, 0x8, R15 ;  /* 0x00000008ff0f7819 */ /* 0x000fe2000001140f */
[----:B------:R-:W3:Y:S01]  /*2c3e0*/  LDCU UR6, c[0x0][0x398] ;  /* 0x00007300ff0677ac */ /* 0x000ee20008000800 */
[----:B------:R-:W-:Y:S02]  /*2c3f0*/  PRMT R17, R17, 0x9910, RZ ;  /* 0x0000991011117816 */ /* 0x000fe400000000ff */
[----:B0-----:R-:W-:Y:S01]  /*2c400*/  IADD3 R6, P6, PT, R13, R68, RZ ;  /* 0x000000440d067210 */ /* 0x001fe20007fde0ff */
[----:B------:R0:W-:Y:S01]  /*2c410*/  @P4 STG.E.U8 desc[UR24][R8.64], R15 ;  /* 0x0000000f08004986 */ /* 0x0001e2000c101118 */
[----:B------:R-:W-:-:S02]  /*2c420*/  SHF.R.S32.HI R17, RZ, 0x8, R17 ;  /* 0x00000008ff117819 */ /* 0x000fc40000011411 */
[----:B----4-:R-:W-:Y:S01]  /*2c430*/  ISETP.LT.AND P4, PT, R81, UR4, !P5 ;  /* 0x0000000451007c0c */ /* 0x010fe2000ef81270 */
[C---:B------:R-:W-:Y:S01]  /*2c440*/  IMAD.X R7, R14.reuse, 0x1, R3, P6 ;  /* 0x000000010e077824 */ /* 0x040fe200030e0603 */
[----:B-1----:R-:W-:Y:S01]  /*2c450*/  ISETP.LT.AND P6, PT, R93, UR5, !P5 ;  /* 0x000000055d007c0c */ /* 0x002fe2000efc1270 */
[----:B------:R1:W-:Y:S01]  /*2c460*/  @P1 STG.E.U8 desc[UR24][R10.64], R17 ;  /* 0x000000110a001986 */ /* 0x0003e2000c101118 */
[----:B------:R-:W-:Y:S01]  /*2c470*/  PRMT R19, R21, 0x9910, RZ ;  /* 0x0000991015137816 */ /* 0x000fe200000000ff */
[----:B------:R-:W4:Y:S01]  /*2c480*/  LDCU UR4, c[0x0][0x398] ;  /* 0x00007300ff0477ac */ /* 0x000f220008000800 */
[----:B------:R-:W-:Y:S02]  /*2c490*/  PRMT R12, R59, 0x9910, RZ ;  /* 0x000099103b0c7816 */ /* 0x000fe400000000ff */
[C---:B0-----:R-:W-:Y:S01]  /*2c4a0*/  IADD3 R8, P1, PT, R13.reuse, R70, RZ ;  /* 0x000000460d087210 */ /* 0x041fe20007f3e0ff */
[----:B------:R-:W-:Y:S01]  /*2c4b0*/  VIADD R15, R13, UR30 ;  /* 0x0000001e0d0f7c36 */ /* 0x000fe20008000000 */
[----:B------:R-:W-:Y:S01]  /*2c4c0*/  SHF.R.S32.HI R19, RZ, 0x8, R19 ;  /* 0x00000008ff137819 */ /* 0x000fe20000011413 */
[----:B------:R-:W0:Y:S02]  /*2c4d0*/  LDCU UR5, c[0x0][0x398] ;  /* 0x00007300ff0577ac */ /* 0x000e240008000800 */
[----:B------:R-:W-:Y:S01]  /*2c4e0*/  IMAD.X R9, R14, 0x1, R69, P1 ;  /* 0x000000010e097824 */ /* 0x000fe200008e0645 */
[----:B-1----:R-:W-:Y:S01]  /*2c4f0*/  SHF.R.S32.HI R17, RZ, 0x8, R12 ;  /* 0x00000008ff117819 */ /* 0x002fe2000001140c */
[----:B------:R-:W-:Y:S04]  /*2c500*/  @P4 STG.E.U8 desc[UR24][R6.64], R19 ;  /* 0x0000001306004986 */ /* 0x000fe8000c101118 */
[----:B------:R2:W-:Y:S02]  /*2c510*/  @P6 STG.E.U8 desc[UR24][R8.64], R17 ;  /* 0x0000001108006986 */ /* 0x0005e4000c101118 */
[----:B--2---:R-:W-:-:S02]  /*2c520*/  F2FP.SATFINITE.E5M2.F32.PACK_AB_MERGE_C R17, R90, R79, RZ ;  /* 0x0000004f5a11723e */ /* 0x004fc400048060ff */
[----:B------:R-:W2:Y:S04]  /*2c530*/  LDL.LU R79, [R1+0x1e8] ;  /* 0x0001e800014f7983 */ /* 0x000ea80000300800 */
[----:B------:R-:W2:Y:S01]  /*2c540*/  LDL.LU R90, [R1+0x1ec] ;  /* 0x0001ec00015a7983 */ /* 0x000ea20000300800 */
[----:B-----5:R-:W-:-:S03]  /*2c550*/  F2FP.SATFINITE.E5M2.F32.PACK_AB_MERGE_C R19, R92, R91, RZ ;  /* 0x0000005b5c13723e */ /* 0x020fc600048060ff */
[----:B------:R-:W5:Y:S04]  /*2c560*/  LDL.LU R91, [R1+0xe8] ;  /* 0x0000e800015b7983 */ /* 0x000f680000300800 */
[----:B------:R-:W5:Y:S01]  /*2c570*/  LDL.LU R92, [R1+0xec] ;  /* 0x0000ec00015c7983 */ /* 0x000f620000300800 */
[----:B---3--:R-:W-:Y:S02]  /*2c580*/  ISETP.LT.AND P4, PT, R66, UR6, !P0 ;  /* 0x0000000642007c0c */ /* 0x008fe4000c781270 */
[----:B------:R-:W-:Y:S02]  /*2c590*/  SHF.R.S32.HI R14, RZ, 0x1f, R15 ;  /* 0x0000001fff0e7819 */ /* 0x000fe4000001140f */
[----:B------:R-:W-:Y:S02]  /*2c5a0*/  IADD3 R10, P5, PT, R15, R0, RZ ;  /* 0x000000000f0a7210 */ /* 0x000fe40007fbe0ff */
[----:B----4-:R-:W-:Y:S01]  /*2c5b0*/  ISETP.LT.AND P1, PT, R67, UR4, !P0 ;  /* 0x0000000443007c0c */ /* 0x010fe2000c721270 */
[----:B------:R-:W1:Y:S01]  /*2c5c0*/  LDCU UR4, c[0x0][0x398] ;  /* 0x00007300ff0477ac */ /* 0x000e620008000800 */
[----:B------:R-:W-:Y:S01]  /*2c5d0*/  F2FP.SATFINITE.E5M2.F32.PACK_AB_MERGE_C R5, R89, R88, RZ ;  /* 0x000000585905723e */ /* 0x000fe200048060ff */
[C---:B------:R-:W-:Y:S01]  /*2c5e0*/  IMAD.X R11, R14.reuse, 0x1, R72, P5 ;  /* 0x000000010e0b7824 */ /* 0x040fe200028e0648 */
[----:B------:R-:W-:Y:S01]  /*2c5f0*/  IADD3 R6, P6, PT, R15, R2, RZ ;  /* 0x000000020f067210 */ /* 0x000fe20007fde0ff */
[----:B------:R-:W-:Y:S01]  /*2c600*/  VIADD R12, R65, 0x3b ;  /* 0x0000003b410c7836 */ /* 0x000fe20000000000 */
[----:B------:R-:W-:Y:S01]  /*2c610*/  ISETP.LT.AND P5, PT, R81, UR7, !P0 ;  /* 0x0000000751007c0c */ /* 0x000fe2000c7a1270 */
[----:B------:R-:W-:Y:S01]  /*2c620*/  VIADD R13, R65, 0x3c ;  /* 0x0000003c410d7836 */ /* 0x000fe20000000000 */
[----:B------:R-:W-:Y:S01]  /*2c630*/  @P4 STG.E.U8 desc[UR24][R10.64], R5 ;  /* 0x000000050a004986 */ /* 0x000fe2000c101118 */
[----:B------:R-:W-:Y:S01]  /*2c640*/  IMAD.X R7, R14, 0x1, R71, P6 ;  /* 0x000000010e077824 */ /* 0x000fe200030e0647 */
[----:B------:R-:W-:Y:S01]  /*2c650*/  ISETP.GE.AND P4, PT, R12, UR17, PT ;  /* 0x000000110c007c0c */ /* 0x000fe2000bf86270 */
[----:B------:R-:W3:Y:S01]  /*2c660*/  LDCU UR6, c[0x0][0x398] ;  /* 0x00007300ff0677ac */ /* 0x000ee20008000800 */
[----:B------:R-:W-:Y:S01]  /*2c670*/  IADD3 R12, P6, PT, R15, R68, RZ ;  /* 0x000000440f0c7210 */ /* 0x000fe20007fde0ff */
[----:B------:R-:W4:Y:S01]  /*2c680*/  LDL.LU R88, [R1+0x2f0] ;  /* 0x0002f00001587983 */ /* 0x000f220000300800 */
[----:B0-----:R-:W-:Y:S01]  /*2c690*/  ISETP.LT.AND P0, PT, R93, UR5, !P0 ;  /* 0x000000055d007c0c */ /* 0x001fe2000c701270 */
[----:B------:R-:W0:Y:S02]  /*2c6a0*/  LDCU UR5, c[0x0][0x398] ;  /* 0x00007300ff0577ac */ /* 0x000e240008000800 */
[----:B------:R0:W-:Y:S01]  /*2c6b0*/  @P1 STG.E.U8 desc[UR24][R6.64], R4 ;  /* 0x0000000406001986 */ /* 0x0001e2000c101118 */
[----:B------:R-:W-:Y:S01]  /*2c6c0*/  ISETP.GE.AND P1, PT, R13, UR15, PT ;  /* 0x0000000f0d007c0c */ /* 0x000fe2000bf26270 */
[----:B------:R-:W-:Y:S01]  /*2c6d0*/  IMAD.X R13, R14, 0x1, R3, P6 ;  /* 0x000000010e0d7824 */ /* 0x000fe200030e0603 */
[C---:B------:R-:W-:Y:S01]  /*2c6e0*/  IADD3 R8, P6, PT, R15.reuse, R70, RZ ;  /* 0x000000460f087210 */ /* 0x040fe20007fde0ff */
[----:B------:R-:W-:Y:S01]  /*2c6f0*/  VIADD R15, R15, UR30 ;  /* 0x0000001e0f0f7c36 */ /* 0x000fe20008000000 */
[----:B------:R-:W-:Y:S01]  /*2c700*/  F2FP.SATFINITE.E5M2.F32.PACK_AB_MERGE_C R61, R61, R60, RZ ;  /* 0x0000003c3d3d723e */ /* 0x000fe200048060ff */
[----:B------:R-:W4:Y:S01]  /*2c710*/  LDL.LU R89, [R1+0x2f4] ;  /* 0x0002f40001597983 */ /* 0x000f220000300800 */
[----:B------:R-:W-:Y:S01]  /*2c720*/  VIADD R16, R65, 0x3f ;  /* 0x0000003f41107836 */ /* 0x000fe20000000000 */
[----:B------:R-:W2:Y:S02]  /*2c730*/  LDCU UR7, c[0x0][0x398] ;  /* 0x00007300ff0777ac */ /* 0x000ea40008000800 */
[----:B------:R3:W-:Y:S01]  /*2c740*/  @P5 STG.E.U8 desc[UR24][R12.64], R17 ;  /* 0x000000110c005986 */ /* 0x0007e2000c101118 */
[----:B-1----:R-:W-:Y:S01]  /*2c750*/  ISETP.LT.AND P5, PT, R66, UR4, !P3 ;  /* 0x0000000442007c0c */ /* 0x002fe2000dfa1270 */
[----:B------:R-:W1:Y:S01]  /*2c760*/  LDCU UR4, c[0x0][0x398] ;  /* 0x00007300ff0477ac */ /* 0x000e620008000800 */
[----:B------:R-:W-:Y:S01]  /*2c770*/  IMAD.X R9, R14, 0x1, R69, P6 ;  /* 0x000000010e097824 */ /* 0x000fe200030e0645 */
[----:B------:R-:W-:-:S02]  /*2c780*/  SHF.R.S32.HI R14, RZ, 0x1f, R15 ;  /* 0x0000001fff0e7819 */ /* 0x000fc4000001140f */
[----:B0-----:R-:W-:Y:S02]  /*2c790*/  IADD3 R6, P6, PT, R15, R0, RZ ;  /* 0x000000000f067210 */ /* 0x001fe40007fde0ff */
[----:B------:R0:W-:Y:S01]  /*2c7a0*/  @P0 STG.E.U8 desc[UR24][R8.64], R61 ;  /* 0x0000003d08000986 */ /* 0x0001e2000c101118 */
[----:B------:R-:W-:Y:S02]  /*2c7b0*/  PRMT R11, R5, 0x9910, RZ ;  /* 0x00009910050b7816 */ /* 0x000fe400000000ff */
[----:B---3--:R-:W-:Y:S01]  /*2c7c0*/  ISETP.LT.AND P0, PT, R67, UR6, !P3 ;  /* 0x0000000643007c0c */ /* 0x008fe2000df01270 */
[----:B------:R-:W-:Y:S01]  /*2c7d0*/  IMAD.X R7, R14, 0x1, R72, P6 ;  /* 0x000000010e077824 */ /* 0x000fe200030e0648 */
[----:B------:R-:W-:Y:S01]  /*2c7e0*/  PRMT R13, R4, 0x9910, RZ ;  /* 0x00009910040d7816 */ /* 0x000fe200000000ff */
[----:B------:R-:W3:Y:S01]  /*2c7f0*/  LDCU UR6, c[0x0][0x398] ;  /* 0x00007300ff0677ac */ /* 0x000ee20008000800 */
[----:B------:R-:W-:Y:S02]  /*2c800*/  IADD3 R4, P6, PT, R15, R2, RZ ;  /* 0x000000020f047210 */ /* 0x000fe40007fde0ff */
[----:B------:R-:W-:-:S02]  /*2c810*/  SHF.R.S32.HI R11, RZ, 0x8, R11 ;  /* 0x00000008ff0b7819 */ /* 0x000fc4000001140b */
[----:B------:R-:W-:Y:S01]  /*2c820*/  SHF.R.S32.HI R13, RZ, 0x8, R13 ;  /* 0x00000008ff0d7819 */ /* 0x000fe2000001140d */
[----:B------:R-:W-:Y:S01]  /*2c830*/  IMAD.X R5, R14, 0x1, R71, P6 ;  /* 0x000000010e057824 */ /* 0x000fe200030e0647 */
[----:B------:R-:W-:Y:S01]  /*2c840*/  PRMT R10, R17, 0x9910, RZ ;  /* 0x00009910110a7816 */ /* 0x000fe200000000ff */
[----:B------:R3:W-:Y:S01]  /*2c850*/  @P5 STG.E.U8 desc[UR24][R6.64], R11 ;  /* 0x0000000b06005986 */ /* 0x0007e2000c101118 */
[----:B------:R-:W-:Y:S01]  /*2c860*/  ISETP.LT.AND P5, PT, R81, UR5, !P3 ;  /* 0x0000000551007c0c */ /* 0x000fe2000dfa1270 */
[----:B------:R-:W2:Y:S01]  /*2c870*/  LDCU UR5, c[0x0][0x398] ;  /* 0x00007300ff0577ac */ /* 0x000ea20008000800 */
[----:B-1----:R-:W-:Y:S01]  /*2c880*/  ISETP.LT.AND P3, PT, R93, UR4, !P3 ;  /* 0x000000045d007c0c */ /* 0x002fe2000df61270 */
[----:B------:R1:W-:Y:S01]  /*2c890*/  @P0 STG.E.U8 desc[UR24][R4.64], R13 ;  /* 0x0000000d04000986 */ /* 0x0003e2000c101118 */
[----:B0-----:R-:W-:Y:S01]  /*2c8a0*/  IADD3 R8, P6, PT, R15, R68, RZ ;  /* 0x000000440f087210 */ /* 0x001fe20007fde0ff */
[----:B------:R-:W0:Y:S01]  /*2c8b0*/  LDCU UR4, c[0x0][0x398] ;  /* 0x00007300ff0477ac */ /* 0x000e220008000800 */
[----:B---3--:R-:W-:-:S02]  /*2c8c0*/  SHF.R.S32.HI R11, RZ, 0x8, R10 ;  /* 0x00000008ff0b7819 */ /* 0x008fc4000001140a */
[----:B------:R-:W-:Y:S02]  /*2c8d0*/  IADD3 R6, P0, PT, R15, R70, RZ ;  /* 0x000000460f067210 */ /* 0x000fe40007f1e0ff */
[----:B------:R-:W-:Y:S01]  /*2c8e0*/  PRMT R10, R61, 0x9910, RZ ;  /* 0x000099103d0a7816 */ /* 0x000fe200000000ff */
[C---:B------:R-:W-:Y:S02]  /*2c8f0*/  IMAD.X R9, R14.reuse, 0x1, R3, P6 ;  /* 0x000000010e097824 */ /* 0x040fe400030e0603 */
[----:B------:R-:W-:Y:S01]  /*2c900*/  IMAD.X R7, R14, 0x1, R69, P0 ;  /* 0x000000010e077824 */ /* 0x000fe200000e0645 */
[----:B-1----:R-:W-:Y:S02]  /*2c910*/  SHF.R.S32.HI R13, RZ, 0x8, R10 ;  /* 0x00000008ff0d7819 */ /* 0x002fe4000001140a */
[----:B------:R1:W-:Y:S04]  /*2c920*/  @P5 STG.E.U8 desc[UR24][R8.64], R11 ;  /* 0x0000000b08005986 */ /* 0x0003e8000c101118 */
[----:B------:R3:W-:Y:S01]  /*2c930*/  @P3 STG.E.U8 desc[UR24][R6.64], R13 ;  /* 0x0000000d06003986 */ /* 0x0007e2000c101118 */
[----:B-1----:R-:W-:-:S02]  /*2c940*/  VIADD R11, R65, 0x3d ;  /* 0x0000003d410b7836 */ /* 0x002fc40000000000 */
[----:B---3--:R-:W-:Y:S01]  /*2c950*/  VIADD R7, R65, 0x3e ;  /* 0x0000003e41077836 */ /* 0x008fe20000000000 */
[----:B--2---:R-:W-:Y:S02]  /*2c960*/  F2FP.SATFINITE.E5M2.F32.PACK_AB_MERGE_C R17, R90, R79, RZ ;  /* 0x0000004f5a11723e */ /* 0x004fe400048060ff */
[----:B------:R-:W2:Y:S04]  /*2c970*/  LDL.LU R79, [R1+0x1f0] ;  /* 0x0001f000014f7983 */ /* 0x000ea80000300800 */
[----:B------:R-:W2:Y:S01]  /*2c980*/  LDL.LU R90, [R1+0x1f4] ;  /* 0x0001f400015a7983 */ /* 0x000ea20000300800 */
[----:B-----5:R-:W-:-:S03]  /*2c990*/  F2FP.SATFINITE.E5M2.F32.PACK_AB_MERGE_C R21, R92, R91, RZ ;  /* 0x0000005b5c15723e */ /* 0x020fc600048060ff */
[----:B------:R-:W3:Y:S04]  /*2c9a0*/  LDL.LU R91, [R1+0xf0] ;  /* 0x0000f000015b7983 */ /* 0x000ee80000300800 */
[----:B------:R-:W3:Y:S04]  /*2c9b0*/  LDL.LU R92, [R1+0xf4] ;  /* 0x0000f400015c7983 */ /* 0x000ee80000300800 */
[----:B------:R-:W5:Y:S01]  /*2c9c0*/  LDL.LU R65, [R1+0xbe0] ;  /* 0x000be00001417983 */ /* 0x000f620000300800 */
[----:B------:R-:W-:Y:S01]  /*2c9d0*/  VIADD R15, R15, UR30 ;  /* 0x0000001e0f0f7c36 */ /* 0x000fe20008000000 */
[----:B------:R-:W-:Y:S01]  /*2c9e0*/  ISETP.LT.AND P6, PT, R66, UR6, !P2 ;  /* 0x0000000642007c0c */ /* 0x000fe2000d7c1270 */
[----:B------:R-:W1:Y:S03]  /*2c9f0*/  LDCU UR6, c[0x0][0x398] ;  /* 0x00007300ff0677ac */ /* 0x000e660008000800 */
[----:B------:R-:W-:-:S02]  /*2ca00*/  SHF.R.S32.HI R12, RZ, 0x1f, R15 ;  /* 0x0000001fff0c7819 */ /* 0x000fc4000001140f */
[----:B------:R-:W-:Y:S02]  /*2ca10*/  IADD3 R4, P0, PT, R15, R0, RZ ;  /* 0x000000000f047210 */ /* 0x000fe40007f1e0ff */
[----:B------:R-:W-:Y:S01]  /*2ca20*/  ISETP.LT.AND P5, PT, R67, UR5, !P2 ;  /* 0x0000000543007c0c */ /* 0x000fe2000d7a1270 */
[----:B------:R-:W4:Y:S02]  /*2ca30*/  LDCU UR5, c[0x0][0x398] ;  /* 0x00007300ff0577ac */ /* 0x000f240008000800 */
[----:B------:R-:W-:Y:S01]  /*2ca40*/  IMAD.X R5, R12, 0x1, R72, P0 ;  /* 0x000000010c057824 */ /* 0x000fe200000e0648 */
[----:B------:R-:W-:Y:S01]  /*2ca50*/  ISETP.LT.AND P0, PT, R81, UR7, !P2 ;  /* 0x0000000751007c0c */ /* 0x000fe2000d701270 */
[----:B------:R-:W4:Y:S01]  /*2ca60*/  LDCU UR7, c[0x0][0x398] ;  /* 0x00007300ff0777ac */ /* 0x000f220008000800 */
[C---:B------:R-:W-:Y:S02]  /*2ca70*/  IADD3 R8, P3, PT, R15.reuse, R2, RZ ;  /* 0x000000020f087210 */ /* 0x040fe40007f7e0ff */
[----:B------:R1:W-:Y:S01]  /*2ca80*/  @P6 STG.E.U8 desc[UR24][R4.64], R19 ;  /* 0x0000001304006986 */ /* 0x0003e2000c101118 */
[----:B------:R-:W-:-:S02]  /*2ca90*/  IADD3 R10, P6, PT, R15, R68, RZ ;  /* 0x000000440f0a7210 */ /* 0x000fc40007fde0ff */
[C---:B------:R-:W-:Y:S01]  /*2caa0*/  IMAD.X R9, R12.reuse, 0x1, R71, P3 ;  /* 0x000000010c097824 */ /* 0x040fe200018e0647 */
[----:B------:R-:W-:Y:S02]  /*2cab0*/  ISETP.GE.AND P3, PT, R11, UR29, PT ;  /* 0x0000001d0b007c0c */ /* 0x000fe4000bf66270 */
[----:B------:R-:W-:Y:S01]  /*2cac0*/  IMAD.X R11, R12, 0x1, R3, P6 ;  /* 0x000000010c0b7824 */ /* 0x000fe200030e0603 */
[----:B0-----:R-:W-:Y:S01]  /*2cad0*/  ISETP.LT.AND P2, PT, R93, UR4, !P2 ;  /* 0x000000045d007c0c */ /* 0x001fe2000d741270 */
[----:B------:R-:W-:Y:S01]  /*2cae0*/  VIADD R13, R15, UR30 ;  /* 0x0000001e0f0d7c36 */ /* 0x000fe20008000000 */
[----:B------:R0:W-:Y:S01]  /*2caf0*/  @P5 STG.E.U8 desc[UR24][R8.64], R17 ;  /* 0x0000001108005986 */ /* 0x0001e2000c101118 */
[----:B-1----:R-:W-:Y:S01]  /*2cb00*/  ISETP.LT.AND P5, PT, R66, UR6, !P4 ;  /* 0x0000000642007c0c */ /* 0x002fe2000e7a1270 */
[----:B------:R-:W1:Y:S01]  /*2cb10*/  LDCU UR4, c[0x0][0x398] ;  /* 0x00007300ff0477ac */ /* 0x000e620008000800 */
[----:B------:R-:W-:Y:S01]  /*2cb20*/  PRMT R19, R19, 0x9910, RZ ;  /* 0x0000991013137816 */ /* 0x000fe200000000ff */
[----:B------:R0:W-:Y:S01]  /*2cb30*/  @P0 STG.E.U8 desc[UR24][R10.64], R21 ;  /* 0x000000150a000986 */ /* 0x0001e2000c101118 */
[----:B------:R-:W-:Y:S01]  /*2cb40*/  IADD3 R4, P0, PT, R15, R70, RZ ;  /* 0x000000460f047210 */ /* 0x000fe20007f1e0ff */
[----:B------:R-:W1:Y:S01]  /*2cb50*/  LDCU UR6, c[0x0][0x398] ;  /* 0x00007300ff0677ac */ /* 0x000e620008000800 */
[----:B------:R-:W-:Y:S01]  /*2cb60*/  SHF.R.S32.HI R14, RZ, 0x1f, R13 ;  /* 0x0000001fff0e7819 */ /* 0x000fe2000001140d */
[----:B------:R-:W-:Y:S01]  /*2cb70*/  IMAD.MOV.U32 R15, RZ, RZ, R19 ;  /* 0x000000ffff0f7224 */ /* 0x000fe200078e0013 */
[----:B------:R-:W-:Y:S01]  /*2cb80*/  IADD3 R6, P6, PT, R13, R0, RZ ;  /* 0x000000000d067210 */ /* 0x000fe20007fde0ff */
[----:B------:R-:W-:Y:S01]  /*2cb90*/  IMAD.X R5, R12, 0x1, R69, P0 ;  /* 0x000000010c057824 */ /* 0x000fe200000e0645 */
[----:B------:R-:W-:-:S02]  /*2cba0*/  ISETP.GE.AND P0, PT, R7, UR27, PT ;  /* 0x0000001b07007c0c */ /* 0x000fc4000bf06270 */
[----:B------:R-:W-:Y:S01]  /*2cbb0*/  F2FP.SATFINITE.E5M2.F32.PACK_AB_MERGE_C R63, R63, R62, RZ ;  /* 0x0000003e3f3f723e */ /* 0x000fe200048060ff */
[C---:B------:R-:W-:Y:S01]  /*2cbc0*/  IMAD.X R7, R14.reuse, 0x1, R72, P6 ;  /* 0x000000010e077824 */ /* 0x040fe200030e0648 */
[----:B------:R-:W-:Y:S02]  /*2cbd0*/  SHF.R.S32.HI R15, RZ, 0x8, R15 ;  /* 0x00000008ff0f7819 */ /* 0x000fe4000001140f */
[----:B0-----:R-:W-:Y:S01]  /*2cbe0*/  IADD3 R8, P6, PT, R13, R2, RZ ;  /* 0x000000020d087210 */ /* 0x001fe20007fde0ff */
[----:B------:R0:W-:Y:S01]  /*2cbf0*/  @P2 STG.E.U8 desc[UR24][R4.64], R63 ;  /* 0x0000003f04002986 */ /* 0x0001e2000c101118 */
[----:B----4-:R-:W-:Y:S01]  /*2cc00*/  ISETP.LT.AND P2, PT, R81, UR7, !P4 ;  /* 0x0000000751007c0c */ /* 0x010fe2000e741270 */
[----:B------:R-:W4:Y:S02]  /*2cc10*/  LDCU UR7, c[0x0][0x398] ;  /* 0x00007300ff0777ac */ /* 0x000f240008000800 */
[----:B------:R1:W-:Y:S01]  /*2cc20*/  @P5 STG.E.U8 desc[UR24][R6.64], R15 ;  /* 0x0000000f06005986 */ /* 0x0003e2000c101118 */
[----:B------:R-:W-:Y:S01]  /*2cc30*/  ISETP.LT.AND P5, PT, R67, UR5, !P4 ;  /* 0x0000000543007c0c */ /* 0x000fe2000e7a1270 */
[----:B------:R-:W-:Y:S01]  /*2cc40*/  IMAD.X R9, R14, 0x1, R71, P6 ;  /* 0x000000010e097824 */ /* 0x000fe200030e0647 */
[----:B------:R-:W-:Y:S01]  /*2cc50*/  PRMT R11, R17, 0x9910, RZ ;  /* 0x00009910110b7816 */ /* 0x000fe200000000ff */
[----:B------:R-:W4:Y:S01]  /*2cc60*/  LDCU UR5, c[0x0][0x398] ;  /* 0x00007300ff0577ac */ /* 0x000f220008000800 */
[----:B------:R-:W-:-:S02]  /*2cc70*/  IADD3 R10, P6, PT, R13, R68, RZ ;  /* 0x000000440d0a7210 */ /* 0x000fc40007fde0ff */
[----:B------:R-:W-:Y:S02]  /*2cc80*/  PRMT R17, R21, 0x9910, RZ ;  /* 0x0000991015117816 */ /* 0x000fe400000000ff */
[----:B0-----:R-:W-:Y:S02]  /*2cc90*/  PRMT R63, R63, 0x9910, RZ ;  /* 0x000099103f3f7816 */ /* 0x001fe400000000ff */
[----:B------:R-:W-:Y:S02]  /*2cca0*/  SHF.R.S32.HI R17, RZ, 0x8, R17 ;  /* 0x00000008ff117819 */ /* 0x000fe40000011411 */
[----:B-1----:R-:W-:Y:S01]  /*2ccb0*/  SHF.R.S32.HI R7, RZ, 0x8, R11 ;  /* 0x00000008ff077819 */ /* 0x002fe2000001140b */
[----:B------:R-:W-:Y:S02]  /*2ccc0*/  IMAD.X R11, R14, 0x1, R3, P6 ;  /* 0x000000010e0b7824 */ /* 0x000fe400030e0603 */
[----:B------:R-:W-:Y:S01]  /*2ccd0*/  VIADD R15, R13, UR30 ;  /* 0x0000001e0d0f7c36 */ /* 0x000fe20008000000 */
[----:B------:R-:W-:Y:S01]  /*2cce0*/  ISETP.LT.AND P4, PT, R93, UR4, !P4 ;  /* 0x000000045d007c0c */ /* 0x000fe2000e781270 */
[----:B------:R0:W-:Y:S01]  /*2ccf0*/  @P5 STG.E.U8 desc[UR24][R8.64], R7 ;  /* 0x0000000708005986 */ /* 0x0001e2000c101118 */
[----:B------:R-:W-:Y:S01]  /*2cd00*/  ISETP.LT.AND P5, PT, R66, UR6, !P1 ;  /* 0x0000000642007c0c */ /* 0x000fe2000cfa1270 */
[----:B------:R-:W1:Y:S02]  /*2cd10*/  LDCU UR4, c[0x0][0x398] ;  /* 0x00007300ff0477ac */ /* 0x000e640008000800 */
[----:B------:R4:W-:Y:S01]  /*2cd20*/  @P2 STG.E.U8 desc[UR24][R10.64], R17 ;  /* 0x000000110a002986 */ /* 0x0009e2000c101118 */
[----:B------:R-:W-:Y:S01]  /*2cd30*/  IADD3 R4, P2, PT, R13, R70, RZ ;  /* 0x000000460d047210 */ /* 0x000fe20007f5e0ff */
[----:B------:R-:W-:Y:S01]  /*2cd40*/  IMAD.MOV.U32 R13, RZ, RZ, R63 ;  /* 0x000000ffff0d7224 */ /* 0x000fe200078e003f */
[----:B------:R-:W-:Y:S01]  /*2cd50*/  SHF.R.S32.HI R12, RZ, 0x1f, R15 ;  /* 0x0000001fff0c7819 */ /* 0x000fe2000001140f */
[----:B------:R-:W1:Y:S01]  /*2cd60*/  LDCU UR6, c[0x0][0x398] ;  /* 0x00007300ff0677ac */ /* 0x000e620008000800 */
[----:B------:R-:W-:Y:S01]  /*2cd70*/  IADD3 R6, P6, PT, R15, R0, RZ ;  /* 0x000000000f067210 */ /* 0x000fe20007fde0ff */
[----:B------:R-:W-:Y:S01]  /*2cd80*/  IMAD.X R5, R14, 0x1, R69, P2 ;  /* 0x000000010e057824 */ /* 0x000fe200010e0645 */
[----:B------:R-:W-:-:S03]  /*2cd90*/  SHF.R.S32.HI R13, RZ, 0x8, R13 ;  /* 0x00000008ff0d7819 */ /* 0x000fc6000001140d */
[C---:B0-----:R-:W-:Y:S01]  /*2cda0*/  IMAD.X R7, R12.reuse, 0x1, R72, P6 ;  /* 0x000000010c077824 */ /* 0x041fe200030e0648 */
[----:B------:R-:W-:Y:S02]  /*2cdb0*/  IADD3 R8, P6, PT, R15, R2, RZ ;  /* 0x000000020f087210 */ /* 0x000fe40007fde0ff */
[----:B----4-:R-:W-:Y:S01]  /*2cdc0*/  F2FP.SATFINITE.E5M2.F32.PACK_AB_MERGE_C R17, R89, R88, RZ ;  /* 0x000000585911723e */ /* 0x010fe200048060ff */
[----:B------:R0:W-:Y:S02]  /*2cdd0*/  @P4 STG.E.U8 desc[UR24][R4.64], R13 ;  /* 0x0000000d04004986 */ /* 0x0001e4000c101118 */
[C---:B------:R-:W-:Y:S01]  /*2cde0*/  IMAD.X R9, R12.reuse, 0x1, R71, P6 ;  /* 0x000000010c097824 */ /* 0x040fe200030e0647 */
[----:B------:R-:W-:Y:S01]  /*2cdf0*/  IADD3 R10, P6, PT, R15, R68, RZ ;  /* 0x000000440f0a7210 */ /* 0x000fe20007fde0ff */
[----:B------:R4:W-:Y:S01]  /*2ce00*/  @P5 STG.E.U8 desc[UR24][R6.64], R17 ;  /* 0x0000001106005986 */ /* 0x0009e2000c101118 */
[----:B------:R-:W-:Y:S01]  /*2ce10*/  ISETP.LT.AND P5, PT, R67, UR5, !P1 ;  /* 0x0000000543007c0c */ /* 0x000fe2000cfa1270 */
[----:B------:R-:W2:Y:S01]  /*2ce20*/  LDCU UR5, c[0x0][0x398] ;  /* 0x00007300ff0577ac */ /* 0x000ea20008000800 */
[----:B------:R-:W-:Y:S01]  /*2ce30*/  ISETP.LT.AND P4, PT, R81, UR7, !P1 ;  /* 0x0000000751007c0c */ /* 0x000fe2000cf81270 */
[----:B------:R-:W5:Y:S01]  /*2ce40*/  LDL.LU R88, [R1+0x2f8] ;  /* 0x0002f80001587983 */ /* 0x000f620000300800 */
[----:B------:R-:W-:Y:S01]  /*2ce50*/  ISETP.LT.AND P1, PT, R93, UR9, !P1 ;  /* 0x000000095d007c0c */ /* 0x000fe2000cf21270 */
[C---:B------:R-:W-:Y:S01]  /*2ce60*/  IMAD.X R11, R12.reuse, 0x1, R3, P6 ;  /* 0x000000010c0b7824 */ /* 0x040fe200030e0603 */
[----:B------:R-:W2:Y:S01]  /*2ce70*/  LDCU UR7, c[0x0][0x398] ;  /* 0x00007300ff0777ac */ /* 0x000ea20008000800 */
[C---:B0-----:R-:W-:Y:S01]  /*2ce80*/  IADD3 R4, P6, PT, R15.reuse, R70, RZ ;  /* 0x000000460f047210 */ /* 0x041fe20007fde0ff */
[----:B------:R-:W-:Y:S01]  /*2ce90*/  VIADD R15, R15, UR30 ;  /* 0x0000001e0f0f7c36 */ /* 0x000fe20008000000 */
[----:B------:R-:W5:Y:S01]  /*2cea0*/  LDL.LU R89, [R1+0x2fc] ;  /* 0x0002fc0001597983 */ /* 0x000f620000300800 */
[----:B------:R-:W0:Y:S01]  /*2ceb0*/  LDCU UR9, c[0x0][0x398] ;  /* 0x00007300ff0977ac */ /* 0x000e220008000800 */
[----:B----4-:R-:W-:Y:S01]  /*2cec0*/  PRMT R17, R17, 0x9910, RZ ;  /* 0x0000991011117816 */ /* 0x010fe200000000ff */
[----:B------:R-:W-:Y:S01]  /*2ced0*/  IMAD.X R5, R12, 0x1, R69, P6 ;  /* 0x000000010c057824 */ /* 0x000fe200030e0645 */
[----:B------:R-:W-:-:S02]  /*2cee0*/  SHF.R.S32.HI R12, RZ, 0x1f, R15 ;  /* 0x0000001fff0c7819 */ /* 0x000fc4000001140f */
[----:B-1----:R-:W-:Y:S01]  /*2cef0*/  ISETP.LT.AND P6, PT, R67, UR6, !P3 ;  /* 0x0000000643007c0c */ /* 0x002fe2000dfc1270 */
[----:B------:R-:W1:Y:S01]  /*2cf00*/  LDCU UR6, c[0x0][0x398] ;  /* 0x00007300ff0677ac */ /* 0x000e620008000800 */
[----:B------:R-:W-:Y:S02]  /*2cf10*/  ISETP.GE.AND P2, PT, R16, UR23, PT ;  /* 0x0000001710007c0c */ /* 0x000fe4000bf46270 */
[----:B--2---:R-:W-:Y:S02]  /*2cf20*/  F2FP.SATFINITE.E5M2.F32.PACK_AB_MERGE_C R19, R90, R79, RZ ;  /* 0x0000004f5a13723e */ /* 0x004fe400048060ff */
[----:B------:R-:W2:Y:S01]  /*2cf30*/  LDL.LU R79, [R1+0x1f8] ;  /* 0x0001f800014f7983 */ /* 0x000ea20000300800 */
[----:B---3--:R-:W-:-:S03]  /*2cf40*/  F2FP.SATFINITE.E5M2.F32.PACK_AB_MERGE_C R21, R92, R91, RZ ;  /* 0x0000005b5c15723e */ /* 0x008fc600048060ff */
[----:B------:R3:W-:Y:S01]  /*2cf50*/  @P5 STG.E.U8 desc[UR24][R8.64], R19 ;  /* 0x0000001308005986 */ /* 0x0007e2000c101118 */
[----:B-----5:R-:W-:-:S03]  /*2cf60*/  F2FP.SATFINITE.E5M2.F32.PACK_AB_MERGE_C R65, R65, R64, RZ ;  /* 0x000000404141723e */ /* 0x020fc600048060ff */
[----:B------:R4:W-:Y:S01]  /*2cf70*/  @P4 STG.E.U8 desc[UR24][R10.64], R21 ;  /* 0x000000150a004986 */ /* 0x0009e2000c101118 */
[----:B------:R-:W-:Y:S01]  /*2cf80*/  ISETP.LT.AND P5, PT, R66, UR4, !P3 ;  /* 0x0000000442007c0c */ /* 0x000fe2000dfa1270 */
[----:B------:R-:W5:Y:S02]  /*2cf90*/  LDCU UR4, c[0x0][0x398] ;  /* 0x00007300ff0477ac */ /* 0x000f640008000800 */
[----:B------:R0:W-:Y:S01]  /*2cfa0*/  @P1 STG.E.U8 desc[UR24][R4.64], R65 ;  /* 0x0000004104001986 */ /* 0x0001e2000c101118 */
[C---:B------:R-:W-:Y:S01]  /*2cfb0*/  IADD3 R6, P1, PT, R15.reuse, R0, RZ ;  /* 0x000000000f067210 */ /* 0x040fe20007f3e0ff */
[----:B---3--:R-:W-:Y:S01]  /*2cfc0*/  IMAD.MOV.U32 R9, RZ, RZ, R17 ;  /* 0x000000ffff097224 */ /* 0x008fe200078e0011 */
[----:B------:R-:W-:-:S03]  /*2cfd0*/  IADD3 R8, P4, PT, R15, R2, RZ ;  /* 0x000000020f087210 */ /* 0x000fc60007f9e0ff */
[C---:B------:R-:W-:Y:S01]  /*2cfe0*/  IMAD.X R7, R12.reuse, 0x1, R72, P1 ;  /* 0x000000010c077824 */ /* 0x040fe200008e0648 */
[----:B------:R-:W-:Y:S01]  /*2cff0*/  PRMT R13, R19, 0x9910, RZ ;  /* 0x00009910130d7816 */ /* 0x000fe200000000ff */
[----:B------:R-:W2:Y:S01]  /*2d000*/  LDL.LU R90, [R1+0x1fc] ;  /* 0x0001fc00015a7983 */ /* 0x000ea20000300800 */
[----:B----4-:R-:W-:Y:S01]  /*2d010*/  SHF.R.S32.HI R11, RZ, 0x8, R9 ;  /* 0x00000008ff0b7819 */ /* 0x010fe20000011409 */
[----:B------:R-:W-:Y:S01]  /*2d020*/  IMAD.X R9, R12, 0x1, R71, P4 ;  /* 0x000000010c097824 */ /* 0x000fe200020e0647 */
[----:B------:R-:W-:-:S03]  /*2d030*/  SHF.R.S32.HI R13, RZ, 0x8, R13 ;  /* 0x00000008ff0d7819 */ /* 0x000fc6000001140d */
[----:B------:R3:W-:Y:S01]  /*2d040*/  @P5 STG.E.U8 desc[UR24][R6.64], R11 ;  /* 0x0000000b06005986 */ /* 0x0007e2000c101118 */
[----:B------:R-:W-:Y:S01]  /*2d050*/  ISETP.LT.AND P5, PT, R81, UR5, !P3 ;  /* 0x0000000551007c0c */ /* 0x000fe2000dfa1270 */
[----:B------:R-:W4:Y:S01]  /*2d060*/  LDCU UR5, c[0x0][0x398] ;  /* 0x00007300ff0577ac */ /* 0x000f220008000800 */
[----:B------:R-:W-:Y:S01]  /*2d070*/  ISETP.LT.AND P3, PT, R93, UR7, !P3 ;  /* 0x000000075d007c0c */ /* 0x000fe2000df61270 */
[----:B------:R1:W-:Y:S01]  /*2d080*/  @P6 STG.E.U8 desc[UR24][R8.64], R13 ;  /* 0x0000000d08006986 */ /* 0x0003e2000c101118 */
[----:B0-----:R-:W-:Y:S01]  /*2d090*/  IADD3 R4, P4, PT, R15, R68, RZ ;  /* 0x000000440f047210 */ /* 0x001fe20007f9e0ff */
[----:B------:R-:W0:Y:S01]  /*2d0a0*/  LDCU UR7, c[0x0][0x398] ;  /* 0x00007300ff0777ac */ /* 0x000e220008000800 */
[----:B------:R-:W-:Y:S02]  /*2d0b0*/  PRMT R10, R21, 0x9910, RZ ;  /* 0x00009910150a7816 */ /* 0x000fe400000000ff */
[----:B------:R-:W-:Y:S02]  /*2d0c0*/  PRMT R17, R65, 0x9910, RZ ;  /* 0x0000991041117816 */ /* 0x000fe400000000ff */
[----:B---3--:R-:W-:Y:S01]  /*2d0d0*/  IADD3 R6, P6, PT, R15, R70, RZ ;  /* 0x000000460f067210 */ /* 0x008fe20007fde0ff */
[----:B------:R-:W-:Y:S01]  /*2d0e0*/  IMAD.X R5, R12, 0x1, R3, P4 ;  /* 0x000000010c057824 */ /* 0x000fe200020e0603 */
[----:B------:R-:W-:-:S02]  /*2d0f0*/  SHF.R.S32.HI R17, RZ, 0x8, R17 ;  /* 0x00000008ff117819 */ /* 0x000fc40000011411 */
[----:B-1----:R-:W-:Y:S01]  /*2d100*/  SHF.R.S32.HI R13, RZ, 0x8, R10 ;  /* 0x00000008ff0d7819 */ /* 0x002fe2000001140a */
[----:B------:R-:W-:Y:S01]  /*2d110*/  IMAD.X R7, R12, 0x1, R69, P6 ;  /* 0x000000010c077824 */ /* 0x000fe200030e0645 */
[C---:B------:R-:W-:Y:S02]  /*2d120*/  ISETP.LT.AND P1, PT, R66.reuse, UR9, !P0 ;  /* 0x0000000942007c0c */ /* 0x040fe4000c721270 */
[----:B------:R-:W-:Y:S01]  /*2d130*/  ISETP.LT.AND P4, PT, R66, UR10, !P2 ;  /* 0x0000000a42007c0c */ /* 0x000fe2000d781270 */
[----:B------:R-:W-:Y:S01]  /*2d140*/  @P5 STG.E.U8 desc[UR24][R4.64], R13 ;  /* 0x0000000d04005986 */ /* 0x000fe2000c101118 */
[----:B-----5:R-:W-:Y:S01]  /*2d150*/  ISETP.LT.AND P5, PT, R67, UR4, !P0 ;  /* 0x0000000443007c0c */ /* 0x020fe2000c7a1270 */
[----:B------:R-:W-:Y:S01]  /*2d160*/  VIADD R15, R15, UR30 ;  /* 0x0000001e0f0f7c36 */ /* 0x000fe20008000000 */
[----:B------:R-:W1:Y:S01]  /*2d170*/  LDCU UR4, c[0x0][0x398] ;  /* 0x00007300ff0477ac */ /* 0x000e620008000800 */
[----:B------:R-:W3:Y:S04]  /*2d180*/  LDL.LU R66, [R1+0xbdc] ;  /* 0x000bdc0001427983 */ /* 0x000ee80000300800 */
[----:B------:R-:W5:Y:S04]  /*2d190*/  LDL.LU R91, [R1+0xf8] ;  /* 0x0000f800015b7983 */ /* 0x000f680000300800 */
[----:B------:R0:W-:Y:S01]  /*2d1a0*/  @P3 STG.E.U8 desc[UR24][R6.64], R17 ;  /* 0x0000001106003986 */ /* 0x0001e2000c101118 */
[----:B------:R-:W-:Y:S01]  /*2d1b0*/  ISETP.LT.AND P3, PT, R67, UR6, !P2 ;  /* 0x0000000643007c0c */ /* 0x000fe2000d761270 */
[----:B------:R-:W1:Y:S02]  /*2d1c0*/  LDCU UR6, c[0x0][0x398] ;  /* 0x00007300ff0677ac */ /* 0x000e640008000800 */
[----:B------:R-:W5:Y:S04]  /*2d1d0*/  LDL.LU R92, [R1+0xfc] ;  /* 0x0000fc00015c7983 */ /* 0x000f680000300800 */
[----:B------:R-:W3:Y:S01]  /*2d1e0*/  LDL.LU R67, [R1+0xbd8] ;  /* 0x000bd80001437983 */ /* 0x000ee20000300800 */
[----:B------:R-:W-:-:S02]  /*2d1f0*/  SHF.R.S32.HI R14, RZ, 0x1f, R15 ;  /* 0x0000001fff0e7819 */ /* 0x000fc4000001140f */
[----:B------:R-:W-:-:S05]  /*2d200*/  IADD3 R8, P6, PT, R15, R0, RZ ;  /* 0x000000000f087210 */ /* 0x000fca0007fde0ff */
[----:B------:R-:W-:Y:S01]  /*2d210*/  IMAD.X R9, R14, 0x1, R72, P6 ;  /* 0x000000010e097824 */ /* 0x000fe200030e0648 */
[C---:B------:R-:W-:Y:S01]  /*2d220*/  IADD3 R10, P6, PT, R15.reuse, R2, RZ ;  /* 0x000000020f0a7210 */ /* 0x040fe20007fde0ff */
[----:B0-----:R-:W-:-:S04]  /*2d230*/  VIADD R17, R15, UR30 ;  /* 0x0000001e0f117c36 */ /* 0x001fc80008000000 */
[----:B------:R-:W-:Y:S01]  /*2d240*/  IMAD.X R11, R14, 0x1, R71, P6 ;  /* 0x000000010e0b7824 */ /* 0x000fe200030e0647 */
[----:B------:R-:W-:Y:S02]  /*2d250*/  IADD3 R6, P6, PT, R15, R70, RZ ;  /* 0x000000460f067210 */ /* 0x000fe40007fde0ff */
[----:B------:R-:W-:-:S03]  /*2d260*/  SHF.R.S32.HI R16, RZ, 0x1f, R17 ;  /* 0x0000001fff107819 */ /* 0x000fc60000011411 */
[----:B------:R-:W-:Y:S01]  /*2d270*/  IMAD.X R7, R14, 0x1, R69, P6 ;  /* 0x000000010e077824 */ /* 0x000fe200030e0645 */
[----:B------:R-:W-:-:S05]  /*2d280*/  F2FP.SATFINITE.E5M2.F32.PACK_AB_MERGE_C R19, R89, R88, RZ ;  /* 0x000000585913723e */ /* 0x000fca00048060ff */
[----:B------:R0:W-:Y:S01]  /*2d290*/  @P1 STG.E.U8 desc[UR24][R8.64], R19 ;  /* 0x0000001308001986 */ /* 0x0001e2000c101118 */
[----:B------:R-:W-:-:S05]  /*2d2a0*/  IADD3 R12, P1, PT, R17, R0, RZ ;  /* 0x00000000110c7210 */ /* 0x000fca0007f3e0ff */
[----:B------:R-:W-:Y:S01]  /*2d2b0*/  IMAD.X R13, R16, 0x1, R72, P1 ;  /* 0x00000001100d7824 */ /* 0x000fe200008e0648 */
[C---:B0-----:R-:W-:Y:S02]  /*2d2c0*/  IADD3 R8, P6, PT, R17.reuse, R2, RZ ;  /* 0x0000000211087210 */ /* 0x041fe40007fde0ff */
[----:B------:R-:W-:-:S03]  /*2d2d0*/  IADD3 R2, P1, PT, R17, R68, RZ ;  /* 0x0000004411027210 */ /* 0x000fc60007f3e0ff */
[----:B------:R-:W-:Y:S01]  /*2d2e0*/  IMAD.X R9, R16, 0x1, R71, P6 ;  /* 0x0000000110097824 */ /* 0x000fe200030e0647 */
[----:B-1----:R-:W-:Y:S02]  /*2d2f0*/  ISETP.LT.AND P6, PT, R81, UR6, !P2 ;  /* 0x0000000651007c0c */ /* 0x002fe4000d7c1270 */
[----:B------:R-:W-:Y:S02]  /*2d300*/  ISETP.LT.AND P2, PT, R93, UR7, !P2 ;  /* 0x000000075d007c0c */ /* 0x000fe4000d741270 */
[----:B--2---:R-:W-:-:S05]  /*2d310*/  F2FP.SATFINITE.E5M2.F32.PACK_AB_MERGE_C R21, R90, R79, RZ ;  /* 0x0000004f5a15723e */ /* 0x004fca00048060ff */
[----:B------:R0:W-:Y:S01]  /*2d320*/  @P5 STG.E.U8 desc[UR24][R10.64], R21 ;  /* 0x000000150a005986 */ /* 0x0001e2000c101118 */
[----:B------:R-:W-:-:S05]  /*2d330*/  IADD3 R4, P5, PT, R15, R68, RZ ;  /* 0x000000440f047210 */ /* 0x000fca0007fbe0ff */
[--C-:B------:R-:W-:Y:S01]  /*2d340*/  IMAD.X R5, R14, 0x1, R3.reuse, P5 ;  /* 0x000000010e057824 */ /* 0x100fe200028e0603 */
[----:B----4-:R-:W-:Y:S01]  /*2d350*/  ISETP.LT.AND P5, PT, R81, UR5, !P0 ;  /* 0x0000000551007c0c */ /* 0x010fe2000c7a1270 */
[----:B------:R-:W-:Y:S01]  /*2d360*/  IMAD.X R3, R16, 0x1, R3, P1 ;  /* 0x0000000110037824 */ /* 0x000fe200008e0603 */
[----:B------:R-:W-:Y:S02]  /*2d370*/  ISETP.LT.AND P0, PT, R93, UR4, !P0 ;  /* 0x000000045d007c0c */ /* 0x000fe4000c701270 */
[----:B------:R-:W-:Y:S02]  /*2d380*/  IADD3 R70, P1, PT, R17, R70, RZ ;  /* 0x0000004611467210 */ /* 0x000fe40007f3e0ff */
[----:B0-----:R-:W-:Y:S02]  /*2d390*/  PRMT R11, R19, 0x9910, RZ ;  /* 0x00009910130b7816 */ /* 0x001fe400000000ff */
[----:B------:R-:W-:Y:S02]  /*2d3a0*/  PRMT R15, R21, 0x9910, RZ ;  /* 0x00009910150f7816 */ /* 0x000fe400000000ff */
[----:B------:R-:W-:-:S02]  /*2d3b0*/  SHF.R.S32.HI R11, RZ, 0x8, R11 ;  /* 0x00000008ff0b7819 */ /* 0x000fc4000001140b */
[----:B------:R-:W-:Y:S01]  /*2d3c0*/  SHF.R.S32.HI R15, RZ, 0x8, R15 ;  /* 0x00000008ff0f7819 */ /* 0x000fe2000001140f */
[----:B------:R-:W-:Y:S01]  /*2d3d0*/  IMAD.X R71, R16, 0x1, R69, P1 ;  /* 0x0000000110477824 */ /* 0x000fe200008e0645 */
[----:B-----5:R-:W-:Y:S02]  /*2d3e0*/  F2FP.SATFINITE.E5M2.F32.PACK_AB_MERGE_C R17, R92, R91, RZ ;  /* 0x0000005b5c11723e */ /* 0x020fe400048060ff */
[----:B---3--:R-:W-:-:S04]  /*2d3f0*/  F2FP.SATFINITE.E5M2.F32.PACK_AB_MERGE_C R67, R67, R66, RZ ;  /* 0x000000424343723e */ /* 0x008fc800048060ff */
[----:B------:R-:W-:Y:S01]  /*2d400*/  PRMT R10, R67, 0x9910, RZ ;  /* 0x00009910430a7816 */ /* 0x000fe200000000ff */
[----:B------:R0:W-:Y:S01]  /*2d410*/  @P5 STG.E.U8 desc[UR24][R4.64], R17 ;  /* 0x0000001104005986 */ /* 0x0001e2000c101118 */
[----:B------:R-:W-:-:S03]  /*2d420*/  PRMT R0, R17, 0x9910, RZ ;  /* 0x0000991011007816 */ /* 0x000fc600000000ff */
[----:B------:R1:W-:Y:S01]  /*2d430*/  @P0 STG.E.U8 desc[UR24][R6.64], R67 ;  /* 0x0000004306000986 */ /* 0x0003e2000c101118 */
[----:B0-----:R-:W-:Y:S01]  /*2d440*/  IMAD.MOV.U32 R4, RZ, RZ, R10 ;  /* 0x000000ffff047224 */ /* 0x001fe200078e000a */
[----:B------:R-:W-:Y:S02]  /*2d450*/  SHF.R.S32.HI R5, RZ, 0x8, R0 ;  /* 0x00000008ff057819 */ /* 0x000fe40000011400 */
[----:B------:R0:W-:Y:S02]  /*2d460*/  @P4 STG.E.U8 desc[UR24][R12.64], R11 ;  /* 0x0000000b0c004986 */ /* 0x0001e4000c101118 */
[----:B-1----:R-:W-:Y:S02]  /*2d470*/  SHF.R.S32.HI R7, RZ, 0x8, R4 ;  /* 0x00000008ff077819 */ /* 0x002fe40000011404 */
[----:B------:R0:W-:Y:S04]  /*2d480*/  @P3 STG.E.U8 desc[UR24][R8.64], R15 ;  /* 0x0000000f08003986 */ /* 0x0001e8000c101118 */
[----:B------:R0:W-:Y:S04]  /*2d490*/  @P6 STG.E.U8 desc[UR24][R2.64], R5 ;  /* 0x0000000502006986 */ /* 0x0001e8000c101118 */
[----:B------:R0:W-:Y:S01]  /*2d4a0*/  @P2 STG.E.U8 desc[UR24][R70.64], R7 ;  /* 0x0000000746002986 */ /* 0x0001e2000c101118 */
[----:B------:R-:W-:Y:S06]  /*2d4b0*/  BAR.SYNC.DEFER_BLOCKING 0x0 ;  /* 0x0000000000007b1d */ /* 0x000fec0000010000 */
[----:B------:R-:W-:Y:S05]  /*2d4c0*/  BRA.U UP0, `(.L_x_13) ;  /* 0x0000000100a07547 */ /* 0x000fea000b800000 */
[----:B------:R-:W1:Y:S01]  /*2d4d0*/  S2UR UR5, SR_CgaCtaId ;  /* 0x00000000000579c3 */ /* 0x000e620000008800 */
[----:B------:R-:W-:Y:S01]  /*2d4e0*/  NOP ;  /* 0x0000000000007918 */ /* 0x000fe20000000000 */
[----:B------:R-:W-:Y:S01]  /*2d4f0*/  UMOV UR4, 0x50 ;  /* 0x0000005000047882 */ /* 0x000fe20000000000 */
[----:B------:R-:W-:Y:S02]  /*2d500*/  IMAD.U32 R0, RZ, RZ, UR8 ;  /* 0x00000008ff007e24 */ /* 0x000fe4000f8e00ff */
[----:B0-----:R-:W-:Y:S02]  /*2d510*/  IMAD.MOV.U32 R3, RZ, RZ, 0xff ;  /* 0x000000ffff037424 */ /* 0x001fe400078e00ff */
[----:B------:R-:W-:Y:S01]  /*2d520*/  IMAD.MOV.U32 R7, RZ, RZ, 0x1 ;  /* 0x00000001ff077424 */ /* 0x000fe200078e00ff */
[----:B------:R-:W-:-:S04]  /*2d530*/  LOP3.LUT R0, R0, 0xffff, RZ, 0xc0, !PT ;  /* 0x0000ffff00007812 */ /* 0x000fc800078ec0ff */
[----:B------:R-:W-:-:S05]  /*2d540*/  SHF.R.U32.HI R0, RZ, 0x5, R0 ;  /* 0x00000005ff007819 */ /* 0x000fca0000011600 */
[----:B------:R-:W-:Y:S01]  /*2d550*/  VIADD R2, R0, 0x10 ;  /* 0x0000001000027836 */ /* 0x000fe20000000000 */
[----:B------:R-:W-:Y:S01]  /*2d560*/  SHF.L.U32 R0, R3, R0, RZ ;  /* 0x0000000003007219 */ /* 0x000fe200000006ff */
[----:B-1----:R-:W-:-:S03]  /*2d570*/  ULEA UR6, UR5, UR4, 0x18 ;  /* 0x0000000405067291 */ /* 0x002fc6000f8ec0ff */
[----:B------:R-:W-:-:S04]  /*2d580*/  SHF.L.U32 R3, R7, R2, RZ ;  /* 0x0000000207037219 */ /* 0x000fc800000006ff */
[----:B------:R-:W-:Y:S02]  /*2d590*/  LOP3.LUT R0, R3, R0, RZ, 0xfc, !PT ;  /* 0x0000000003007212 */ /* 0x000fe400078efcff */
[----:B------:R-:W0:Y:S02]  /*2d5a0*/  LDS R5, [UR6] ;  /* 0x00000006ff057984 */ /* 0x000e240008000800 */
[C---:B------:R-:W-:Y:S02]  /*2d5b0*/  LOP3.LUT R2, R0.reuse, 0xffff, RZ, 0xc0, !PT ;  /* 0x0000ffff00027812 */ /* 0x040fe400078ec0ff */
[----:B0-----:R-:W-:-:S04]  /*2d5c0*/  LOP3.LUT R3, R0, 0xffff, R5, 0x80, !PT ;  /* 0x0000ffff00037812 */ /* 0x001fc800078e8005 */
[----:B------:R-:W-:-:S13]  /*2d5d0*/  ISETP.NE.AND P0, PT, R3, R2, PT ;  /* 0x000000020300720c */ /* 0x000fda0003f05270 */
[----:B------:R-:W-:Y:S05]  /*2d5e0*/  @P0 BRA `(.L_x_14) ;  /* 0x0000000000500947 */ /* 0x000fea0003800000 */
[----:B------:R-:W-:Y:S02]  /*2d5f0*/  SHF.R.U32.HI R5, RZ, 0x10, R5 ;  /* 0x00000010ff057819 */ /* 0x000fe40000011605 */
[----:B------:R-:W-:-:S04]  /*2d600*/  SHF.R.U32.HI R2, RZ, 0x10, R0 ;  /* 0x00000010ff027819 */ /* 0x000fc80000011600 */
[----:B------:R-:W-:-:S04]  /*2d610*/  LOP3.LUT R5, R5, R2, RZ, 0xc0, !PT ;  /* 0x0000000205057212 */ /* 0x000fc800078ec0ff */
[----:B------:R-:W-:-:S13]  /*2d620*/  ISETP.NE.AND P0, PT, R5, R2, PT ;  /* 0x000000020500720c */ /* 0x000fda0003f05270 */
[----:B------:R-:W-:Y:S05]  /*2d630*/  @P0 BRA `(.L_x_15) ;  /* 0x0000000000300947 */ /* 0x000fea0003800000 */
[----:B------:R-:W-:Y:S01]  /*2d640*/  R2UR UR4, R0 ;  /* 0x00000000000472ca */ /* 0x000fe200000e0000 */
[----:B------:R-:W-:Y:S01]  /*2d650*/  VOTEU.ANY UR5, UPT, PT ;  /* 0x0000000000057886 */ /* 0x000fe200038e0100 */
[----:B------:R-:W0:Y:S01]  /*2d660*/  S2R R0, SR_LANEID ;  /* 0x0000000000007919 */ /* 0x000e220000000000 */
[----:B------:R-:W-:-:S10]  /*2d670*/  UFLO.U32 UR5, UR5 ;  /* 0x00000005000572bd */ /* 0x000fd400080e0000 */
[----:B------:R-:W-:-:S06]  /*2d680*/  ULOP3.LUT UR4, URZ, UR4, URZ, 0x33, !UPT ;  /* 0x00000004ff047292 */ /* 0x000fcc000f8e33ff */
[----:B------:R-:W-:-:S04]  /*2d690*/  IMAD.U32 R2, RZ, RZ, UR4 ;  /* 0x00000004ff027e24 */ /* 0x000fc8000f8e00ff */
[----:B------:R-:W1:Y:S02]  /*2d6a0*/  REDUX UR7, R2 ;  /* 0x00000000020773c4 */ /* 0x000e640000000000 */
[----:B------:R2:W-:Y:S01]  /*2d6b0*/  UTCATOMSWS.AND URZ, UR4 ;  /* 0x0000000400ff79e3 */ /* 0x0005e20008000000 */
[----:B0-----:R-:W-:Y:S01]  /*2d6c0*/  ISETP.EQ.U32.AND P0, PT, R0, UR5, PT ;  /* 0x0000000500007c0c */ /* 0x001fe2000bf02070 */
[----:B-1----:R-:W-:-:S12]  /*2d6d0*/  IMAD.U32 R0, RZ, RZ, UR7 ;  /* 0x00000007ff007e24 */ /* 0x002fd8000f8e00ff */
[----:B------:R2:W-:Y:S01]  /*2d6e0*/  @P0 ATOMS.AND RZ, [UR6], R0 ;  /* 0x00000000ffff098c */ /* 0x0005e2000a800006 */
[----:B------:R-:W-:Y:S05]  /*2d6f0*/  BRA `(.L_x_13) ;  /* 0x0000000000147947 */ /* 0x000fea0003800000 */
.L_x_15:
[----:B------:R-:W-:-:S07]  /*2d700*/  MOV R2, 0x2d720 ;  /* 0x0002d72000027802 */ /* 0x000fce0000000f00 */
[----:B------:R-:W-:Y:S05]  /*2d710*/  CALL.REL.NOINC `($__internal_0_$__cuda_sm10x_tcgen05_guardrail_trap_col_being_dealloced_not_returned_by_alloc) ;  /* 0x00000000002c7944 */ /* 0x000fea0003c00000 */
[----:B------:R-:W-:Y:S05]  /*2d720*/  BRA `(.L_x_13) ;  /* 0x0000000000087947 */ /* 0x000fea0003800000 */
.L_x_14:
[----:B------:R-:W-:-:S07]  /*2d730*/  MOV R2, 0x2d750 ;  /* 0x0002d75000027802 */ /* 0x000fce0000000f00 */
[----:B------:R-:W-:Y:S05]  /*2d740*/  CALL.REL.NOINC `($__internal_2_$__cuda_sm10x_tcgen05_guardrail_trap_unallocated_columns_being_dealloced) ;  /* 0x0000000000387944 */ /* 0x000fea0003c00000 */
.L_x_13:
[----:B------:R-:W-:Y:S01]  /*2d750*/  NOP ;  /* 0x0000000000007918 */ /* 0x000fe20000000000 */
[----:B--2---:R-:W-:Y:S05]  /*2d760*/  EXIT ;  /* 0x000000000000794d */ /* 0x004fea0003800000 */
.L_x_8:
[----:B------:R-:W0:Y:S02]  /*2d770*/  SYNCS.PHASECHK.TRANS64.TRYWAIT P1, [UR11], R13 ;  /* 0x0000000dff0075a7 */ /* 0x000e24000802110b */
[----:B0-----:R-:W-:Y:S05]  /*2d780*/  @!P1 BRA `(.L_x_8) ;  /* 0xfffffffc00f89947 */ /* 0x001fea000383ffff */
[----:B------:R-:W-:Y:S05]  /*2d790*/  BRA `(.L_x_16) ;  /* 0xfffffeb000ec7947 */ /* 0x000fea000383ffff */
.L_x_12:
[----:B------:R-:W0:Y:S02]  /*2d7a0*/  SYNCS.PHASECHK.TRANS64.TRYWAIT P0, [UR11], R0 ;  /* 0x00000000ff0075a7 */ /* 0x000e24000800110b */
[----:B0-----:R-:W-:Y:S05]  /*2d7b0*/  @!P0 BRA `(.L_x_12) ;  /* 0xfffffffc00f88947 */ /* 0x001fea000383ffff */
[----:B------:R-:W-:Y:S05]  /*2d7c0*/  BRA `(.L_x_11) ;  /* 0xffffff68003c7947 */ /* 0x000fea000383ffff */
        .weak           $__internal_0_$__cuda_sm10x_tcgen05_guardrail_trap_col_being_dealloced_not_returned_by_alloc
        .type           $__internal_0_$__cuda_sm10x_tcgen05_guardrail_trap_col_being_dealloced_not_returned_by_alloc,@function
        .size           $__internal_0_$__cuda_sm10x_tcgen05_guardrail_trap_col_being_dealloced_not_returned_by_alloc,($__internal_1_$__cuda_sm10x_tcgen05_guardrail_trap_phase_invalid_during_alloc - $__internal_0_$__cuda_sm10x_tcgen05_guardrail_trap_col_being_dealloced_not_returned_by_alloc)
$__internal_0_$__cuda_sm10x_tcgen05_guardrail_trap_col_being_dealloced_not_returned_by_alloc:
[----:B------:R-:W-:Y:S05]  /*2d7d0*/  BPT.TRAP 0x1 ;  /* 0x000000040000795c */ /* 0x000fea0000300000 */
[----:B------:R-:W-:-:S04]  /*2d7e0*/  IMAD.MOV.U32 R3, RZ, RZ, 0x0 ;  /* 0x00000000ff037424 */ /* 0x000fc800078e00ff */
[----:B------:R-:W-:Y:S05]  /*2d7f0*/  RET.REL.NODEC R2 `(matmul_kernel) ;  /* 0xfffffd2802007950 */ /* 0x000fea0003c3ffff */
        .weak           $__internal_1_$__cuda_sm10x_tcgen05_guardrail_trap_phase_invalid_during_alloc
        .type           $__internal_1_$__cuda_sm10x_tcgen05_guardrail_trap_phase_invalid_during_alloc,@function
        .size           $__internal_1_$__cuda_sm10x_tcgen05_guardrail_trap_phase_invalid_during_alloc,($__internal_2_$__cuda_sm10x_tcgen05_guardrail_trap_unallocated_columns_being_dealloced - $__internal_1_$__cuda_sm10x_tcgen05_guardrail_trap_phase_invalid_during_alloc)
$__internal_1_$__cuda_sm10x_tcgen05_guardrail_trap_phase_invalid_during_alloc:
[----:B------:R-:W-:Y:S05]  /*2d800*/  BPT.TRAP 0x1 ;  /* 0x000000040000795c */ /* 0x000fea0000300000 */
[----:B------:R-:W-:-:S04]  /*2d810*/  IMAD.MOV.U32 R3, RZ, RZ, 0x0 ;  /* 0x00000000ff037424 */ /* 0x000fc800078e00ff */
[----:B------:R-:W-:Y:S05]  /*2d820*/  RET.REL.NODEC R2 `(matmul_kernel) ;  /* 0xfffffd2402f47950 */ /* 0x000fea0003c3ffff */
        .weak           $__internal_2_$__cuda_sm10x_tcgen05_guardrail_trap_unallocated_columns_being_dealloced
        .type           $__internal_2_$__cuda_sm10x_tcgen05_guardrail_trap_unallocated_columns_being_dealloced,@function
        .size           $__internal_2_$__cuda_sm10x_tcgen05_guardrail_trap_unallocated_columns_being_dealloced,(.L_x_20 - $__internal_2_$__cuda_sm10x_tcgen05_guardrail_trap_unallocated_columns_being_dealloced)
$__internal_2_$__cuda_sm10x_tcgen05_guardrail_trap_unallocated_columns_being_dealloced:
[----:B------:R-:W-:Y:S05]  /*2d830*/  BPT.TRAP 0x1 ;  /* 0x000000040000795c */ /* 0x000fea0000300000 */
[----:B------:R-:W-:-:S04]  /*2d840*/  IMAD.MOV.U32 R3, RZ, RZ, 0x0 ;  /* 0x00000000ff037424 */ /* 0x000fc800078e00ff */
[----:B------:R-:W-:Y:S05]  /*2d850*/  RET.REL.NODEC R2 `(matmul_kernel) ;  /* 0xfffffd2402e87950 */ /* 0x000fea0003c3ffff */
.L_x_17:
[----:B------:R-:W-:-:S00]  /*2d860*/  BRA `(.L_x_17) ;  /* 0xfffffffc00fc7947 */ /* 0x000fc0000383ffff */
[----:B------:R-:W-:-:S00]  /*2d870*/  NOP ;  /* 0x0000000000007918 */ /* 0x000fc00000000000 */
        /* <DEDUP_REMOVED lines=8> */
.L_x_20:


//--------------------- .nv.shared.matmul_kernel  --------------------------
	.section	.nv.shared.matmul_kernel,"aw",@nobits
	.sectionflags	@""
	.align	16
	.zero		1024


//--------------------- .nv.shared.reserved.0     --------------------------
	.section	.nv.shared.reserved.0,"aw",@nobits
	.align	8
	.weak		__nv_reservedSMEM_offset_0_alias
	.size		__nv_reservedSMEM_offset_0_alias, 0, 64
	.other		__nv_reservedSMEM_offset_0_alias,@"STO_CUDA_RESERVED_SHARED STV_DEFAULT"
__nv_reservedSMEM_offset_0_alias:
	.zero		0
.nv.shared.reserved.0:
	.zero		64
	.weak		__nv_reservedSMEM_allocation_phase
	.type		__nv_reservedSMEM_allocation_phase,@object
	.size		__nv_reservedSMEM_allocation_phase,(.L_0 - __nv_reservedSMEM_allocation_phase)
__nv_reservedSMEM_allocation_phase:
	.zero		1
.L_0:
	.zero		7
	.weak		__nv_reservedSMEM_devtool_atexit_pc
	.type		__nv_reservedSMEM_devtool_atexit_pc,@object
	.size		__nv_reservedSMEM_devtool_atexit_pc,(__nv_reservedSMEM_allocation_mask - __nv_reservedSMEM_devtool_atexit_pc)
__nv_reservedSMEM_devtool_atexit_pc:
	.zero		8
	.weak		__nv_reservedSMEM_allocation_mask
	.type		__nv_reservedSMEM_allocation_mask,@object
	.size		__nv_reservedSMEM_allocation_mask,(.L_2 - __nv_reservedSMEM_allocation_mask)
__nv_reservedSMEM_allocation_mask:
	.zero		4
.L_2:


//--------------------- .nv.constant0.matmul_kernel --------------------------
	.section	.nv.constant0.matmul_kernel,"a",@progbits
	.sectionflags	@""
	.align	4
.nv.constant0.matmul_kernel:
	.zero		976


//--------------------- SYMBOLS --------------------------

	.type		.nv.reservedSmem.offset0,@object
	.size		.nv.reservedSmem.offset0,0x4
	.type		.nv.reservedSmem.cap,@object
	.size		.nv.reservedSmem.cap,0x4
